//
// Generated by NVIDIA NVVM Compiler
//
// Compiler Build ID: CL-36424714
// Cuda compilation tools, release 13.0, V13.0.88
// Based on NVVM 20.0.0
//

.version 9.0
.target sm_100
.address_size 64

	// .globl	fused_qkv_attention_forward
.extern .shared .align 16 .b8 smem[];

.visible .entry fused_qkv_attention_forward(
	.param .u64 .ptr .align 1 fused_qkv_attention_forward_param_0,
	.param .u64 .ptr .align 1 fused_qkv_attention_forward_param_1,
	.param .u64 .ptr .align 1 fused_qkv_attention_forward_param_2,
	.param .u64 .ptr .align 1 fused_qkv_attention_forward_param_3,
	.param .u32 fused_qkv_attention_forward_param_4,
	.param .u32 fused_qkv_attention_forward_param_5,
	.param .u32 fused_qkv_attention_forward_param_6,
	.param .u32 fused_qkv_attention_forward_param_7,
	.param .u32 fused_qkv_attention_forward_param_8
)
{
	.local .align 16 .b8 	__local_depot0[1024];
	.reg .b64 	%SP;
	.reg .b64 	%SPL;
	.reg .pred 	%p<117>;
	.reg .b32 	%r<440>;
	.reg .b32 	%f<675>;
	.reg .b64 	%rd<294>;

	mov.u64 	%SPL, __local_depot0;
	ld.param.u64 	%rd49, [fused_qkv_attention_forward_param_0];
	ld.param.u64 	%rd51, [fused_qkv_attention_forward_param_1];
	ld.param.u64 	%rd50, [fused_qkv_attention_forward_param_2];
	ld.param.u64 	%rd52, [fused_qkv_attention_forward_param_3];
	ld.param.u32 	%r179, [fused_qkv_attention_forward_param_4];
	ld.param.u32 	%r175, [fused_qkv_attention_forward_param_5];
	ld.param.u32 	%r176, [fused_qkv_attention_forward_param_6];
	ld.param.u32 	%r177, [fused_qkv_attention_forward_param_7];
	ld.param.u32 	%r178, [fused_qkv_attention_forward_param_8];
	cvta.to.global.u64 	%rd1, %rd51;
	cvta.to.global.u64 	%rd2, %rd50;
	cvta.to.global.u64 	%rd3, %rd52;
	add.u64 	%rd4, %SPL, 0;
	mov.u32 	%r1, %tid.x;
	add.s32 	%r180, %r175, 15;
	shr.s32 	%r181, %r180, 31;
	shr.u32 	%r182, %r181, 28;
	add.s32 	%r183, %r180, %r182;
	shr.s32 	%r2, %r183, 4;
	mul.lo.s32 	%r184, %r177, %r179;
	mul.lo.s32 	%r185, %r184, %r2;
	mov.u32 	%r3, %ctaid.x;
	setp.ge.s32 	%p2, %r3, %r185;
	@%p2 bra 	$L__BB0_149;
	cvta.to.global.u64 	%rd5, %rd49;
	div.s32 	%r186, %r3, %r2;
	mul.lo.s32 	%r187, %r186, %r2;
	sub.s32 	%r188, %r3, %r187;
	div.s32 	%r189, %r186, %r177;
	mul.lo.s32 	%r4, %r189, %r177;
	sub.s32 	%r5, %r186, %r4;
	shl.b32 	%r6, %r188, 4;
	mul.lo.s32 	%r190, %r176, %r175;
	mul.lo.s32 	%r7, %r190, %r189;
	mul.lo.s32 	%r191, %r178, %r176;
	mul.lo.s32 	%r192, %r191, %r177;
	mul.lo.s32 	%r193, %r5, %r191;
	cvt.s64.s32 	%rd6, %r193;
	cvt.s64.s32 	%rd55, %r192;
	add.s64 	%rd7, %rd6, %rd55;
	shl.b32 	%r194, %r192, 1;
	cvt.s64.s32 	%rd56, %r194;
	add.s64 	%rd8, %rd6, %rd56;
	setp.eq.s64 	%p3, %rd50, 0;
	mul.lo.s32 	%r195, %r5, %r178;
	cvt.s64.s32 	%rd9, %r195;
	mov.b64 	%rd285, 0;
	mov.u64 	%rd286, %rd285;
	@%p3 bra 	$L__BB0_3;
	mul.lo.s32 	%r196, %r178, %r177;
	cvt.s64.s32 	%rd57, %r196;
	add.s64 	%rd58, %rd9, %rd57;
	shl.b64 	%rd59, %rd58, 2;
	add.s64 	%rd285, %rd2, %rd59;
	shl.b32 	%r197, %r196, 1;
	cvt.s64.s32 	%rd60, %r197;
	add.s64 	%rd61, %rd9, %rd60;
	shl.b64 	%rd62, %rd61, 2;
	add.s64 	%rd286, %rd2, %rd62;
$L__BB0_3:
	mul.wide.s32 	%rd63, %r7, 4;
	add.s64 	%rd14, %rd5, %rd63;
	shl.b32 	%r8, %r178, 6;
	shl.b32 	%r9, %r178, 4;
	setp.ge.s32 	%p4, %r1, %r9;
	@%p4 bra 	$L__BB0_47;
	setp.lt.s32 	%p5, %r176, 1;
	mov.u32 	%r10, %ntid.x;
	@%p5 bra 	$L__BB0_34;
	setp.ne.s64 	%p17, %rd50, 0;
	@%p17 bra 	$L__BB0_20;
	add.s32 	%r11, %r176, -1;
	and.b32  	%r12, %r176, 7;
	add.s32 	%r13, %r12, -1;
	and.b32  	%r14, %r176, 3;
	and.b32  	%r15, %r176, 2147483640;
	and.b32  	%r16, %r176, 1;
	mov.u32 	%r386, %r1;
$L__BB0_7:
	div.s32 	%r255, %r386, %r178;
	mul.lo.s32 	%r18, %r255, %r178;
	add.s32 	%r19, %r255, %r6;
	setp.ge.s32 	%p27, %r19, %r175;
	mov.f32 	%f613, 0f00000000;
	@%p27 bra 	$L__BB0_19;
	setp.lt.u32 	%p28, %r11, 7;
	mul.lo.s32 	%r257, %r19, %r176;
	cvt.s64.s32 	%rd15, %r257;
	sub.s32 	%r258, %r386, %r18;
	mul.lo.s32 	%r259, %r258, %r176;
	cvt.s64.s32 	%rd117, %r259;
	add.s64 	%rd16, %rd117, %rd6;
	mov.f32 	%f613, 0f00000000;
	mov.b32 	%r389, 0;
	@%p28 bra 	$L__BB0_11;
	mov.f32 	%f613, 0f00000000;
	mov.b32 	%r387, 0;
$L__BB0_10:
	.pragma "nounroll";
	cvt.u64.u32 	%rd118, %r387;
	add.s64 	%rd119, %rd118, %rd15;
	shl.b64 	%rd120, %rd119, 2;
	add.s64 	%rd121, %rd14, %rd120;
	ld.global.nc.f32 	%f154, [%rd121];
	add.s64 	%rd122, %rd16, %rd118;
	shl.b64 	%rd123, %rd122, 2;
	add.s64 	%rd124, %rd1, %rd123;
	ld.global.nc.f32 	%f155, [%rd124];
	fma.rn.f32 	%f156, %f154, %f155, %f613;
	ld.global.nc.f32 	%f157, [%rd121+4];
	ld.global.nc.f32 	%f158, [%rd124+4];
	fma.rn.f32 	%f159, %f157, %f158, %f156;
	ld.global.nc.f32 	%f160, [%rd121+8];
	ld.global.nc.f32 	%f161, [%rd124+8];
	fma.rn.f32 	%f162, %f160, %f161, %f159;
	ld.global.nc.f32 	%f163, [%rd121+12];
	ld.global.nc.f32 	%f164, [%rd124+12];
	fma.rn.f32 	%f165, %f163, %f164, %f162;
	ld.global.nc.f32 	%f166, [%rd121+16];
	ld.global.nc.f32 	%f167, [%rd124+16];
	fma.rn.f32 	%f168, %f166, %f167, %f165;
	ld.global.nc.f32 	%f169, [%rd121+20];
	ld.global.nc.f32 	%f170, [%rd124+20];
	fma.rn.f32 	%f171, %f169, %f170, %f168;
	ld.global.nc.f32 	%f172, [%rd121+24];
	ld.global.nc.f32 	%f173, [%rd124+24];
	fma.rn.f32 	%f174, %f172, %f173, %f171;
	ld.global.nc.f32 	%f175, [%rd121+28];
	ld.global.nc.f32 	%f176, [%rd124+28];
	fma.rn.f32 	%f613, %f175, %f176, %f174;
	add.s32 	%r387, %r387, 8;
	setp.eq.s32 	%p29, %r387, %r15;
	mov.u32 	%r389, %r15;
	@%p29 bra 	$L__BB0_11;
	bra.uni 	$L__BB0_10;
$L__BB0_11:
	setp.eq.s32 	%p30, %r12, 0;
	@%p30 bra 	$L__BB0_19;
	setp.lt.u32 	%p31, %r13, 3;
	@%p31 bra 	$L__BB0_14;
	cvt.u64.u32 	%rd125, %r389;
	add.s64 	%rd126, %rd125, %rd15;
	shl.b64 	%rd127, %rd126, 2;
	add.s64 	%rd128, %rd14, %rd127;
	ld.global.nc.f32 	%f178, [%rd128];
	add.s64 	%rd129, %rd16, %rd125;
	shl.b64 	%rd130, %rd129, 2;
	add.s64 	%rd131, %rd1, %rd130;
	ld.global.nc.f32 	%f179, [%rd131];
	fma.rn.f32 	%f180, %f178, %f179, %f613;
	ld.global.nc.f32 	%f181, [%rd128+4];
	ld.global.nc.f32 	%f182, [%rd131+4];
	fma.rn.f32 	%f183, %f181, %f182, %f180;
	ld.global.nc.f32 	%f184, [%rd128+8];
	ld.global.nc.f32 	%f185, [%rd131+8];
	fma.rn.f32 	%f186, %f184, %f185, %f183;
	ld.global.nc.f32 	%f187, [%rd128+12];
	ld.global.nc.f32 	%f188, [%rd131+12];
	fma.rn.f32 	%f613, %f187, %f188, %f186;
	add.s32 	%r389, %r389, 4;
$L__BB0_14:
	setp.eq.s32 	%p32, %r14, 0;
	@%p32 bra 	$L__BB0_19;
	setp.eq.s32 	%p33, %r14, 1;
	@%p33 bra 	$L__BB0_17;
	cvt.u64.u32 	%rd132, %r389;
	add.s64 	%rd133, %rd132, %rd15;
	shl.b64 	%rd134, %rd133, 2;
	add.s64 	%rd135, %rd14, %rd134;
	ld.global.nc.f32 	%f190, [%rd135];
	add.s64 	%rd136, %rd16, %rd132;
	shl.b64 	%rd137, %rd136, 2;
	add.s64 	%rd138, %rd1, %rd137;
	ld.global.nc.f32 	%f191, [%rd138];
	fma.rn.f32 	%f192, %f190, %f191, %f613;
	ld.global.nc.f32 	%f193, [%rd135+4];
	ld.global.nc.f32 	%f194, [%rd138+4];
	fma.rn.f32 	%f613, %f193, %f194, %f192;
	add.s32 	%r389, %r389, 2;
$L__BB0_17:
	setp.eq.s32 	%p34, %r16, 0;
	@%p34 bra 	$L__BB0_19;
	cvt.u64.u32 	%rd139, %r389;
	add.s64 	%rd140, %rd139, %rd15;
	shl.b64 	%rd141, %rd140, 2;
	add.s64 	%rd142, %rd14, %rd141;
	ld.global.nc.f32 	%f195, [%rd142];
	add.s64 	%rd143, %rd16, %rd139;
	shl.b64 	%rd144, %rd143, 2;
	add.s64 	%rd145, %rd1, %rd144;
	ld.global.nc.f32 	%f196, [%rd145];
	fma.rn.f32 	%f613, %f195, %f196, %f613;
$L__BB0_19:
	shl.b32 	%r261, %r386, 2;
	mov.u32 	%r262, smem;
	add.s32 	%r263, %r262, %r261;
	st.shared.f32 	[%r263], %f613;
	add.s32 	%r386, %r386, %r10;
	setp.lt.s32 	%p35, %r386, %r9;
	@%p35 bra 	$L__BB0_7;
	bra.uni 	$L__BB0_47;
$L__BB0_20:
	add.s32 	%r28, %r176, -1;
	and.b32  	%r29, %r176, 7;
	add.s32 	%r30, %r29, -1;
	and.b32  	%r31, %r176, 3;
	and.b32  	%r32, %r176, 2147483640;
	and.b32  	%r33, %r176, 1;
	mov.u32 	%r391, %r1;
$L__BB0_21:
	div.s32 	%r246, %r391, %r178;
	mul.lo.s32 	%r247, %r246, %r178;
	sub.s32 	%r35, %r391, %r247;
	add.s32 	%r36, %r246, %r6;
	cvt.s64.s32 	%rd84, %r35;
	add.s64 	%rd85, %rd84, %rd9;
	shl.b64 	%rd86, %rd85, 2;
	add.s64 	%rd87, %rd2, %rd86;
	ld.global.nc.f32 	%f621, [%rd87];
	setp.ge.s32 	%p18, %r36, %r175;
	@%p18 bra 	$L__BB0_33;
	setp.lt.u32 	%p19, %r28, 7;
	mul.lo.s32 	%r249, %r36, %r176;
	cvt.s64.s32 	%rd17, %r249;
	mul.lo.s32 	%r250, %r35, %r176;
	cvt.s64.s32 	%rd88, %r250;
	add.s64 	%rd18, %rd88, %rd6;
	mov.b32 	%r394, 0;
	@%p19 bra 	$L__BB0_25;
	mov.b32 	%r392, 0;
$L__BB0_24:
	.pragma "nounroll";
	cvt.u64.u32 	%rd89, %r392;
	add.s64 	%rd90, %rd89, %rd17;
	shl.b64 	%rd91, %rd90, 2;
	add.s64 	%rd92, %rd14, %rd91;
	ld.global.nc.f32 	%f107, [%rd92];
	add.s64 	%rd93, %rd18, %rd89;
	shl.b64 	%rd94, %rd93, 2;
	add.s64 	%rd95, %rd1, %rd94;
	ld.global.nc.f32 	%f108, [%rd95];
	fma.rn.f32 	%f109, %f107, %f108, %f621;
	ld.global.nc.f32 	%f110, [%rd92+4];
	ld.global.nc.f32 	%f111, [%rd95+4];
	fma.rn.f32 	%f112, %f110, %f111, %f109;
	ld.global.nc.f32 	%f113, [%rd92+8];
	ld.global.nc.f32 	%f114, [%rd95+8];
	fma.rn.f32 	%f115, %f113, %f114, %f112;
	ld.global.nc.f32 	%f116, [%rd92+12];
	ld.global.nc.f32 	%f117, [%rd95+12];
	fma.rn.f32 	%f118, %f116, %f117, %f115;
	ld.global.nc.f32 	%f119, [%rd92+16];
	ld.global.nc.f32 	%f120, [%rd95+16];
	fma.rn.f32 	%f121, %f119, %f120, %f118;
	ld.global.nc.f32 	%f122, [%rd92+20];
	ld.global.nc.f32 	%f123, [%rd95+20];
	fma.rn.f32 	%f124, %f122, %f123, %f121;
	ld.global.nc.f32 	%f125, [%rd92+24];
	ld.global.nc.f32 	%f126, [%rd95+24];
	fma.rn.f32 	%f127, %f125, %f126, %f124;
	ld.global.nc.f32 	%f128, [%rd92+28];
	ld.global.nc.f32 	%f129, [%rd95+28];
	fma.rn.f32 	%f621, %f128, %f129, %f127;
	add.s32 	%r392, %r392, 8;
	setp.eq.s32 	%p20, %r392, %r32;
	mov.u32 	%r394, %r32;
	@%p20 bra 	$L__BB0_25;
	bra.uni 	$L__BB0_24;
$L__BB0_25:
	setp.eq.s32 	%p21, %r29, 0;
	@%p21 bra 	$L__BB0_33;
	setp.lt.u32 	%p22, %r30, 3;
	@%p22 bra 	$L__BB0_28;
	cvt.u64.u32 	%rd96, %r394;
	add.s64 	%rd97, %rd96, %rd17;
	shl.b64 	%rd98, %rd97, 2;
	add.s64 	%rd99, %rd14, %rd98;
	ld.global.nc.f32 	%f131, [%rd99];
	add.s64 	%rd100, %rd18, %rd96;
	shl.b64 	%rd101, %rd100, 2;
	add.s64 	%rd102, %rd1, %rd101;
	ld.global.nc.f32 	%f132, [%rd102];
	fma.rn.f32 	%f133, %f131, %f132, %f621;
	ld.global.nc.f32 	%f134, [%rd99+4];
	ld.global.nc.f32 	%f135, [%rd102+4];
	fma.rn.f32 	%f136, %f134, %f135, %f133;
	ld.global.nc.f32 	%f137, [%rd99+8];
	ld.global.nc.f32 	%f138, [%rd102+8];
	fma.rn.f32 	%f139, %f137, %f138, %f136;
	ld.global.nc.f32 	%f140, [%rd99+12];
	ld.global.nc.f32 	%f141, [%rd102+12];
	fma.rn.f32 	%f621, %f140, %f141, %f139;
	add.s32 	%r394, %r394, 4;
$L__BB0_28:
	setp.eq.s32 	%p23, %r31, 0;
	@%p23 bra 	$L__BB0_33;
	setp.eq.s32 	%p24, %r31, 1;
	@%p24 bra 	$L__BB0_31;
	cvt.u64.u32 	%rd103, %r394;
	add.s64 	%rd104, %rd103, %rd17;
	shl.b64 	%rd105, %rd104, 2;
	add.s64 	%rd106, %rd14, %rd105;
	ld.global.nc.f32 	%f143, [%rd106];
	add.s64 	%rd107, %rd18, %rd103;
	shl.b64 	%rd108, %rd107, 2;
	add.s64 	%rd109, %rd1, %rd108;
	ld.global.nc.f32 	%f144, [%rd109];
	fma.rn.f32 	%f145, %f143, %f144, %f621;
	ld.global.nc.f32 	%f146, [%rd106+4];
	ld.global.nc.f32 	%f147, [%rd109+4];
	fma.rn.f32 	%f621, %f146, %f147, %f145;
	add.s32 	%r394, %r394, 2;
$L__BB0_31:
	setp.eq.s32 	%p25, %r33, 0;
	@%p25 bra 	$L__BB0_33;
	cvt.u64.u32 	%rd110, %r394;
	add.s64 	%rd111, %rd110, %rd17;
	shl.b64 	%rd112, %rd111, 2;
	add.s64 	%rd113, %rd14, %rd112;
	ld.global.nc.f32 	%f148, [%rd113];
	add.s64 	%rd114, %rd18, %rd110;
	shl.b64 	%rd115, %rd114, 2;
	add.s64 	%rd116, %rd1, %rd115;
	ld.global.nc.f32 	%f149, [%rd116];
	fma.rn.f32 	%f621, %f148, %f149, %f621;
$L__BB0_33:
	shl.b32 	%r252, %r391, 2;
	mov.u32 	%r253, smem;
	add.s32 	%r254, %r253, %r252;
	st.shared.f32 	[%r254], %f621;
	add.s32 	%r391, %r391, %r10;
	setp.lt.s32 	%p26, %r391, %r9;
	@%p26 bra 	$L__BB0_21;
	bra.uni 	$L__BB0_47;
$L__BB0_34:
	setp.ne.s64 	%p6, %rd50, 0;
	@%p6 bra 	$L__BB0_41;
	add.s32 	%r225, %r1, %r10;
	max.u32 	%r226, %r9, %r225;
	setp.lt.u32 	%p12, %r225, %r9;
	selp.u32 	%r227, 1, 0, %p12;
	add.s32 	%r228, %r225, %r227;
	sub.s32 	%r229, %r226, %r228;
	div.u32 	%r230, %r229, %r10;
	add.s32 	%r45, %r230, %r227;
	and.b32  	%r231, %r45, 3;
	setp.eq.s32 	%p13, %r231, 3;
	mov.u32 	%r398, %r1;
	@%p13 bra 	$L__BB0_38;
	add.s32 	%r233, %r45, 1;
	and.b32  	%r46, %r233, 3;
	mov.b32 	%r397, 0;
	mov.u32 	%r398, %r1;
$L__BB0_37:
	.pragma "nounroll";
	shl.b32 	%r234, %r398, 2;
	mov.u32 	%r235, smem;
	add.s32 	%r236, %r235, %r234;
	mov.b32 	%r237, 0;
	st.shared.u32 	[%r236], %r237;
	add.s32 	%r398, %r398, %r10;
	add.s32 	%r397, %r397, 1;
	setp.ne.s32 	%p14, %r397, %r46;
	@%p14 bra 	$L__BB0_37;
$L__BB0_38:
	setp.lt.u32 	%p15, %r45, 3;
	@%p15 bra 	$L__BB0_47;
	mov.u32 	%r239, smem;
	shl.b32 	%r242, %r10, 2;
$L__BB0_40:
	shl.b32 	%r238, %r398, 2;
	add.s32 	%r240, %r239, %r238;
	mov.b32 	%r241, 0;
	st.shared.u32 	[%r240], %r241;
	add.s32 	%r243, %r240, %r242;
	st.shared.u32 	[%r243], %r241;
	add.s32 	%r244, %r243, %r242;
	st.shared.u32 	[%r244], %r241;
	add.s32 	%r245, %r244, %r242;
	st.shared.u32 	[%r245], %r241;
	add.s32 	%r398, %r242, %r398;
	setp.lt.s32 	%p16, %r398, %r9;
	@%p16 bra 	$L__BB0_40;
	bra.uni 	$L__BB0_47;
$L__BB0_41:
	add.s32 	%r198, %r1, %r10;
	max.u32 	%r199, %r9, %r198;
	setp.lt.u32 	%p7, %r198, %r9;
	selp.u32 	%r200, 1, 0, %p7;
	add.s32 	%r201, %r198, %r200;
	sub.s32 	%r202, %r199, %r201;
	div.u32 	%r203, %r202, %r10;
	add.s32 	%r54, %r203, %r200;
	and.b32  	%r204, %r54, 3;
	setp.eq.s32 	%p8, %r204, 3;
	mov.u32 	%r402, %r1;
	@%p8 bra 	$L__BB0_44;
	add.s32 	%r206, %r54, 1;
	and.b32  	%r55, %r206, 3;
	mov.b32 	%r401, 0;
	mov.u32 	%r402, %r1;
$L__BB0_43:
	.pragma "nounroll";
	rem.s32 	%r207, %r402, %r178;
	cvt.s64.s32 	%rd64, %r207;
	add.s64 	%rd65, %rd64, %rd9;
	shl.b64 	%rd66, %rd65, 2;
	add.s64 	%rd67, %rd2, %rd66;
	ld.global.nc.f32 	%f101, [%rd67];
	shl.b32 	%r208, %r402, 2;
	mov.u32 	%r209, smem;
	add.s32 	%r210, %r209, %r208;
	st.shared.f32 	[%r210], %f101;
	add.s32 	%r402, %r402, %r10;
	add.s32 	%r401, %r401, 1;
	setp.ne.s32 	%p9, %r401, %r55;
	@%p9 bra 	$L__BB0_43;
$L__BB0_44:
	setp.lt.u32 	%p10, %r54, 3;
	@%p10 bra 	$L__BB0_47;
	mov.u32 	%r213, smem;
	shl.b32 	%r217, %r10, 2;
$L__BB0_46:
	rem.s32 	%r211, %r402, %r178;
	cvt.s64.s32 	%rd68, %r211;
	add.s64 	%rd69, %rd68, %rd9;
	shl.b64 	%rd70, %rd69, 2;
	add.s64 	%rd71, %rd2, %rd70;
	ld.global.nc.f32 	%f102, [%rd71];
	shl.b32 	%r212, %r402, 2;
	add.s32 	%r214, %r213, %r212;
	st.shared.f32 	[%r214], %f102;
	add.s32 	%r215, %r402, %r10;
	rem.s32 	%r216, %r215, %r178;
	cvt.s64.s32 	%rd72, %r216;
	add.s64 	%rd73, %rd72, %rd9;
	shl.b64 	%rd74, %rd73, 2;
	add.s64 	%rd75, %rd2, %rd74;
	ld.global.nc.f32 	%f103, [%rd75];
	add.s32 	%r218, %r214, %r217;
	st.shared.f32 	[%r218], %f103;
	add.s32 	%r219, %r215, %r10;
	rem.s32 	%r220, %r219, %r178;
	cvt.s64.s32 	%rd76, %r220;
	add.s64 	%rd77, %rd76, %rd9;
	shl.b64 	%rd78, %rd77, 2;
	add.s64 	%rd79, %rd2, %rd78;
	ld.global.nc.f32 	%f104, [%rd79];
	add.s32 	%r221, %r218, %r217;
	st.shared.f32 	[%r221], %f104;
	add.s32 	%r222, %r219, %r10;
	rem.s32 	%r223, %r222, %r178;
	cvt.s64.s32 	%rd80, %r223;
	add.s64 	%rd81, %rd80, %rd9;
	shl.b64 	%rd82, %rd81, 2;
	add.s64 	%rd83, %rd2, %rd82;
	ld.global.nc.f32 	%f105, [%rd83];
	add.s32 	%r224, %r221, %r217;
	st.shared.f32 	[%r224], %f105;
	add.s32 	%r402, %r222, %r10;
	setp.lt.s32 	%p11, %r402, %r9;
	@%p11 bra 	$L__BB0_46;
$L__BB0_47:
	bar.sync 	0;
	add.s32 	%r63, %r6, %r1;
	setp.lt.u32 	%p36, %r1, 16;
	setp.lt.s32 	%p37, %r63, %r175;
	and.pred  	%p1, %p36, %p37;
	not.pred 	%p38, %p1;
	mul.lo.s32 	%r265, %r178, %r1;
	shl.b32 	%r266, %r265, 2;
	mov.u32 	%r267, smem;
	add.s32 	%r268, %r267, %r266;
	selp.b32 	%r64, %r268, 0, %p1;
	setp.lt.s32 	%p39, %r178, 1;
	or.pred  	%p40, %p38, %p39;
	@%p40 bra 	$L__BB0_60;
	add.s32 	%r270, %r178, -1;
	and.b32  	%r65, %r178, 15;
	setp.lt.u32 	%p41, %r270, 15;
	mov.b32 	%r406, 0;
	@%p41 bra 	$L__BB0_51;
	and.b32  	%r406, %r178, 2147483632;
	mov.b32 	%r404, 0;
$L__BB0_50:
	.pragma "nounroll";
	mul.wide.u32 	%rd146, %r404, 4;
	add.s64 	%rd147, %rd4, %rd146;
	mov.f32 	%f197, 0f00000000;
	st.local.v4.f32 	[%rd147], {%f197, %f197, %f197, %f197};
	st.local.v4.f32 	[%rd147+16], {%f197, %f197, %f197, %f197};
	st.local.v4.f32 	[%rd147+32], {%f197, %f197, %f197, %f197};
	st.local.v4.f32 	[%rd147+48], {%f197, %f197, %f197, %f197};
	add.s32 	%r404, %r404, 16;
	setp.ne.s32 	%p42, %r404, %r406;
	@%p42 bra 	$L__BB0_50;
$L__BB0_51:
	setp.eq.s32 	%p43, %r65, 0;
	@%p43 bra 	$L__BB0_60;
	and.b32  	%r70, %r178, 7;
	setp.lt.u32 	%p44, %r65, 8;
	@%p44 bra 	$L__BB0_54;
	mul.wide.u32 	%rd148, %r406, 4;
	add.s64 	%rd149, %rd4, %rd148;
	mov.b32 	%r272, 0;
	st.local.u32 	[%rd149], %r272;
	st.local.u32 	[%rd149+4], %r272;
	st.local.u32 	[%rd149+8], %r272;
	st.local.u32 	[%rd149+12], %r272;
	st.local.u32 	[%rd149+16], %r272;
	st.local.u32 	[%rd149+20], %r272;
	st.local.u32 	[%rd149+24], %r272;
	st.local.u32 	[%rd149+28], %r272;
	add.s32 	%r406, %r406, 8;
$L__BB0_54:
	setp.eq.s32 	%p45, %r70, 0;
	@%p45 bra 	$L__BB0_60;
	and.b32  	%r73, %r178, 3;
	setp.lt.u32 	%p46, %r70, 4;
	@%p46 bra 	$L__BB0_57;
	mul.wide.u32 	%rd150, %r406, 4;
	add.s64 	%rd151, %rd4, %rd150;
	mov.b32 	%r273, 0;
	st.local.u32 	[%rd151], %r273;
	st.local.u32 	[%rd151+4], %r273;
	st.local.u32 	[%rd151+8], %r273;
	st.local.u32 	[%rd151+12], %r273;
	add.s32 	%r406, %r406, 4;
$L__BB0_57:
	setp.eq.s32 	%p47, %r73, 0;
	@%p47 bra 	$L__BB0_60;
	mov.b32 	%r409, 0;
$L__BB0_59:
	.pragma "nounroll";
	mul.wide.u32 	%rd152, %r406, 4;
	add.s64 	%rd153, %rd4, %rd152;
	mov.b32 	%r275, 0;
	st.local.u32 	[%rd153], %r275;
	add.s32 	%r406, %r406, 1;
	add.s32 	%r409, %r409, 1;
	setp.ne.s32 	%p48, %r409, %r73;
	@%p48 bra 	$L__BB0_59;
$L__BB0_60:
	setp.lt.s32 	%p49, %r175, 1;
	mov.f32 	%f673, 0f00000000;
	@%p49 bra 	$L__BB0_135;
	add.s32 	%r80, %r267, %r8;
	add.s32 	%r81, %r80, %r8;
	mov.u32 	%r82, %ntid.x;
	add.s32 	%r83, %r1, %r82;
	max.s32 	%r278, %r9, %r83;
	setp.lt.s32 	%p50, %r83, %r9;
	selp.u32 	%r279, 1, 0, %p50;
	add.s32 	%r280, %r83, %r279;
	sub.s32 	%r281, %r278, %r280;
	div.u32 	%r282, %r281, %r82;
	add.s32 	%r84, %r282, %r279;
	add.s32 	%r283, %r84, 1;
	add.s32 	%r85, %r178, -1;
	and.b32  	%r86, %r178, 7;
	and.b32  	%r87, %r178, 3;
	and.b32  	%r88, %r178, 15;
	add.s32 	%r89, %r176, -1;
	and.b32  	%r90, %r176, 7;
	and.b32  	%r91, %r176, 3;
	and.b32  	%r92, %r283, 3;
	shl.b32 	%r284, %r1, 2;
	add.s32 	%r93, %r80, %r284;
	shl.b32 	%r94, %r82, 2;
	add.s32 	%r95, %r93, %r94;
	add.s32 	%r96, %r83, %r82;
	add.s32 	%r97, %r95, %r94;
	add.s32 	%r98, %r97, %r8;
	and.b32  	%r99, %r176, 2147483640;
	and.b32  	%r100, %r176, 1;
	and.b32  	%r101, %r178, 2147483640;
	and.b32  	%r102, %r178, 1;
	and.b32  	%r103, %r178, 2147483632;
	neg.s32 	%r104, %r99;
	add.s64 	%rd155, %rd63, %rd5;
	add.s64 	%rd19, %rd155, 16;
	cvt.rn.f32.s32 	%f201, %r178;
	rsqrt.approx.f32 	%f26, %f201;
	mov.f32 	%f672, 0fFF7FFFFF;
	mov.f32 	%f673, 0f00000000;
	mov.b32 	%r411, 0;
	mov.u32 	%r410, %r175;
$L__BB0_62:
	setp.ge.s32 	%p51, %r1, %r9;
	@%p51 bra 	$L__BB0_105;
	setp.lt.s32 	%p52, %r176, 1;
	@%p52 bra 	$L__BB0_92;
	setp.eq.s64 	%p64, %rd50, 0;
	mov.u32 	%r417, %r1;
	@%p64 bra 	$L__BB0_65;
	bra.uni 	$L__BB0_79;
$L__BB0_65:
	mov.u32 	%r412, %r1;
$L__BB0_66:
	div.s32 	%r326, %r412, %r178;
	mul.lo.s32 	%r108, %r326, %r178;
	add.s32 	%r109, %r326, %r411;
	setp.ge.s32 	%p74, %r109, %r175;
	mov.f32 	%f632, 0f00000000;
	mov.f32 	%f633, %f632;
	@%p74 bra 	$L__BB0_78;
	setp.lt.u32 	%p75, %r89, 7;
	mul.lo.s32 	%r328, %r109, %r176;
	cvt.s64.s32 	%rd20, %r328;
	sub.s32 	%r329, %r412, %r108;
	mul.lo.s32 	%r330, %r329, %r176;
	cvt.s64.s32 	%rd215, %r330;
	add.s64 	%rd21, %rd7, %rd215;
	add.s64 	%rd22, %rd8, %rd215;
	mov.f32 	%f633, 0f00000000;
	mov.b32 	%r415, 0;
	mov.f32 	%f632, %f633;
	@%p75 bra 	$L__BB0_70;
	mov.f32 	%f633, 0f00000000;
	mov.b32 	%r413, 0;
$L__BB0_69:
	.pragma "nounroll";
	cvt.u64.u32 	%rd216, %r413;
	add.s64 	%rd217, %rd216, %rd20;
	shl.b64 	%rd218, %rd217, 2;
	add.s64 	%rd219, %rd14, %rd218;
	ld.global.nc.f32 	%f290, [%rd219];
	add.s64 	%rd220, %rd21, %rd216;
	shl.b64 	%rd221, %rd220, 2;
	add.s64 	%rd222, %rd1, %rd221;
	ld.global.nc.f32 	%f291, [%rd222];
	fma.rn.f32 	%f292, %f290, %f291, %f632;
	add.s64 	%rd223, %rd22, %rd216;
	shl.b64 	%rd224, %rd223, 2;
	add.s64 	%rd225, %rd1, %rd224;
	ld.global.nc.f32 	%f293, [%rd225];
	fma.rn.f32 	%f294, %f290, %f293, %f633;
	ld.global.nc.f32 	%f295, [%rd219+4];
	ld.global.nc.f32 	%f296, [%rd222+4];
	fma.rn.f32 	%f297, %f295, %f296, %f292;
	ld.global.nc.f32 	%f298, [%rd225+4];
	fma.rn.f32 	%f299, %f295, %f298, %f294;
	ld.global.nc.f32 	%f300, [%rd219+8];
	ld.global.nc.f32 	%f301, [%rd222+8];
	fma.rn.f32 	%f302, %f300, %f301, %f297;
	ld.global.nc.f32 	%f303, [%rd225+8];
	fma.rn.f32 	%f304, %f300, %f303, %f299;
	ld.global.nc.f32 	%f305, [%rd219+12];
	ld.global.nc.f32 	%f306, [%rd222+12];
	fma.rn.f32 	%f307, %f305, %f306, %f302;
	ld.global.nc.f32 	%f308, [%rd225+12];
	fma.rn.f32 	%f309, %f305, %f308, %f304;
	ld.global.nc.f32 	%f310, [%rd219+16];
	ld.global.nc.f32 	%f311, [%rd222+16];
	fma.rn.f32 	%f312, %f310, %f311, %f307;
	ld.global.nc.f32 	%f313, [%rd225+16];
	fma.rn.f32 	%f314, %f310, %f313, %f309;
	ld.global.nc.f32 	%f315, [%rd219+20];
	ld.global.nc.f32 	%f316, [%rd222+20];
	fma.rn.f32 	%f317, %f315, %f316, %f312;
	ld.global.nc.f32 	%f318, [%rd225+20];
	fma.rn.f32 	%f319, %f315, %f318, %f314;
	ld.global.nc.f32 	%f320, [%rd219+24];
	ld.global.nc.f32 	%f321, [%rd222+24];
	fma.rn.f32 	%f322, %f320, %f321, %f317;
	ld.global.nc.f32 	%f323, [%rd225+24];
	fma.rn.f32 	%f324, %f320, %f323, %f319;
	ld.global.nc.f32 	%f325, [%rd219+28];
	ld.global.nc.f32 	%f326, [%rd222+28];
	fma.rn.f32 	%f632, %f325, %f326, %f322;
	ld.global.nc.f32 	%f327, [%rd225+28];
	fma.rn.f32 	%f633, %f325, %f327, %f324;
	add.s32 	%r413, %r413, 8;
	setp.eq.s32 	%p76, %r413, %r99;
	mov.u32 	%r415, %r99;
	@%p76 bra 	$L__BB0_70;
	bra.uni 	$L__BB0_69;
$L__BB0_70:
	setp.eq.s32 	%p77, %r90, 0;
	@%p77 bra 	$L__BB0_78;
	add.s32 	%r332, %r90, -1;
	setp.lt.u32 	%p78, %r332, 3;
	@%p78 bra 	$L__BB0_73;
	cvt.u64.u32 	%rd226, %r415;
	add.s64 	%rd227, %rd226, %rd20;
	shl.b64 	%rd228, %rd227, 2;
	add.s64 	%rd229, %rd14, %rd228;
	ld.global.nc.f32 	%f329, [%rd229];
	add.s64 	%rd230, %rd21, %rd226;
	shl.b64 	%rd231, %rd230, 2;
	add.s64 	%rd232, %rd1, %rd231;
	ld.global.nc.f32 	%f330, [%rd232];
	fma.rn.f32 	%f331, %f329, %f330, %f632;
	add.s64 	%rd233, %rd22, %rd226;
	shl.b64 	%rd234, %rd233, 2;
	add.s64 	%rd235, %rd1, %rd234;
	ld.global.nc.f32 	%f332, [%rd235];
	fma.rn.f32 	%f333, %f329, %f332, %f633;
	ld.global.nc.f32 	%f334, [%rd229+4];
	ld.global.nc.f32 	%f335, [%rd232+4];
	fma.rn.f32 	%f336, %f334, %f335, %f331;
	ld.global.nc.f32 	%f337, [%rd235+4];
	fma.rn.f32 	%f338, %f334, %f337, %f333;
	ld.global.nc.f32 	%f339, [%rd229+8];
	ld.global.nc.f32 	%f340, [%rd232+8];
	fma.rn.f32 	%f341, %f339, %f340, %f336;
	ld.global.nc.f32 	%f342, [%rd235+8];
	fma.rn.f32 	%f343, %f339, %f342, %f338;
	ld.global.nc.f32 	%f344, [%rd229+12];
	ld.global.nc.f32 	%f345, [%rd232+12];
	fma.rn.f32 	%f632, %f344, %f345, %f341;
	ld.global.nc.f32 	%f346, [%rd235+12];
	fma.rn.f32 	%f633, %f344, %f346, %f343;
	add.s32 	%r415, %r415, 4;
$L__BB0_73:
	setp.eq.s32 	%p79, %r91, 0;
	@%p79 bra 	$L__BB0_78;
	setp.eq.s32 	%p80, %r91, 1;
	@%p80 bra 	$L__BB0_76;
	cvt.u64.u32 	%rd236, %r415;
	add.s64 	%rd237, %rd236, %rd20;
	shl.b64 	%rd238, %rd237, 2;
	add.s64 	%rd239, %rd14, %rd238;
	ld.global.nc.f32 	%f348, [%rd239];
	add.s64 	%rd240, %rd21, %rd236;
	shl.b64 	%rd241, %rd240, 2;
	add.s64 	%rd242, %rd1, %rd241;
	ld.global.nc.f32 	%f349, [%rd242];
	fma.rn.f32 	%f350, %f348, %f349, %f632;
	add.s64 	%rd243, %rd22, %rd236;
	shl.b64 	%rd244, %rd243, 2;
	add.s64 	%rd245, %rd1, %rd244;
	ld.global.nc.f32 	%f351, [%rd245];
	fma.rn.f32 	%f352, %f348, %f351, %f633;
	ld.global.nc.f32 	%f353, [%rd239+4];
	ld.global.nc.f32 	%f354, [%rd242+4];
	fma.rn.f32 	%f632, %f353, %f354, %f350;
	ld.global.nc.f32 	%f355, [%rd245+4];
	fma.rn.f32 	%f633, %f353, %f355, %f352;
	add.s32 	%r415, %r415, 2;
$L__BB0_76:
	setp.eq.s32 	%p81, %r100, 0;
	@%p81 bra 	$L__BB0_78;
	cvt.u64.u32 	%rd246, %r415;
	add.s64 	%rd247, %rd246, %rd20;
	shl.b64 	%rd248, %rd247, 2;
	add.s64 	%rd249, %rd14, %rd248;
	ld.global.nc.f32 	%f356, [%rd249];
	add.s64 	%rd250, %rd21, %rd246;
	shl.b64 	%rd251, %rd250, 2;
	add.s64 	%rd252, %rd1, %rd251;
	ld.global.nc.f32 	%f357, [%rd252];
	fma.rn.f32 	%f632, %f356, %f357, %f632;
	add.s64 	%rd253, %rd22, %rd246;
	shl.b64 	%rd254, %rd253, 2;
	add.s64 	%rd255, %rd1, %rd254;
	ld.global.nc.f32 	%f358, [%rd255];
	fma.rn.f32 	%f633, %f356, %f358, %f633;
$L__BB0_78:
	shl.b32 	%r333, %r412, 2;
	add.s32 	%r334, %r80, %r333;
	st.shared.f32 	[%r334], %f632;
	add.s32 	%r335, %r334, %r8;
	st.shared.f32 	[%r335], %f633;
	add.s32 	%r412, %r412, %r82;
	setp.lt.s32 	%p82, %r412, %r9;
	@%p82 bra 	$L__BB0_66;
	bra.uni 	$L__BB0_105;
$L__BB0_79:
	div.s32 	%r317, %r417, %r178;
	mul.lo.s32 	%r318, %r317, %r178;
	sub.s32 	%r119, %r417, %r318;
	add.s32 	%r120, %r317, %r411;
	mul.wide.s32 	%rd177, %r119, 4;
	add.s64 	%rd178, %rd285, %rd177;
	ld.global.nc.f32 	%f648, [%rd178];
	add.s64 	%rd179, %rd286, %rd177;
	ld.global.nc.f32 	%f649, [%rd179];
	setp.ge.s32 	%p65, %r120, %r175;
	@%p65 bra 	$L__BB0_91;
	setp.lt.u32 	%p66, %r89, 7;
	mul.lo.s32 	%r320, %r120, %r176;
	cvt.s64.s32 	%rd23, %r320;
	mul.lo.s32 	%r321, %r119, %r176;
	cvt.s64.s32 	%rd180, %r321;
	add.s64 	%rd24, %rd7, %rd180;
	add.s64 	%rd25, %rd8, %rd180;
	mov.b32 	%r420, 0;
	@%p66 bra 	$L__BB0_83;
	shl.b64 	%rd181, %rd23, 2;
	add.s64 	%rd289, %rd19, %rd181;
	shl.b64 	%rd182, %rd24, 2;
	add.s64 	%rd183, %rd1, 16;
	add.s64 	%rd288, %rd183, %rd182;
	shl.b64 	%rd184, %rd25, 2;
	add.s64 	%rd287, %rd183, %rd184;
	mov.u32 	%r418, %r104;
$L__BB0_82:
	.pragma "nounroll";
	ld.global.nc.f32 	%f217, [%rd289+-16];
	ld.global.nc.f32 	%f218, [%rd288+-16];
	fma.rn.f32 	%f219, %f217, %f218, %f648;
	ld.global.nc.f32 	%f220, [%rd287+-16];
	fma.rn.f32 	%f221, %f217, %f220, %f649;
	ld.global.nc.f32 	%f222, [%rd289+-12];
	ld.global.nc.f32 	%f223, [%rd288+-12];
	fma.rn.f32 	%f224, %f222, %f223, %f219;
	ld.global.nc.f32 	%f225, [%rd287+-12];
	fma.rn.f32 	%f226, %f222, %f225, %f221;
	ld.global.nc.f32 	%f227, [%rd289+-8];
	ld.global.nc.f32 	%f228, [%rd288+-8];
	fma.rn.f32 	%f229, %f227, %f228, %f224;
	ld.global.nc.f32 	%f230, [%rd287+-8];
	fma.rn.f32 	%f231, %f227, %f230, %f226;
	ld.global.nc.f32 	%f232, [%rd289+-4];
	ld.global.nc.f32 	%f233, [%rd288+-4];
	fma.rn.f32 	%f234, %f232, %f233, %f229;
	ld.global.nc.f32 	%f235, [%rd287+-4];
	fma.rn.f32 	%f236, %f232, %f235, %f231;
	ld.global.nc.f32 	%f237, [%rd289];
	ld.global.nc.f32 	%f238, [%rd288];
	fma.rn.f32 	%f239, %f237, %f238, %f234;
	ld.global.nc.f32 	%f240, [%rd287];
	fma.rn.f32 	%f241, %f237, %f240, %f236;
	ld.global.nc.f32 	%f242, [%rd289+4];
	ld.global.nc.f32 	%f243, [%rd288+4];
	fma.rn.f32 	%f244, %f242, %f243, %f239;
	ld.global.nc.f32 	%f245, [%rd287+4];
	fma.rn.f32 	%f246, %f242, %f245, %f241;
	ld.global.nc.f32 	%f247, [%rd289+8];
	ld.global.nc.f32 	%f248, [%rd288+8];
	fma.rn.f32 	%f249, %f247, %f248, %f244;
	ld.global.nc.f32 	%f250, [%rd287+8];
	fma.rn.f32 	%f251, %f247, %f250, %f246;
	ld.global.nc.f32 	%f252, [%rd289+12];
	ld.global.nc.f32 	%f253, [%rd288+12];
	fma.rn.f32 	%f648, %f252, %f253, %f249;
	ld.global.nc.f32 	%f254, [%rd287+12];
	fma.rn.f32 	%f649, %f252, %f254, %f251;
	add.s32 	%r418, %r418, 8;
	add.s64 	%rd289, %rd289, 32;
	add.s64 	%rd288, %rd288, 32;
	add.s64 	%rd287, %rd287, 32;
	setp.eq.s32 	%p67, %r418, 0;
	mov.u32 	%r420, %r99;
	@%p67 bra 	$L__BB0_83;
	bra.uni 	$L__BB0_82;
$L__BB0_83:
	setp.eq.s32 	%p68, %r90, 0;
	@%p68 bra 	$L__BB0_91;
	add.s32 	%r322, %r90, -1;
	setp.lt.u32 	%p69, %r322, 3;
	@%p69 bra 	$L__BB0_86;
	cvt.u64.u32 	%rd185, %r420;
	add.s64 	%rd186, %rd185, %rd23;
	shl.b64 	%rd187, %rd186, 2;
	add.s64 	%rd188, %rd14, %rd187;
	ld.global.nc.f32 	%f256, [%rd188];
	add.s64 	%rd189, %rd24, %rd185;
	shl.b64 	%rd190, %rd189, 2;
	add.s64 	%rd191, %rd1, %rd190;
	ld.global.nc.f32 	%f257, [%rd191];
	fma.rn.f32 	%f258, %f256, %f257, %f648;
	add.s64 	%rd192, %rd25, %rd185;
	shl.b64 	%rd193, %rd192, 2;
	add.s64 	%rd194, %rd1, %rd193;
	ld.global.nc.f32 	%f259, [%rd194];
	fma.rn.f32 	%f260, %f256, %f259, %f649;
	ld.global.nc.f32 	%f261, [%rd188+4];
	ld.global.nc.f32 	%f262, [%rd191+4];
	fma.rn.f32 	%f263, %f261, %f262, %f258;
	ld.global.nc.f32 	%f264, [%rd194+4];
	fma.rn.f32 	%f265, %f261, %f264, %f260;
	ld.global.nc.f32 	%f266, [%rd188+8];
	ld.global.nc.f32 	%f267, [%rd191+8];
	fma.rn.f32 	%f268, %f266, %f267, %f263;
	ld.global.nc.f32 	%f269, [%rd194+8];
	fma.rn.f32 	%f270, %f266, %f269, %f265;
	ld.global.nc.f32 	%f271, [%rd188+12];
	ld.global.nc.f32 	%f272, [%rd191+12];
	fma.rn.f32 	%f648, %f271, %f272, %f268;
	ld.global.nc.f32 	%f273, [%rd194+12];
	fma.rn.f32 	%f649, %f271, %f273, %f270;
	add.s32 	%r420, %r420, 4;
$L__BB0_86:
	setp.eq.s32 	%p70, %r91, 0;
	@%p70 bra 	$L__BB0_91;
	setp.eq.s32 	%p71, %r91, 1;
	@%p71 bra 	$L__BB0_89;
	cvt.u64.u32 	%rd195, %r420;
	add.s64 	%rd196, %rd195, %rd23;
	shl.b64 	%rd197, %rd196, 2;
	add.s64 	%rd198, %rd14, %rd197;
	ld.global.nc.f32 	%f275, [%rd198];
	add.s64 	%rd199, %rd24, %rd195;
	shl.b64 	%rd200, %rd199, 2;
	add.s64 	%rd201, %rd1, %rd200;
	ld.global.nc.f32 	%f276, [%rd201];
	fma.rn.f32 	%f277, %f275, %f276, %f648;
	add.s64 	%rd202, %rd25, %rd195;
	shl.b64 	%rd203, %rd202, 2;
	add.s64 	%rd204, %rd1, %rd203;
	ld.global.nc.f32 	%f278, [%rd204];
	fma.rn.f32 	%f279, %f275, %f278, %f649;
	ld.global.nc.f32 	%f280, [%rd198+4];
	ld.global.nc.f32 	%f281, [%rd201+4];
	fma.rn.f32 	%f648, %f280, %f281, %f277;
	ld.global.nc.f32 	%f282, [%rd204+4];
	fma.rn.f32 	%f649, %f280, %f282, %f279;
	add.s32 	%r420, %r420, 2;
$L__BB0_89:
	setp.eq.s32 	%p72, %r100, 0;
	@%p72 bra 	$L__BB0_91;
	cvt.u64.u32 	%rd205, %r420;
	add.s64 	%rd206, %rd205, %rd23;
	shl.b64 	%rd207, %rd206, 2;
	add.s64 	%rd208, %rd14, %rd207;
	ld.global.nc.f32 	%f283, [%rd208];
	add.s64 	%rd209, %rd24, %rd205;
	shl.b64 	%rd210, %rd209, 2;
	add.s64 	%rd211, %rd1, %rd210;
	ld.global.nc.f32 	%f284, [%rd211];
	fma.rn.f32 	%f648, %f283, %f284, %f648;
	add.s64 	%rd212, %rd25, %rd205;
	shl.b64 	%rd213, %rd212, 2;
	add.s64 	%rd214, %rd1, %rd213;
	ld.global.nc.f32 	%f285, [%rd214];
	fma.rn.f32 	%f649, %f283, %f285, %f649;
$L__BB0_91:
	shl.b32 	%r323, %r417, 2;
	add.s32 	%r324, %r80, %r323;
	st.shared.f32 	[%r324], %f648;
	add.s32 	%r325, %r324, %r8;
	st.shared.f32 	[%r325], %f649;
	add.s32 	%r417, %r417, %r82;
	setp.lt.s32 	%p73, %r417, %r9;
	@%p73 bra 	$L__BB0_79;
	bra.uni 	$L__BB0_105;
$L__BB0_92:
	add.s32 	%r129, %r95, %r8;
	add.s32 	%r130, %r93, %r8;
	add.s32 	%r131, %r96, %r82;
	setp.ne.s64 	%p53, %rd50, 0;
	@%p53 bra 	$L__BB0_99;
	setp.eq.s32 	%p59, %r92, 0;
	mov.u32 	%r422, %r1;
	@%p59 bra 	$L__BB0_97;
	setp.eq.s32 	%p60, %r92, 1;
	mov.b32 	%r304, 0;
	st.shared.u32 	[%r93], %r304;
	st.shared.u32 	[%r130], %r304;
	mov.u32 	%r422, %r83;
	@%p60 bra 	$L__BB0_97;
	setp.eq.s32 	%p61, %r92, 2;
	mov.b32 	%r305, 0;
	st.shared.u32 	[%r95], %r305;
	st.shared.u32 	[%r129], %r305;
	mov.u32 	%r422, %r96;
	@%p61 bra 	$L__BB0_97;
	mov.b32 	%r306, 0;
	st.shared.u32 	[%r97], %r306;
	st.shared.u32 	[%r98], %r306;
	mov.u32 	%r422, %r131;
$L__BB0_97:
	setp.lt.u32 	%p62, %r84, 3;
	@%p62 bra 	$L__BB0_105;
$L__BB0_98:
	shl.b32 	%r307, %r422, 2;
	add.s32 	%r308, %r80, %r307;
	mov.b32 	%r309, 0;
	st.shared.u32 	[%r308], %r309;
	add.s32 	%r310, %r308, %r8;
	st.shared.u32 	[%r310], %r309;
	add.s32 	%r311, %r308, %r94;
	st.shared.u32 	[%r311], %r309;
	add.s32 	%r312, %r311, %r8;
	st.shared.u32 	[%r312], %r309;
	add.s32 	%r313, %r311, %r94;
	st.shared.u32 	[%r313], %r309;
	add.s32 	%r314, %r313, %r8;
	st.shared.u32 	[%r314], %r309;
	add.s32 	%r315, %r313, %r94;
	st.shared.u32 	[%r315], %r309;
	add.s32 	%r316, %r315, %r8;
	st.shared.u32 	[%r316], %r309;
	add.s32 	%r422, %r94, %r422;
	setp.lt.s32 	%p63, %r422, %r9;
	@%p63 bra 	$L__BB0_98;
	bra.uni 	$L__BB0_105;
$L__BB0_99:
	setp.eq.s32 	%p54, %r92, 0;
	mov.u32 	%r424, %r1;
	@%p54 bra 	$L__BB0_103;
	setp.eq.s32 	%p55, %r92, 1;
	rem.s32 	%r285, %r1, %r178;
	mul.wide.u32 	%rd156, %r285, 4;
	add.s64 	%rd157, %rd285, %rd156;
	ld.global.nc.f32 	%f202, [%rd157];
	add.s64 	%rd158, %rd286, %rd156;
	ld.global.nc.f32 	%f203, [%rd158];
	st.shared.f32 	[%r93], %f202;
	st.shared.f32 	[%r130], %f203;
	mov.u32 	%r424, %r83;
	@%p55 bra 	$L__BB0_103;
	setp.eq.s32 	%p56, %r92, 2;
	rem.s32 	%r286, %r83, %r178;
	mul.wide.u32 	%rd159, %r286, 4;
	add.s64 	%rd160, %rd285, %rd159;
	ld.global.nc.f32 	%f204, [%rd160];
	add.s64 	%rd161, %rd286, %rd159;
	ld.global.nc.f32 	%f205, [%rd161];
	st.shared.f32 	[%r95], %f204;
	st.shared.f32 	[%r129], %f205;
	mov.u32 	%r424, %r96;
	@%p56 bra 	$L__BB0_103;
	rem.s32 	%r287, %r96, %r178;
	mul.wide.u32 	%rd162, %r287, 4;
	add.s64 	%rd163, %rd285, %rd162;
	ld.global.nc.f32 	%f206, [%rd163];
	add.s64 	%rd164, %rd286, %rd162;
	ld.global.nc.f32 	%f207, [%rd164];
	st.shared.f32 	[%r97], %f206;
	st.shared.f32 	[%r98], %f207;
	mov.u32 	%r424, %r131;
$L__BB0_103:
	setp.lt.u32 	%p57, %r84, 3;
	@%p57 bra 	$L__BB0_105;
$L__BB0_104:
	rem.s32 	%r288, %r424, %r178;
	mul.wide.s32 	%rd165, %r288, 4;
	add.s64 	%rd166, %rd285, %rd165;
	ld.global.nc.f32 	%f208, [%rd166];
	add.s64 	%rd167, %rd286, %rd165;
	ld.global.nc.f32 	%f209, [%rd167];
	shl.b32 	%r289, %r424, 2;
	add.s32 	%r290, %r80, %r289;
	st.shared.f32 	[%r290], %f208;
	add.s32 	%r291, %r290, %r8;
	st.shared.f32 	[%r291], %f209;
	add.s32 	%r292, %r424, %r82;
	rem.s32 	%r293, %r292, %r178;
	mul.wide.s32 	%rd168, %r293, 4;
	add.s64 	%rd169, %rd285, %rd168;
	ld.global.nc.f32 	%f210, [%rd169];
	add.s64 	%rd170, %rd286, %rd168;
	ld.global.nc.f32 	%f211, [%rd170];
	add.s32 	%r294, %r290, %r94;
	st.shared.f32 	[%r294], %f210;
	add.s32 	%r295, %r294, %r8;
	st.shared.f32 	[%r295], %f211;
	add.s32 	%r296, %r292, %r82;
	rem.s32 	%r297, %r296, %r178;
	mul.wide.s32 	%rd171, %r297, 4;
	add.s64 	%rd172, %rd285, %rd171;
	ld.global.nc.f32 	%f212, [%rd172];
	add.s64 	%rd173, %rd286, %rd171;
	ld.global.nc.f32 	%f213, [%rd173];
	add.s32 	%r298, %r294, %r94;
	st.shared.f32 	[%r298], %f212;
	add.s32 	%r299, %r298, %r8;
	st.shared.f32 	[%r299], %f213;
	add.s32 	%r300, %r296, %r82;
	rem.s32 	%r301, %r300, %r178;
	mul.wide.s32 	%rd174, %r301, 4;
	add.s64 	%rd175, %rd285, %rd174;
	ld.global.nc.f32 	%f214, [%rd175];
	add.s64 	%rd176, %rd286, %rd174;
	ld.global.nc.f32 	%f215, [%rd176];
	add.s32 	%r302, %r298, %r94;
	st.shared.f32 	[%r302], %f214;
	add.s32 	%r303, %r302, %r8;
	st.shared.f32 	[%r303], %f215;
	add.s32 	%r424, %r300, %r82;
	setp.lt.s32 	%p58, %r424, %r9;
	@%p58 bra 	$L__BB0_104;
$L__BB0_105:
	bar.sync 	0;
	setp.le.s32 	%p83, %r175, %r411;
	or.pred  	%p85, %p38, %p83;
	@%p85 bra 	$L__BB0_134;
	min.s32 	%r337, %r410, 16;
	max.s32 	%r139, %r337, 1;
	mov.b32 	%r426, 0;
$L__BB0_107:
	mov.f32 	%f80, %f672;
	setp.lt.s32 	%p86, %r178, 1;
	mul.lo.s32 	%r141, %r426, %r178;
	mov.f32 	%f671, 0f00000000;
	@%p86 bra 	$L__BB0_119;
	setp.lt.u32 	%p87, %r85, 7;
	mov.f32 	%f671, 0f00000000;
	mov.b32 	%r429, 0;
	@%p87 bra 	$L__BB0_111;
	mov.f32 	%f671, 0f00000000;
	mov.b32 	%r427, 0;
$L__BB0_110:
	.pragma "nounroll";
	shl.b32 	%r340, %r427, 2;
	add.s32 	%r341, %r64, %r340;
	ld.shared.f32 	%f363, [%r341];
	add.s32 	%r342, %r427, %r141;
	shl.b32 	%r343, %r342, 2;
	add.s32 	%r344, %r80, %r343;
	ld.shared.f32 	%f364, [%r344];
	fma.rn.f32 	%f365, %f363, %f364, %f671;
	ld.shared.f32 	%f366, [%r341+4];
	ld.shared.f32 	%f367, [%r344+4];
	fma.rn.f32 	%f368, %f366, %f367, %f365;
	ld.shared.f32 	%f369, [%r341+8];
	ld.shared.f32 	%f370, [%r344+8];
	fma.rn.f32 	%f371, %f369, %f370, %f368;
	ld.shared.f32 	%f372, [%r341+12];
	ld.shared.f32 	%f373, [%r344+12];
	fma.rn.f32 	%f374, %f372, %f373, %f371;
	ld.shared.f32 	%f375, [%r341+16];
	ld.shared.f32 	%f376, [%r344+16];
	fma.rn.f32 	%f377, %f375, %f376, %f374;
	ld.shared.f32 	%f378, [%r341+20];
	ld.shared.f32 	%f379, [%r344+20];
	fma.rn.f32 	%f380, %f378, %f379, %f377;
	ld.shared.f32 	%f381, [%r341+24];
	ld.shared.f32 	%f382, [%r344+24];
	fma.rn.f32 	%f383, %f381, %f382, %f380;
	ld.shared.f32 	%f384, [%r341+28];
	ld.shared.f32 	%f385, [%r344+28];
	fma.rn.f32 	%f671, %f384, %f385, %f383;
	add.s32 	%r427, %r427, 8;
	setp.ne.s32 	%p88, %r427, %r101;
	mov.u32 	%r429, %r101;
	@%p88 bra 	$L__BB0_110;
$L__BB0_111:
	setp.eq.s32 	%p89, %r86, 0;
	@%p89 bra 	$L__BB0_119;
	add.s32 	%r345, %r86, -1;
	setp.lt.u32 	%p90, %r345, 3;
	@%p90 bra 	$L__BB0_114;
	shl.b32 	%r346, %r429, 2;
	add.s32 	%r347, %r64, %r346;
	ld.shared.f32 	%f387, [%r347];
	add.s32 	%r348, %r429, %r141;
	shl.b32 	%r349, %r348, 2;
	add.s32 	%r350, %r80, %r349;
	ld.shared.f32 	%f388, [%r350];
	fma.rn.f32 	%f389, %f387, %f388, %f671;
	ld.shared.f32 	%f390, [%r347+4];
	ld.shared.f32 	%f391, [%r350+4];
	fma.rn.f32 	%f392, %f390, %f391, %f389;
	ld.shared.f32 	%f393, [%r347+8];
	ld.shared.f32 	%f394, [%r350+8];
	fma.rn.f32 	%f395, %f393, %f394, %f392;
	ld.shared.f32 	%f396, [%r347+12];
	ld.shared.f32 	%f397, [%r350+12];
	fma.rn.f32 	%f671, %f396, %f397, %f395;
	add.s32 	%r429, %r429, 4;
$L__BB0_114:
	setp.eq.s32 	%p91, %r87, 0;
	@%p91 bra 	$L__BB0_119;
	setp.eq.s32 	%p92, %r87, 1;
	@%p92 bra 	$L__BB0_117;
	shl.b32 	%r351, %r429, 2;
	add.s32 	%r352, %r64, %r351;
	ld.shared.f32 	%f399, [%r352];
	add.s32 	%r353, %r429, %r141;
	shl.b32 	%r354, %r353, 2;
	add.s32 	%r355, %r80, %r354;
	ld.shared.f32 	%f400, [%r355];
	fma.rn.f32 	%f401, %f399, %f400, %f671;
	ld.shared.f32 	%f402, [%r352+4];
	ld.shared.f32 	%f403, [%r355+4];
	fma.rn.f32 	%f671, %f402, %f403, %f401;
	add.s32 	%r429, %r429, 2;
$L__BB0_117:
	setp.eq.s32 	%p93, %r102, 0;
	@%p93 bra 	$L__BB0_119;
	shl.b32 	%r356, %r429, 2;
	add.s32 	%r357, %r64, %r356;
	ld.shared.f32 	%f404, [%r357];
	add.s32 	%r358, %r429, %r141;
	shl.b32 	%r359, %r358, 2;
	add.s32 	%r360, %r80, %r359;
	ld.shared.f32 	%f405, [%r360];
	fma.rn.f32 	%f671, %f404, %f405, %f671;
$L__BB0_119:
	mul.f32 	%f406, %f26, %f671;
	max.f32 	%f672, %f80, %f406;
	sub.f32 	%f407, %f80, %f672;
	fma.rn.f32 	%f408, %f407, 0f3BBB989D, 0f3F000000;
	cvt.sat.f32.f32 	%f409, %f408;
	mov.f32 	%f410, 0f4B400001;
	mov.f32 	%f411, 0f437C0000;
	fma.rm.f32 	%f412, %f409, %f411, %f410;
	add.f32 	%f413, %f412, 0fCB40007F;
	neg.f32 	%f414, %f413;
	fma.rn.f32 	%f415, %f407, 0f3FB8AA3B, %f414;
	fma.rn.f32 	%f416, %f407, 0f32A57060, %f415;
	mov.b32 	%r361, %f412;
	shl.b32 	%r362, %r361, 23;
	mov.b32 	%f417, %r362;
	ex2.approx.ftz.f32 	%f418, %f416;
	mul.f32 	%f94, %f418, %f417;
	sub.f32 	%f419, %f406, %f672;
	fma.rn.f32 	%f420, %f419, 0f3BBB989D, 0f3F000000;
	cvt.sat.f32.f32 	%f421, %f420;
	fma.rm.f32 	%f422, %f421, %f411, %f410;
	add.f32 	%f423, %f422, 0fCB40007F;
	neg.f32 	%f424, %f423;
	fma.rn.f32 	%f425, %f419, 0f3FB8AA3B, %f424;
	fma.rn.f32 	%f426, %f419, 0f32A57060, %f425;
	mov.b32 	%r363, %f422;
	shl.b32 	%r364, %r363, 23;
	mov.b32 	%f427, %r364;
	ex2.approx.ftz.f32 	%f428, %f426;
	mul.f32 	%f95, %f428, %f427;
	fma.rn.f32 	%f673, %f673, %f94, %f95;
	@%p86 bra 	$L__BB0_133;
	setp.lt.u32 	%p95, %r85, 15;
	mov.b32 	%r433, 0;
	@%p95 bra 	$L__BB0_123;
	mov.b32 	%r431, 0;
$L__BB0_122:
	.pragma "nounroll";
	mul.wide.u32 	%rd256, %r431, 4;
	add.s64 	%rd257, %rd4, %rd256;
	ld.local.v4.f32 	{%f429, %f430, %f431, %f432}, [%rd257];
	add.s32 	%r367, %r431, %r141;
	shl.b32 	%r368, %r367, 2;
	add.s32 	%r369, %r81, %r368;
	ld.shared.f32 	%f433, [%r369];
	mul.f32 	%f434, %f95, %f433;
	fma.rn.f32 	%f435, %f94, %f429, %f434;
	ld.shared.f32 	%f436, [%r369+4];
	mul.f32 	%f437, %f95, %f436;
	fma.rn.f32 	%f438, %f94, %f430, %f437;
	ld.shared.f32 	%f439, [%r369+8];
	mul.f32 	%f440, %f95, %f439;
	fma.rn.f32 	%f441, %f94, %f431, %f440;
	ld.shared.f32 	%f442, [%r369+12];
	mul.f32 	%f443, %f95, %f442;
	fma.rn.f32 	%f444, %f94, %f432, %f443;
	st.local.v4.f32 	[%rd257], {%f435, %f438, %f441, %f444};
	ld.local.v4.f32 	{%f445, %f446, %f447, %f448}, [%rd257+16];
	ld.shared.f32 	%f449, [%r369+16];
	mul.f32 	%f450, %f95, %f449;
	fma.rn.f32 	%f451, %f94, %f445, %f450;
	ld.shared.f32 	%f452, [%r369+20];
	mul.f32 	%f453, %f95, %f452;
	fma.rn.f32 	%f454, %f94, %f446, %f453;
	ld.shared.f32 	%f455, [%r369+24];
	mul.f32 	%f456, %f95, %f455;
	fma.rn.f32 	%f457, %f94, %f447, %f456;
	ld.shared.f32 	%f458, [%r369+28];
	mul.f32 	%f459, %f95, %f458;
	fma.rn.f32 	%f460, %f94, %f448, %f459;
	st.local.v4.f32 	[%rd257+16], {%f451, %f454, %f457, %f460};
	ld.local.v4.f32 	{%f461, %f462, %f463, %f464}, [%rd257+32];
	ld.shared.f32 	%f465, [%r369+32];
	mul.f32 	%f466, %f95, %f465;
	fma.rn.f32 	%f467, %f94, %f461, %f466;
	ld.shared.f32 	%f468, [%r369+36];
	mul.f32 	%f469, %f95, %f468;
	fma.rn.f32 	%f470, %f94, %f462, %f469;
	ld.shared.f32 	%f471, [%r369+40];
	mul.f32 	%f472, %f95, %f471;
	fma.rn.f32 	%f473, %f94, %f463, %f472;
	ld.shared.f32 	%f474, [%r369+44];
	mul.f32 	%f475, %f95, %f474;
	fma.rn.f32 	%f476, %f94, %f464, %f475;
	st.local.v4.f32 	[%rd257+32], {%f467, %f470, %f473, %f476};
	ld.local.v4.f32 	{%f477, %f478, %f479, %f480}, [%rd257+48];
	ld.shared.f32 	%f481, [%r369+48];
	mul.f32 	%f482, %f95, %f481;
	fma.rn.f32 	%f483, %f94, %f477, %f482;
	ld.shared.f32 	%f484, [%r369+52];
	mul.f32 	%f485, %f95, %f484;
	fma.rn.f32 	%f486, %f94, %f478, %f485;
	ld.shared.f32 	%f487, [%r369+56];
	mul.f32 	%f488, %f95, %f487;
	fma.rn.f32 	%f489, %f94, %f479, %f488;
	ld.shared.f32 	%f490, [%r369+60];
	mul.f32 	%f491, %f95, %f490;
	fma.rn.f32 	%f492, %f94, %f480, %f491;
	st.local.v4.f32 	[%rd257+48], {%f483, %f486, %f489, %f492};
	add.s32 	%r431, %r431, 16;
	setp.ne.s32 	%p96, %r431, %r103;
	mov.u32 	%r433, %r103;
	@%p96 bra 	$L__BB0_122;
$L__BB0_123:
	setp.eq.s32 	%p97, %r88, 0;
	@%p97 bra 	$L__BB0_133;
	add.s32 	%r370, %r88, -1;
	setp.lt.u32 	%p98, %r370, 7;
	@%p98 bra 	$L__BB0_126;
	mul.wide.u32 	%rd258, %r433, 4;
	add.s64 	%rd259, %rd4, %rd258;
	ld.local.f32 	%f493, [%rd259];
	add.s32 	%r371, %r433, %r141;
	shl.b32 	%r372, %r371, 2;
	add.s32 	%r373, %r81, %r372;
	ld.shared.f32 	%f494, [%r373];
	mul.f32 	%f495, %f95, %f494;
	fma.rn.f32 	%f496, %f94, %f493, %f495;
	st.local.f32 	[%rd259], %f496;
	ld.local.f32 	%f497, [%rd259+4];
	ld.shared.f32 	%f498, [%r373+4];
	mul.f32 	%f499, %f95, %f498;
	fma.rn.f32 	%f500, %f94, %f497, %f499;
	st.local.f32 	[%rd259+4], %f500;
	ld.local.f32 	%f501, [%rd259+8];
	ld.shared.f32 	%f502, [%r373+8];
	mul.f32 	%f503, %f95, %f502;
	fma.rn.f32 	%f504, %f94, %f501, %f503;
	st.local.f32 	[%rd259+8], %f504;
	ld.local.f32 	%f505, [%rd259+12];
	ld.shared.f32 	%f506, [%r373+12];
	mul.f32 	%f507, %f95, %f506;
	fma.rn.f32 	%f508, %f94, %f505, %f507;
	st.local.f32 	[%rd259+12], %f508;
	ld.local.f32 	%f509, [%rd259+16];
	ld.shared.f32 	%f510, [%r373+16];
	mul.f32 	%f511, %f95, %f510;
	fma.rn.f32 	%f512, %f94, %f509, %f511;
	st.local.f32 	[%rd259+16], %f512;
	ld.local.f32 	%f513, [%rd259+20];
	ld.shared.f32 	%f514, [%r373+20];
	mul.f32 	%f515, %f95, %f514;
	fma.rn.f32 	%f516, %f94, %f513, %f515;
	st.local.f32 	[%rd259+20], %f516;
	ld.local.f32 	%f517, [%rd259+24];
	ld.shared.f32 	%f518, [%r373+24];
	mul.f32 	%f519, %f95, %f518;
	fma.rn.f32 	%f520, %f94, %f517, %f519;
	st.local.f32 	[%rd259+24], %f520;
	ld.local.f32 	%f521, [%rd259+28];
	ld.shared.f32 	%f522, [%r373+28];
	mul.f32 	%f523, %f95, %f522;
	fma.rn.f32 	%f524, %f94, %f521, %f523;
	st.local.f32 	[%rd259+28], %f524;
	add.s32 	%r433, %r433, 8;
$L__BB0_126:
	setp.eq.s32 	%p99, %r86, 0;
	@%p99 bra 	$L__BB0_133;
	add.s32 	%r374, %r86, -1;
	setp.lt.u32 	%p100, %r374, 3;
	@%p100 bra 	$L__BB0_129;
	mul.wide.u32 	%rd260, %r433, 4;
	add.s64 	%rd261, %rd4, %rd260;
	ld.local.f32 	%f525, [%rd261];
	add.s32 	%r375, %r433, %r141;
	shl.b32 	%r376, %r375, 2;
	add.s32 	%r377, %r81, %r376;
	ld.shared.f32 	%f526, [%r377];
	mul.f32 	%f527, %f95, %f526;
	fma.rn.f32 	%f528, %f94, %f525, %f527;
	st.local.f32 	[%rd261], %f528;
	ld.local.f32 	%f529, [%rd261+4];
	ld.shared.f32 	%f530, [%r377+4];
	mul.f32 	%f531, %f95, %f530;
	fma.rn.f32 	%f532, %f94, %f529, %f531;
	st.local.f32 	[%rd261+4], %f532;
	ld.local.f32 	%f533, [%rd261+8];
	ld.shared.f32 	%f534, [%r377+8];
	mul.f32 	%f535, %f95, %f534;
	fma.rn.f32 	%f536, %f94, %f533, %f535;
	st.local.f32 	[%rd261+8], %f536;
	ld.local.f32 	%f537, [%rd261+12];
	ld.shared.f32 	%f538, [%r377+12];
	mul.f32 	%f539, %f95, %f538;
	fma.rn.f32 	%f540, %f94, %f537, %f539;
	st.local.f32 	[%rd261+12], %f540;
	add.s32 	%r433, %r433, 4;
$L__BB0_129:
	setp.eq.s32 	%p101, %r87, 0;
	@%p101 bra 	$L__BB0_133;
	setp.eq.s32 	%p102, %r87, 1;
	mul.wide.u32 	%rd262, %r433, 4;
	add.s64 	%rd35, %rd4, %rd262;
	ld.local.f32 	%f541, [%rd35];
	add.s32 	%r378, %r433, %r141;
	shl.b32 	%r379, %r378, 2;
	add.s32 	%r156, %r81, %r379;
	ld.shared.f32 	%f542, [%r156];
	mul.f32 	%f543, %f95, %f542;
	fma.rn.f32 	%f544, %f94, %f541, %f543;
	st.local.f32 	[%rd35], %f544;
	@%p102 bra 	$L__BB0_133;
	setp.eq.s32 	%p103, %r87, 2;
	ld.local.f32 	%f545, [%rd35+4];
	ld.shared.f32 	%f546, [%r156+4];
	mul.f32 	%f547, %f95, %f546;
	fma.rn.f32 	%f548, %f94, %f545, %f547;
	st.local.f32 	[%rd35+4], %f548;
	@%p103 bra 	$L__BB0_133;
	ld.local.f32 	%f549, [%rd35+8];
	ld.shared.f32 	%f550, [%r156+8];
	mul.f32 	%f551, %f95, %f550;
	fma.rn.f32 	%f552, %f94, %f549, %f551;
	st.local.f32 	[%rd35+8], %f552;
$L__BB0_133:
	add.s32 	%r426, %r426, 1;
	setp.ne.s32 	%p104, %r426, %r139;
	@%p104 bra 	$L__BB0_107;
$L__BB0_134:
	bar.sync 	0;
	add.s32 	%r411, %r411, 16;
	setp.lt.s32 	%p105, %r411, %r175;
	add.s32 	%r410, %r410, -16;
	@%p105 bra 	$L__BB0_62;
$L__BB0_135:
	not.pred 	%p106, %p1;
	@%p106 bra 	$L__BB0_149;
	setp.lt.s32 	%p107, %r178, 1;
	setp.gt.f32 	%p108, %f673, 0f00000000;
	rcp.rn.f32 	%f553, %f673;
	selp.f32 	%f100, %f553, 0f00000000, %p108;
	mul.lo.s32 	%r380, %r178, %r175;
	mul.lo.s32 	%r381, %r4, %r380;
	cvt.s64.s32 	%rd263, %r381;
	mul.lo.s32 	%r382, %r5, %r380;
	cvt.s64.s32 	%rd264, %r382;
	add.s64 	%rd265, %rd264, %rd263;
	mul.lo.s32 	%r383, %r63, %r178;
	cvt.s64.s32 	%rd266, %r383;
	add.s64 	%rd36, %rd265, %rd266;
	@%p107 bra 	$L__BB0_149;
	add.s32 	%r385, %r178, -1;
	and.b32  	%r160, %r178, 15;
	setp.lt.u32 	%p109, %r385, 15;
	mov.b32 	%r437, 0;
	@%p109 bra 	$L__BB0_140;
	and.b32  	%r437, %r178, 2147483632;
	neg.s32 	%r435, %r437;
	add.s64 	%rd291, %rd4, 32;
	shl.b64 	%rd267, %rd36, 2;
	add.s64 	%rd268, %rd267, %rd3;
	add.s64 	%rd290, %rd268, 32;
$L__BB0_139:
	.pragma "nounroll";
	ld.local.v4.f32 	{%f554, %f555, %f556, %f557}, [%rd291+-32];
	mul.f32 	%f558, %f100, %f554;
	st.global.f32 	[%rd290+-32], %f558;
	mul.f32 	%f559, %f100, %f555;
	st.global.f32 	[%rd290+-28], %f559;
	mul.f32 	%f560, %f100, %f556;
	st.global.f32 	[%rd290+-24], %f560;
	mul.f32 	%f561, %f100, %f557;
	st.global.f32 	[%rd290+-20], %f561;
	ld.local.v4.f32 	{%f562, %f563, %f564, %f565}, [%rd291+-16];
	mul.f32 	%f566, %f100, %f562;
	st.global.f32 	[%rd290+-16], %f566;
	mul.f32 	%f567, %f100, %f563;
	st.global.f32 	[%rd290+-12], %f567;
	mul.f32 	%f568, %f100, %f564;
	st.global.f32 	[%rd290+-8], %f568;
	mul.f32 	%f569, %f100, %f565;
	st.global.f32 	[%rd290+-4], %f569;
	ld.local.v4.f32 	{%f570, %f571, %f572, %f573}, [%rd291];
	mul.f32 	%f574, %f100, %f570;
	st.global.f32 	[%rd290], %f574;
	mul.f32 	%f575, %f100, %f571;
	st.global.f32 	[%rd290+4], %f575;
	mul.f32 	%f576, %f100, %f572;
	st.global.f32 	[%rd290+8], %f576;
	mul.f32 	%f577, %f100, %f573;
	st.global.f32 	[%rd290+12], %f577;
	ld.local.v4.f32 	{%f578, %f579, %f580, %f581}, [%rd291+16];
	mul.f32 	%f582, %f100, %f578;
	st.global.f32 	[%rd290+16], %f582;
	mul.f32 	%f583, %f100, %f579;
	st.global.f32 	[%rd290+20], %f583;
	mul.f32 	%f584, %f100, %f580;
	st.global.f32 	[%rd290+24], %f584;
	mul.f32 	%f585, %f100, %f581;
	st.global.f32 	[%rd290+28], %f585;
	add.s32 	%r435, %r435, 16;
	add.s64 	%rd291, %rd291, 64;
	add.s64 	%rd290, %rd290, 64;
	setp.ne.s32 	%p110, %r435, 0;
	@%p110 bra 	$L__BB0_139;
$L__BB0_140:
	setp.eq.s32 	%p111, %r160, 0;
	@%p111 bra 	$L__BB0_149;
	and.b32  	%r166, %r178, 7;
	setp.lt.u32 	%p112, %r160, 8;
	@%p112 bra 	$L__BB0_143;
	cvt.u64.u32 	%rd269, %r437;
	mul.wide.u32 	%rd270, %r437, 4;
	add.s64 	%rd271, %rd4, %rd270;
	ld.local.f32 	%f586, [%rd271];
	mul.f32 	%f587, %f100, %f586;
	add.s64 	%rd272, %rd36, %rd269;
	shl.b64 	%rd273, %rd272, 2;
	add.s64 	%rd274, %rd3, %rd273;
	st.global.f32 	[%rd274], %f587;
	ld.local.f32 	%f588, [%rd271+4];
	mul.f32 	%f589, %f100, %f588;
	st.global.f32 	[%rd274+4], %f589;
	ld.local.f32 	%f590, [%rd271+8];
	mul.f32 	%f591, %f100, %f590;
	st.global.f32 	[%rd274+8], %f591;
	ld.local.f32 	%f592, [%rd271+12];
	mul.f32 	%f593, %f100, %f592;
	st.global.f32 	[%rd274+12], %f593;
	ld.local.f32 	%f594, [%rd271+16];
	mul.f32 	%f595, %f100, %f594;
	st.global.f32 	[%rd274+16], %f595;
	ld.local.f32 	%f596, [%rd271+20];
	mul.f32 	%f597, %f100, %f596;
	st.global.f32 	[%rd274+20], %f597;
	ld.local.f32 	%f598, [%rd271+24];
	mul.f32 	%f599, %f100, %f598;
	st.global.f32 	[%rd274+24], %f599;
	ld.local.f32 	%f600, [%rd271+28];
	mul.f32 	%f601, %f100, %f600;
	st.global.f32 	[%rd274+28], %f601;
	add.s32 	%r437, %r437, 8;
$L__BB0_143:
	setp.eq.s32 	%p113, %r166, 0;
	@%p113 bra 	$L__BB0_149;
	and.b32  	%r169, %r178, 3;
	setp.lt.u32 	%p114, %r166, 4;
	@%p114 bra 	$L__BB0_146;
	cvt.u64.u32 	%rd275, %r437;
	mul.wide.u32 	%rd276, %r437, 4;
	add.s64 	%rd277, %rd4, %rd276;
	ld.local.f32 	%f602, [%rd277];
	mul.f32 	%f603, %f100, %f602;
	add.s64 	%rd278, %rd36, %rd275;
	shl.b64 	%rd279, %rd278, 2;
	add.s64 	%rd280, %rd3, %rd279;
	st.global.f32 	[%rd280], %f603;
	ld.local.f32 	%f604, [%rd277+4];
	mul.f32 	%f605, %f100, %f604;
	st.global.f32 	[%rd280+4], %f605;
	ld.local.f32 	%f606, [%rd277+8];
	mul.f32 	%f607, %f100, %f606;
	st.global.f32 	[%rd280+8], %f607;
	ld.local.f32 	%f608, [%rd277+12];
	mul.f32 	%f609, %f100, %f608;
	st.global.f32 	[%rd280+12], %f609;
	add.s32 	%r437, %r437, 4;
$L__BB0_146:
	setp.eq.s32 	%p115, %r169, 0;
	@%p115 bra 	$L__BB0_149;
	cvt.u64.u32 	%rd281, %r437;
	add.s64 	%rd282, %rd36, %rd281;
	shl.b64 	%rd283, %rd282, 2;
	add.s64 	%rd293, %rd3, %rd283;
	mul.wide.u32 	%rd284, %r437, 4;
	add.s64 	%rd292, %rd4, %rd284;
	neg.s32 	%r439, %r169;
$L__BB0_148:
	.pragma "nounroll";
	ld.local.f32 	%f610, [%rd292];
	mul.f32 	%f611, %f100, %f610;
	st.global.f32 	[%rd293], %f611;
	add.s64 	%rd293, %rd293, 4;
	add.s64 	%rd292, %rd292, 4;
	add.s32 	%r439, %r439, 1;
	setp.ne.s32 	%p116, %r439, 0;
	@%p116 bra 	$L__BB0_148;
$L__BB0_149:
	ret;

}
	// .globl	fused_qkv_attention_forward_f16
.visible .entry fused_qkv_attention_forward_f16(
	.param .u64 .ptr .align 1 fused_qkv_attention_forward_f16_param_0,
	.param .u64 .ptr .align 1 fused_qkv_attention_forward_f16_param_1,
	.param .u64 .ptr .align 1 fused_qkv_attention_forward_f16_param_2,
	.param .u64 .ptr .align 1 fused_qkv_attention_forward_f16_param_3,
	.param .u32 fused_qkv_attention_forward_f16_param_4,
	.param .u32 fused_qkv_attention_forward_f16_param_5,
	.param .u32 fused_qkv_attention_forward_f16_param_6,
	.param .u32 fused_qkv_attention_forward_f16_param_7,
	.param .u32 fused_qkv_attention_forward_f16_param_8
)
{
	.local .align 16 .b8 	__local_depot1[1024];
	.reg .b64 	%SP;
	.reg .b64 	%SPL;
	.reg .pred 	%p<117>;
	.reg .b16 	%rs<202>;
	.reg .b32 	%r<440>;
	.reg .b32 	%f<678>;
	.reg .b64 	%rd<294>;

	mov.u64 	%SPL, __local_depot1;
	ld.param.u64 	%rd49, [fused_qkv_attention_forward_f16_param_0];
	ld.param.u64 	%rd51, [fused_qkv_attention_forward_f16_param_1];
	ld.param.u64 	%rd50, [fused_qkv_attention_forward_f16_param_2];
	ld.param.u64 	%rd52, [fused_qkv_attention_forward_f16_param_3];
	ld.param.u32 	%r179, [fused_qkv_attention_forward_f16_param_4];
	ld.param.u32 	%r175, [fused_qkv_attention_forward_f16_param_5];
	ld.param.u32 	%r176, [fused_qkv_attention_forward_f16_param_6];
	ld.param.u32 	%r177, [fused_qkv_attention_forward_f16_param_7];
	ld.param.u32 	%r178, [fused_qkv_attention_forward_f16_param_8];
	cvta.to.global.u64 	%rd1, %rd51;
	cvta.to.global.u64 	%rd2, %rd50;
	cvta.to.global.u64 	%rd3, %rd52;
	add.u64 	%rd4, %SPL, 0;
	mov.u32 	%r1, %tid.x;
	add.s32 	%r180, %r175, 15;
	shr.s32 	%r181, %r180, 31;
	shr.u32 	%r182, %r181, 28;
	add.s32 	%r183, %r180, %r182;
	shr.s32 	%r2, %r183, 4;
	mul.lo.s32 	%r184, %r177, %r179;
	mul.lo.s32 	%r185, %r184, %r2;
	mov.u32 	%r3, %ctaid.x;
	setp.ge.s32 	%p2, %r3, %r185;
	@%p2 bra 	$L__BB1_149;
	cvta.to.global.u64 	%rd5, %rd49;
	div.s32 	%r186, %r3, %r2;
	mul.lo.s32 	%r187, %r186, %r2;
	sub.s32 	%r188, %r3, %r187;
	div.s32 	%r189, %r186, %r177;
	mul.lo.s32 	%r4, %r189, %r177;
	sub.s32 	%r5, %r186, %r4;
	shl.b32 	%r6, %r188, 4;
	mul.lo.s32 	%r190, %r176, %r175;
	mul.lo.s32 	%r7, %r190, %r189;
	mul.lo.s32 	%r191, %r178, %r176;
	mul.lo.s32 	%r192, %r191, %r177;
	mul.lo.s32 	%r193, %r5, %r191;
	cvt.s64.s32 	%rd6, %r193;
	cvt.s64.s32 	%rd55, %r192;
	add.s64 	%rd7, %rd6, %rd55;
	shl.b32 	%r194, %r192, 1;
	cvt.s64.s32 	%rd56, %r194;
	add.s64 	%rd8, %rd6, %rd56;
	setp.eq.s64 	%p3, %rd50, 0;
	mul.lo.s32 	%r195, %r5, %r178;
	cvt.s64.s32 	%rd9, %r195;
	mov.b64 	%rd285, 0;
	mov.u64 	%rd286, %rd285;
	@%p3 bra 	$L__BB1_3;
	mul.lo.s32 	%r196, %r178, %r177;
	cvt.s64.s32 	%rd57, %r196;
	add.s64 	%rd58, %rd9, %rd57;
	shl.b64 	%rd59, %rd58, 1;
	add.s64 	%rd285, %rd2, %rd59;
	shl.b32 	%r197, %r196, 1;
	cvt.s64.s32 	%rd60, %r197;
	add.s64 	%rd61, %rd9, %rd60;
	shl.b64 	%rd62, %rd61, 1;
	add.s64 	%rd286, %rd2, %rd62;
$L__BB1_3:
	mul.wide.s32 	%rd63, %r7, 2;
	add.s64 	%rd14, %rd5, %rd63;
	shl.b32 	%r8, %r178, 6;
	shl.b32 	%r9, %r178, 4;
	setp.ge.s32 	%p4, %r1, %r9;
	@%p4 bra 	$L__BB1_47;
	setp.lt.s32 	%p5, %r176, 1;
	mov.u32 	%r10, %ntid.x;
	@%p5 bra 	$L__BB1_34;
	setp.ne.s64 	%p17, %rd50, 0;
	@%p17 bra 	$L__BB1_20;
	add.s32 	%r11, %r176, -1;
	and.b32  	%r12, %r176, 7;
	add.s32 	%r13, %r12, -1;
	and.b32  	%r14, %r176, 3;
	and.b32  	%r15, %r176, 2147483640;
	and.b32  	%r16, %r176, 1;
	mov.u32 	%r386, %r1;
$L__BB1_7:
	div.s32 	%r255, %r386, %r178;
	mul.lo.s32 	%r18, %r255, %r178;
	add.s32 	%r19, %r255, %r6;
	setp.ge.s32 	%p27, %r19, %r175;
	mov.f32 	%f616, 0f00000000;
	@%p27 bra 	$L__BB1_19;
	setp.lt.u32 	%p28, %r11, 7;
	mul.lo.s32 	%r257, %r19, %r176;
	cvt.s64.s32 	%rd15, %r257;
	sub.s32 	%r258, %r386, %r18;
	mul.lo.s32 	%r259, %r258, %r176;
	cvt.s64.s32 	%rd117, %r259;
	add.s64 	%rd16, %rd117, %rd6;
	mov.f32 	%f616, 0f00000000;
	mov.b32 	%r389, 0;
	@%p28 bra 	$L__BB1_11;
	mov.f32 	%f616, 0f00000000;
	mov.b32 	%r387, 0;
$L__BB1_10:
	.pragma "nounroll";
	cvt.u64.u32 	%rd118, %r387;
	add.s64 	%rd119, %rd118, %rd15;
	shl.b64 	%rd120, %rd119, 1;
	add.s64 	%rd121, %rd14, %rd120;
	ld.global.nc.u16 	%rs37, [%rd121];
	// begin inline asm
	{  cvt.f32.f16 %f155, %rs37;}

	// end inline asm
	add.s64 	%rd122, %rd16, %rd118;
	shl.b64 	%rd123, %rd122, 1;
	add.s64 	%rd124, %rd1, %rd123;
	ld.global.nc.u16 	%rs38, [%rd124];
	// begin inline asm
	{  cvt.f32.f16 %f156, %rs38;}

	// end inline asm
	fma.rn.f32 	%f171, %f155, %f156, %f616;
	ld.global.nc.u16 	%rs39, [%rd121+2];
	// begin inline asm
	{  cvt.f32.f16 %f157, %rs39;}

	// end inline asm
	ld.global.nc.u16 	%rs40, [%rd124+2];
	// begin inline asm
	{  cvt.f32.f16 %f158, %rs40;}

	// end inline asm
	fma.rn.f32 	%f172, %f157, %f158, %f171;
	ld.global.nc.u16 	%rs41, [%rd121+4];
	// begin inline asm
	{  cvt.f32.f16 %f159, %rs41;}

	// end inline asm
	ld.global.nc.u16 	%rs42, [%rd124+4];
	// begin inline asm
	{  cvt.f32.f16 %f160, %rs42;}

	// end inline asm
	fma.rn.f32 	%f173, %f159, %f160, %f172;
	ld.global.nc.u16 	%rs43, [%rd121+6];
	// begin inline asm
	{  cvt.f32.f16 %f161, %rs43;}

	// end inline asm
	ld.global.nc.u16 	%rs44, [%rd124+6];
	// begin inline asm
	{  cvt.f32.f16 %f162, %rs44;}

	// end inline asm
	fma.rn.f32 	%f174, %f161, %f162, %f173;
	ld.global.nc.u16 	%rs45, [%rd121+8];
	// begin inline asm
	{  cvt.f32.f16 %f163, %rs45;}

	// end inline asm
	ld.global.nc.u16 	%rs46, [%rd124+8];
	// begin inline asm
	{  cvt.f32.f16 %f164, %rs46;}

	// end inline asm
	fma.rn.f32 	%f175, %f163, %f164, %f174;
	ld.global.nc.u16 	%rs47, [%rd121+10];
	// begin inline asm
	{  cvt.f32.f16 %f165, %rs47;}

	// end inline asm
	ld.global.nc.u16 	%rs48, [%rd124+10];
	// begin inline asm
	{  cvt.f32.f16 %f166, %rs48;}

	// end inline asm
	fma.rn.f32 	%f176, %f165, %f166, %f175;
	ld.global.nc.u16 	%rs49, [%rd121+12];
	// begin inline asm
	{  cvt.f32.f16 %f167, %rs49;}

	// end inline asm
	ld.global.nc.u16 	%rs50, [%rd124+12];
	// begin inline asm
	{  cvt.f32.f16 %f168, %rs50;}

	// end inline asm
	fma.rn.f32 	%f177, %f167, %f168, %f176;
	ld.global.nc.u16 	%rs51, [%rd121+14];
	// begin inline asm
	{  cvt.f32.f16 %f169, %rs51;}

	// end inline asm
	ld.global.nc.u16 	%rs52, [%rd124+14];
	// begin inline asm
	{  cvt.f32.f16 %f170, %rs52;}

	// end inline asm
	fma.rn.f32 	%f616, %f169, %f170, %f177;
	add.s32 	%r387, %r387, 8;
	setp.eq.s32 	%p29, %r387, %r15;
	mov.u32 	%r389, %r15;
	@%p29 bra 	$L__BB1_11;
	bra.uni 	$L__BB1_10;
$L__BB1_11:
	setp.eq.s32 	%p30, %r12, 0;
	@%p30 bra 	$L__BB1_19;
	setp.lt.u32 	%p31, %r13, 3;
	@%p31 bra 	$L__BB1_14;
	cvt.u64.u32 	%rd125, %r389;
	add.s64 	%rd126, %rd125, %rd15;
	shl.b64 	%rd127, %rd126, 1;
	add.s64 	%rd128, %rd14, %rd127;
	ld.global.nc.u16 	%rs53, [%rd128];
	// begin inline asm
	{  cvt.f32.f16 %f179, %rs53;}

	// end inline asm
	add.s64 	%rd129, %rd16, %rd125;
	shl.b64 	%rd130, %rd129, 1;
	add.s64 	%rd131, %rd1, %rd130;
	ld.global.nc.u16 	%rs54, [%rd131];
	// begin inline asm
	{  cvt.f32.f16 %f180, %rs54;}

	// end inline asm
	fma.rn.f32 	%f187, %f179, %f180, %f616;
	ld.global.nc.u16 	%rs55, [%rd128+2];
	// begin inline asm
	{  cvt.f32.f16 %f181, %rs55;}

	// end inline asm
	ld.global.nc.u16 	%rs56, [%rd131+2];
	// begin inline asm
	{  cvt.f32.f16 %f182, %rs56;}

	// end inline asm
	fma.rn.f32 	%f188, %f181, %f182, %f187;
	ld.global.nc.u16 	%rs57, [%rd128+4];
	// begin inline asm
	{  cvt.f32.f16 %f183, %rs57;}

	// end inline asm
	ld.global.nc.u16 	%rs58, [%rd131+4];
	// begin inline asm
	{  cvt.f32.f16 %f184, %rs58;}

	// end inline asm
	fma.rn.f32 	%f189, %f183, %f184, %f188;
	ld.global.nc.u16 	%rs59, [%rd128+6];
	// begin inline asm
	{  cvt.f32.f16 %f185, %rs59;}

	// end inline asm
	ld.global.nc.u16 	%rs60, [%rd131+6];
	// begin inline asm
	{  cvt.f32.f16 %f186, %rs60;}

	// end inline asm
	fma.rn.f32 	%f616, %f185, %f186, %f189;
	add.s32 	%r389, %r389, 4;
$L__BB1_14:
	setp.eq.s32 	%p32, %r14, 0;
	@%p32 bra 	$L__BB1_19;
	setp.eq.s32 	%p33, %r14, 1;
	@%p33 bra 	$L__BB1_17;
	cvt.u64.u32 	%rd132, %r389;
	add.s64 	%rd133, %rd132, %rd15;
	shl.b64 	%rd134, %rd133, 1;
	add.s64 	%rd135, %rd14, %rd134;
	ld.global.nc.u16 	%rs61, [%rd135];
	// begin inline asm
	{  cvt.f32.f16 %f191, %rs61;}

	// end inline asm
	add.s64 	%rd136, %rd16, %rd132;
	shl.b64 	%rd137, %rd136, 1;
	add.s64 	%rd138, %rd1, %rd137;
	ld.global.nc.u16 	%rs62, [%rd138];
	// begin inline asm
	{  cvt.f32.f16 %f192, %rs62;}

	// end inline asm
	fma.rn.f32 	%f195, %f191, %f192, %f616;
	ld.global.nc.u16 	%rs63, [%rd135+2];
	// begin inline asm
	{  cvt.f32.f16 %f193, %rs63;}

	// end inline asm
	ld.global.nc.u16 	%rs64, [%rd138+2];
	// begin inline asm
	{  cvt.f32.f16 %f194, %rs64;}

	// end inline asm
	fma.rn.f32 	%f616, %f193, %f194, %f195;
	add.s32 	%r389, %r389, 2;
$L__BB1_17:
	setp.eq.s32 	%p34, %r16, 0;
	@%p34 bra 	$L__BB1_19;
	cvt.u64.u32 	%rd139, %r389;
	add.s64 	%rd140, %rd139, %rd15;
	shl.b64 	%rd141, %rd140, 1;
	add.s64 	%rd142, %rd14, %rd141;
	ld.global.nc.u16 	%rs65, [%rd142];
	// begin inline asm
	{  cvt.f32.f16 %f196, %rs65;}

	// end inline asm
	add.s64 	%rd143, %rd16, %rd139;
	shl.b64 	%rd144, %rd143, 1;
	add.s64 	%rd145, %rd1, %rd144;
	ld.global.nc.u16 	%rs66, [%rd145];
	// begin inline asm
	{  cvt.f32.f16 %f197, %rs66;}

	// end inline asm
	fma.rn.f32 	%f616, %f196, %f197, %f616;
$L__BB1_19:
	shl.b32 	%r261, %r386, 2;
	mov.u32 	%r262, smem;
	add.s32 	%r263, %r262, %r261;
	st.shared.f32 	[%r263], %f616;
	add.s32 	%r386, %r386, %r10;
	setp.lt.s32 	%p35, %r386, %r9;
	@%p35 bra 	$L__BB1_7;
	bra.uni 	$L__BB1_47;
$L__BB1_20:
	add.s32 	%r28, %r176, -1;
	and.b32  	%r29, %r176, 7;
	add.s32 	%r30, %r29, -1;
	and.b32  	%r31, %r176, 3;
	and.b32  	%r32, %r176, 2147483640;
	and.b32  	%r33, %r176, 1;
	mov.u32 	%r391, %r1;
$L__BB1_21:
	div.s32 	%r246, %r391, %r178;
	mul.lo.s32 	%r247, %r246, %r178;
	sub.s32 	%r35, %r391, %r247;
	add.s32 	%r36, %r246, %r6;
	cvt.s64.s32 	%rd84, %r35;
	add.s64 	%rd85, %rd84, %rd9;
	shl.b64 	%rd86, %rd85, 1;
	add.s64 	%rd87, %rd2, %rd86;
	ld.global.nc.u16 	%rs6, [%rd87];
	// begin inline asm
	{  cvt.f32.f16 %f624, %rs6;}

	// end inline asm
	setp.ge.s32 	%p18, %r36, %r175;
	@%p18 bra 	$L__BB1_33;
	setp.lt.u32 	%p19, %r28, 7;
	mul.lo.s32 	%r249, %r36, %r176;
	cvt.s64.s32 	%rd17, %r249;
	mul.lo.s32 	%r250, %r35, %r176;
	cvt.s64.s32 	%rd88, %r250;
	add.s64 	%rd18, %rd88, %rd6;
	mov.b32 	%r394, 0;
	@%p19 bra 	$L__BB1_25;
	mov.b32 	%r392, 0;
$L__BB1_24:
	.pragma "nounroll";
	cvt.u64.u32 	%rd89, %r392;
	add.s64 	%rd90, %rd89, %rd17;
	shl.b64 	%rd91, %rd90, 1;
	add.s64 	%rd92, %rd14, %rd91;
	ld.global.nc.u16 	%rs7, [%rd92];
	// begin inline asm
	{  cvt.f32.f16 %f108, %rs7;}

	// end inline asm
	add.s64 	%rd93, %rd18, %rd89;
	shl.b64 	%rd94, %rd93, 1;
	add.s64 	%rd95, %rd1, %rd94;
	ld.global.nc.u16 	%rs8, [%rd95];
	// begin inline asm
	{  cvt.f32.f16 %f109, %rs8;}

	// end inline asm
	fma.rn.f32 	%f124, %f108, %f109, %f624;
	ld.global.nc.u16 	%rs9, [%rd92+2];
	// begin inline asm
	{  cvt.f32.f16 %f110, %rs9;}

	// end inline asm
	ld.global.nc.u16 	%rs10, [%rd95+2];
	// begin inline asm
	{  cvt.f32.f16 %f111, %rs10;}

	// end inline asm
	fma.rn.f32 	%f125, %f110, %f111, %f124;
	ld.global.nc.u16 	%rs11, [%rd92+4];
	// begin inline asm
	{  cvt.f32.f16 %f112, %rs11;}

	// end inline asm
	ld.global.nc.u16 	%rs12, [%rd95+4];
	// begin inline asm
	{  cvt.f32.f16 %f113, %rs12;}

	// end inline asm
	fma.rn.f32 	%f126, %f112, %f113, %f125;
	ld.global.nc.u16 	%rs13, [%rd92+6];
	// begin inline asm
	{  cvt.f32.f16 %f114, %rs13;}

	// end inline asm
	ld.global.nc.u16 	%rs14, [%rd95+6];
	// begin inline asm
	{  cvt.f32.f16 %f115, %rs14;}

	// end inline asm
	fma.rn.f32 	%f127, %f114, %f115, %f126;
	ld.global.nc.u16 	%rs15, [%rd92+8];
	// begin inline asm
	{  cvt.f32.f16 %f116, %rs15;}

	// end inline asm
	ld.global.nc.u16 	%rs16, [%rd95+8];
	// begin inline asm
	{  cvt.f32.f16 %f117, %rs16;}

	// end inline asm
	fma.rn.f32 	%f128, %f116, %f117, %f127;
	ld.global.nc.u16 	%rs17, [%rd92+10];
	// begin inline asm
	{  cvt.f32.f16 %f118, %rs17;}

	// end inline asm
	ld.global.nc.u16 	%rs18, [%rd95+10];
	// begin inline asm
	{  cvt.f32.f16 %f119, %rs18;}

	// end inline asm
	fma.rn.f32 	%f129, %f118, %f119, %f128;
	ld.global.nc.u16 	%rs19, [%rd92+12];
	// begin inline asm
	{  cvt.f32.f16 %f120, %rs19;}

	// end inline asm
	ld.global.nc.u16 	%rs20, [%rd95+12];
	// begin inline asm
	{  cvt.f32.f16 %f121, %rs20;}

	// end inline asm
	fma.rn.f32 	%f130, %f120, %f121, %f129;
	ld.global.nc.u16 	%rs21, [%rd92+14];
	// begin inline asm
	{  cvt.f32.f16 %f122, %rs21;}

	// end inline asm
	ld.global.nc.u16 	%rs22, [%rd95+14];
	// begin inline asm
	{  cvt.f32.f16 %f123, %rs22;}

	// end inline asm
	fma.rn.f32 	%f624, %f122, %f123, %f130;
	add.s32 	%r392, %r392, 8;
	setp.eq.s32 	%p20, %r392, %r32;
	mov.u32 	%r394, %r32;
	@%p20 bra 	$L__BB1_25;
	bra.uni 	$L__BB1_24;
$L__BB1_25:
	setp.eq.s32 	%p21, %r29, 0;
	@%p21 bra 	$L__BB1_33;
	setp.lt.u32 	%p22, %r30, 3;
	@%p22 bra 	$L__BB1_28;
	cvt.u64.u32 	%rd96, %r394;
	add.s64 	%rd97, %rd96, %rd17;
	shl.b64 	%rd98, %rd97, 1;
	add.s64 	%rd99, %rd14, %rd98;
	ld.global.nc.u16 	%rs23, [%rd99];
	// begin inline asm
	{  cvt.f32.f16 %f132, %rs23;}

	// end inline asm
	add.s64 	%rd100, %rd18, %rd96;
	shl.b64 	%rd101, %rd100, 1;
	add.s64 	%rd102, %rd1, %rd101;
	ld.global.nc.u16 	%rs24, [%rd102];
	// begin inline asm
	{  cvt.f32.f16 %f133, %rs24;}

	// end inline asm
	fma.rn.f32 	%f140, %f132, %f133, %f624;
	ld.global.nc.u16 	%rs25, [%rd99+2];
	// begin inline asm
	{  cvt.f32.f16 %f134, %rs25;}

	// end inline asm
	ld.global.nc.u16 	%rs26, [%rd102+2];
	// begin inline asm
	{  cvt.f32.f16 %f135, %rs26;}

	// end inline asm
	fma.rn.f32 	%f141, %f134, %f135, %f140;
	ld.global.nc.u16 	%rs27, [%rd99+4];
	// begin inline asm
	{  cvt.f32.f16 %f136, %rs27;}

	// end inline asm
	ld.global.nc.u16 	%rs28, [%rd102+4];
	// begin inline asm
	{  cvt.f32.f16 %f137, %rs28;}

	// end inline asm
	fma.rn.f32 	%f142, %f136, %f137, %f141;
	ld.global.nc.u16 	%rs29, [%rd99+6];
	// begin inline asm
	{  cvt.f32.f16 %f138, %rs29;}

	// end inline asm
	ld.global.nc.u16 	%rs30, [%rd102+6];
	// begin inline asm
	{  cvt.f32.f16 %f139, %rs30;}

	// end inline asm
	fma.rn.f32 	%f624, %f138, %f139, %f142;
	add.s32 	%r394, %r394, 4;
$L__BB1_28:
	setp.eq.s32 	%p23, %r31, 0;
	@%p23 bra 	$L__BB1_33;
	setp.eq.s32 	%p24, %r31, 1;
	@%p24 bra 	$L__BB1_31;
	cvt.u64.u32 	%rd103, %r394;
	add.s64 	%rd104, %rd103, %rd17;
	shl.b64 	%rd105, %rd104, 1;
	add.s64 	%rd106, %rd14, %rd105;
	ld.global.nc.u16 	%rs31, [%rd106];
	// begin inline asm
	{  cvt.f32.f16 %f144, %rs31;}

	// end inline asm
	add.s64 	%rd107, %rd18, %rd103;
	shl.b64 	%rd108, %rd107, 1;
	add.s64 	%rd109, %rd1, %rd108;
	ld.global.nc.u16 	%rs32, [%rd109];
	// begin inline asm
	{  cvt.f32.f16 %f145, %rs32;}

	// end inline asm
	fma.rn.f32 	%f148, %f144, %f145, %f624;
	ld.global.nc.u16 	%rs33, [%rd106+2];
	// begin inline asm
	{  cvt.f32.f16 %f146, %rs33;}

	// end inline asm
	ld.global.nc.u16 	%rs34, [%rd109+2];
	// begin inline asm
	{  cvt.f32.f16 %f147, %rs34;}

	// end inline asm
	fma.rn.f32 	%f624, %f146, %f147, %f148;
	add.s32 	%r394, %r394, 2;
$L__BB1_31:
	setp.eq.s32 	%p25, %r33, 0;
	@%p25 bra 	$L__BB1_33;
	cvt.u64.u32 	%rd110, %r394;
	add.s64 	%rd111, %rd110, %rd17;
	shl.b64 	%rd112, %rd111, 1;
	add.s64 	%rd113, %rd14, %rd112;
	ld.global.nc.u16 	%rs35, [%rd113];
	// begin inline asm
	{  cvt.f32.f16 %f149, %rs35;}

	// end inline asm
	add.s64 	%rd114, %rd18, %rd110;
	shl.b64 	%rd115, %rd114, 1;
	add.s64 	%rd116, %rd1, %rd115;
	ld.global.nc.u16 	%rs36, [%rd116];
	// begin inline asm
	{  cvt.f32.f16 %f150, %rs36;}

	// end inline asm
	fma.rn.f32 	%f624, %f149, %f150, %f624;
$L__BB1_33:
	shl.b32 	%r252, %r391, 2;
	mov.u32 	%r253, smem;
	add.s32 	%r254, %r253, %r252;
	st.shared.f32 	[%r254], %f624;
	add.s32 	%r391, %r391, %r10;
	setp.lt.s32 	%p26, %r391, %r9;
	@%p26 bra 	$L__BB1_21;
	bra.uni 	$L__BB1_47;
$L__BB1_34:
	setp.ne.s64 	%p6, %rd50, 0;
	@%p6 bra 	$L__BB1_41;
	add.s32 	%r225, %r1, %r10;
	max.u32 	%r226, %r9, %r225;
	setp.lt.u32 	%p12, %r225, %r9;
	selp.u32 	%r227, 1, 0, %p12;
	add.s32 	%r228, %r225, %r227;
	sub.s32 	%r229, %r226, %r228;
	div.u32 	%r230, %r229, %r10;
	add.s32 	%r45, %r230, %r227;
	and.b32  	%r231, %r45, 3;
	setp.eq.s32 	%p13, %r231, 3;
	mov.u32 	%r398, %r1;
	@%p13 bra 	$L__BB1_38;
	add.s32 	%r233, %r45, 1;
	and.b32  	%r46, %r233, 3;
	mov.b32 	%r397, 0;
	mov.u32 	%r398, %r1;
$L__BB1_37:
	.pragma "nounroll";
	shl.b32 	%r234, %r398, 2;
	mov.u32 	%r235, smem;
	add.s32 	%r236, %r235, %r234;
	mov.b32 	%r237, 0;
	st.shared.u32 	[%r236], %r237;
	add.s32 	%r398, %r398, %r10;
	add.s32 	%r397, %r397, 1;
	setp.ne.s32 	%p14, %r397, %r46;
	@%p14 bra 	$L__BB1_37;
$L__BB1_38:
	setp.lt.u32 	%p15, %r45, 3;
	@%p15 bra 	$L__BB1_47;
	mov.u32 	%r239, smem;
	shl.b32 	%r242, %r10, 2;
$L__BB1_40:
	shl.b32 	%r238, %r398, 2;
	add.s32 	%r240, %r239, %r238;
	mov.b32 	%r241, 0;
	st.shared.u32 	[%r240], %r241;
	add.s32 	%r243, %r240, %r242;
	st.shared.u32 	[%r243], %r241;
	add.s32 	%r244, %r243, %r242;
	st.shared.u32 	[%r244], %r241;
	add.s32 	%r245, %r244, %r242;
	st.shared.u32 	[%r245], %r241;
	add.s32 	%r398, %r242, %r398;
	setp.lt.s32 	%p16, %r398, %r9;
	@%p16 bra 	$L__BB1_40;
	bra.uni 	$L__BB1_47;
$L__BB1_41:
	add.s32 	%r198, %r1, %r10;
	max.u32 	%r199, %r9, %r198;
	setp.lt.u32 	%p7, %r198, %r9;
	selp.u32 	%r200, 1, 0, %p7;
	add.s32 	%r201, %r198, %r200;
	sub.s32 	%r202, %r199, %r201;
	div.u32 	%r203, %r202, %r10;
	add.s32 	%r54, %r203, %r200;
	and.b32  	%r204, %r54, 3;
	setp.eq.s32 	%p8, %r204, 3;
	mov.u32 	%r402, %r1;
	@%p8 bra 	$L__BB1_44;
	add.s32 	%r206, %r54, 1;
	and.b32  	%r55, %r206, 3;
	mov.b32 	%r401, 0;
	mov.u32 	%r402, %r1;
$L__BB1_43:
	.pragma "nounroll";
	rem.s32 	%r207, %r402, %r178;
	cvt.s64.s32 	%rd64, %r207;
	add.s64 	%rd65, %rd64, %rd9;
	shl.b64 	%rd66, %rd65, 1;
	add.s64 	%rd67, %rd2, %rd66;
	ld.global.nc.u16 	%rs1, [%rd67];
	// begin inline asm
	{  cvt.f32.f16 %f101, %rs1;}

	// end inline asm
	shl.b32 	%r208, %r402, 2;
	mov.u32 	%r209, smem;
	add.s32 	%r210, %r209, %r208;
	st.shared.f32 	[%r210], %f101;
	add.s32 	%r402, %r402, %r10;
	add.s32 	%r401, %r401, 1;
	setp.ne.s32 	%p9, %r401, %r55;
	@%p9 bra 	$L__BB1_43;
$L__BB1_44:
	setp.lt.u32 	%p10, %r54, 3;
	@%p10 bra 	$L__BB1_47;
	mov.u32 	%r213, smem;
	shl.b32 	%r217, %r10, 2;
$L__BB1_46:
	rem.s32 	%r211, %r402, %r178;
	cvt.s64.s32 	%rd68, %r211;
	add.s64 	%rd69, %rd68, %rd9;
	shl.b64 	%rd70, %rd69, 1;
	add.s64 	%rd71, %rd2, %rd70;
	ld.global.nc.u16 	%rs2, [%rd71];
	// begin inline asm
	{  cvt.f32.f16 %f102, %rs2;}

	// end inline asm
	shl.b32 	%r212, %r402, 2;
	add.s32 	%r214, %r213, %r212;
	st.shared.f32 	[%r214], %f102;
	add.s32 	%r215, %r402, %r10;
	rem.s32 	%r216, %r215, %r178;
	cvt.s64.s32 	%rd72, %r216;
	add.s64 	%rd73, %rd72, %rd9;
	shl.b64 	%rd74, %rd73, 1;
	add.s64 	%rd75, %rd2, %rd74;
	ld.global.nc.u16 	%rs3, [%rd75];
	// begin inline asm
	{  cvt.f32.f16 %f103, %rs3;}

	// end inline asm
	add.s32 	%r218, %r214, %r217;
	st.shared.f32 	[%r218], %f103;
	add.s32 	%r219, %r215, %r10;
	rem.s32 	%r220, %r219, %r178;
	cvt.s64.s32 	%rd76, %r220;
	add.s64 	%rd77, %rd76, %rd9;
	shl.b64 	%rd78, %rd77, 1;
	add.s64 	%rd79, %rd2, %rd78;
	ld.global.nc.u16 	%rs4, [%rd79];
	// begin inline asm
	{  cvt.f32.f16 %f104, %rs4;}

	// end inline asm
	add.s32 	%r221, %r218, %r217;
	st.shared.f32 	[%r221], %f104;
	add.s32 	%r222, %r219, %r10;
	rem.s32 	%r223, %r222, %r178;
	cvt.s64.s32 	%rd80, %r223;
	add.s64 	%rd81, %rd80, %rd9;
	shl.b64 	%rd82, %rd81, 1;
	add.s64 	%rd83, %rd2, %rd82;
	ld.global.nc.u16 	%rs5, [%rd83];
	// begin inline asm
	{  cvt.f32.f16 %f105, %rs5;}

	// end inline asm
	add.s32 	%r224, %r221, %r217;
	st.shared.f32 	[%r224], %f105;
	add.s32 	%r402, %r222, %r10;
	setp.lt.s32 	%p11, %r402, %r9;
	@%p11 bra 	$L__BB1_46;
$L__BB1_47:
	bar.sync 	0;
	add.s32 	%r63, %r6, %r1;
	setp.lt.u32 	%p36, %r1, 16;
	setp.lt.s32 	%p37, %r63, %r175;
	and.pred  	%p1, %p36, %p37;
	not.pred 	%p38, %p1;
	mul.lo.s32 	%r265, %r178, %r1;
	shl.b32 	%r266, %r265, 2;
	mov.u32 	%r267, smem;
	add.s32 	%r268, %r267, %r266;
	selp.b32 	%r64, %r268, 0, %p1;
	setp.lt.s32 	%p39, %r178, 1;
	or.pred  	%p40, %p38, %p39;
	@%p40 bra 	$L__BB1_60;
	add.s32 	%r270, %r178, -1;
	and.b32  	%r65, %r178, 15;
	setp.lt.u32 	%p41, %r270, 15;
	mov.b32 	%r406, 0;
	@%p41 bra 	$L__BB1_51;
	and.b32  	%r406, %r178, 2147483632;
	mov.b32 	%r404, 0;
$L__BB1_50:
	.pragma "nounroll";
	mul.wide.u32 	%rd146, %r404, 4;
	add.s64 	%rd147, %rd4, %rd146;
	mov.f32 	%f198, 0f00000000;
	st.local.v4.f32 	[%rd147], {%f198, %f198, %f198, %f198};
	st.local.v4.f32 	[%rd147+16], {%f198, %f198, %f198, %f198};
	st.local.v4.f32 	[%rd147+32], {%f198, %f198, %f198, %f198};
	st.local.v4.f32 	[%rd147+48], {%f198, %f198, %f198, %f198};
	add.s32 	%r404, %r404, 16;
	setp.ne.s32 	%p42, %r404, %r406;
	@%p42 bra 	$L__BB1_50;
$L__BB1_51:
	setp.eq.s32 	%p43, %r65, 0;
	@%p43 bra 	$L__BB1_60;
	and.b32  	%r70, %r178, 7;
	setp.lt.u32 	%p44, %r65, 8;
	@%p44 bra 	$L__BB1_54;
	mul.wide.u32 	%rd148, %r406, 4;
	add.s64 	%rd149, %rd4, %rd148;
	mov.b32 	%r272, 0;
	st.local.u32 	[%rd149], %r272;
	st.local.u32 	[%rd149+4], %r272;
	st.local.u32 	[%rd149+8], %r272;
	st.local.u32 	[%rd149+12], %r272;
	st.local.u32 	[%rd149+16], %r272;
	st.local.u32 	[%rd149+20], %r272;
	st.local.u32 	[%rd149+24], %r272;
	st.local.u32 	[%rd149+28], %r272;
	add.s32 	%r406, %r406, 8;
$L__BB1_54:
	setp.eq.s32 	%p45, %r70, 0;
	@%p45 bra 	$L__BB1_60;
	and.b32  	%r73, %r178, 3;
	setp.lt.u32 	%p46, %r70, 4;
	@%p46 bra 	$L__BB1_57;
	mul.wide.u32 	%rd150, %r406, 4;
	add.s64 	%rd151, %rd4, %rd150;
	mov.b32 	%r273, 0;
	st.local.u32 	[%rd151], %r273;
	st.local.u32 	[%rd151+4], %r273;
	st.local.u32 	[%rd151+8], %r273;
	st.local.u32 	[%rd151+12], %r273;
	add.s32 	%r406, %r406, 4;
$L__BB1_57:
	setp.eq.s32 	%p47, %r73, 0;
	@%p47 bra 	$L__BB1_60;
	mov.b32 	%r409, 0;
$L__BB1_59:
	.pragma "nounroll";
	mul.wide.u32 	%rd152, %r406, 4;
	add.s64 	%rd153, %rd4, %rd152;
	mov.b32 	%r275, 0;
	st.local.u32 	[%rd153], %r275;
	add.s32 	%r406, %r406, 1;
	add.s32 	%r409, %r409, 1;
	setp.ne.s32 	%p48, %r409, %r73;
	@%p48 bra 	$L__BB1_59;
$L__BB1_60:
	setp.lt.s32 	%p49, %r175, 1;
	mov.f32 	%f676, 0f00000000;
	@%p49 bra 	$L__BB1_135;
	add.s32 	%r80, %r267, %r8;
	add.s32 	%r81, %r80, %r8;
	mov.u32 	%r82, %ntid.x;
	add.s32 	%r83, %r1, %r82;
	max.s32 	%r278, %r9, %r83;
	setp.lt.s32 	%p50, %r83, %r9;
	selp.u32 	%r279, 1, 0, %p50;
	add.s32 	%r280, %r83, %r279;
	sub.s32 	%r281, %r278, %r280;
	div.u32 	%r282, %r281, %r82;
	add.s32 	%r84, %r282, %r279;
	add.s32 	%r283, %r84, 1;
	add.s32 	%r85, %r178, -1;
	and.b32  	%r86, %r178, 7;
	and.b32  	%r87, %r178, 3;
	and.b32  	%r88, %r178, 15;
	add.s32 	%r89, %r176, -1;
	and.b32  	%r90, %r176, 7;
	and.b32  	%r91, %r176, 3;
	and.b32  	%r92, %r283, 3;
	shl.b32 	%r284, %r1, 2;
	add.s32 	%r93, %r80, %r284;
	shl.b32 	%r94, %r82, 2;
	add.s32 	%r95, %r93, %r94;
	add.s32 	%r96, %r83, %r82;
	add.s32 	%r97, %r95, %r94;
	add.s32 	%r98, %r97, %r8;
	and.b32  	%r99, %r176, 2147483640;
	and.b32  	%r100, %r176, 1;
	and.b32  	%r101, %r178, 2147483640;
	and.b32  	%r102, %r178, 1;
	and.b32  	%r103, %r178, 2147483632;
	neg.s32 	%r104, %r99;
	add.s64 	%rd155, %rd63, %rd5;
	add.s64 	%rd19, %rd155, 8;
	cvt.rn.f32.s32 	%f202, %r178;
	rsqrt.approx.f32 	%f26, %f202;
	mov.f32 	%f675, 0fFF7FFFFF;
	mov.f32 	%f676, 0f00000000;
	mov.b32 	%r411, 0;
	mov.u32 	%r410, %r175;
$L__BB1_62:
	setp.ge.s32 	%p51, %r1, %r9;
	@%p51 bra 	$L__BB1_105;
	setp.lt.s32 	%p52, %r176, 1;
	@%p52 bra 	$L__BB1_92;
	setp.eq.s64 	%p64, %rd50, 0;
	mov.u32 	%r417, %r1;
	@%p64 bra 	$L__BB1_65;
	bra.uni 	$L__BB1_79;
$L__BB1_65:
	mov.u32 	%r412, %r1;
$L__BB1_66:
	div.s32 	%r326, %r412, %r178;
	mul.lo.s32 	%r108, %r326, %r178;
	add.s32 	%r109, %r326, %r411;
	setp.ge.s32 	%p74, %r109, %r175;
	mov.f32 	%f635, 0f00000000;
	mov.f32 	%f636, %f635;
	@%p74 bra 	$L__BB1_78;
	setp.lt.u32 	%p75, %r89, 7;
	mul.lo.s32 	%r328, %r109, %r176;
	cvt.s64.s32 	%rd20, %r328;
	sub.s32 	%r329, %r412, %r108;
	mul.lo.s32 	%r330, %r329, %r176;
	cvt.s64.s32 	%rd215, %r330;
	add.s64 	%rd21, %rd7, %rd215;
	add.s64 	%rd22, %rd8, %rd215;
	mov.f32 	%f636, 0f00000000;
	mov.b32 	%r415, 0;
	mov.f32 	%f635, %f636;
	@%p75 bra 	$L__BB1_70;
	mov.f32 	%f636, 0f00000000;
	mov.b32 	%r413, 0;
$L__BB1_69:
	.pragma "nounroll";
	cvt.u64.u32 	%rd216, %r413;
	add.s64 	%rd217, %rd216, %rd20;
	shl.b64 	%rd218, %rd217, 1;
	add.s64 	%rd219, %rd14, %rd218;
	ld.global.nc.u16 	%rs128, [%rd219];
	// begin inline asm
	{  cvt.f32.f16 %f293, %rs128;}

	// end inline asm
	add.s64 	%rd220, %rd21, %rd216;
	shl.b64 	%rd221, %rd220, 1;
	add.s64 	%rd222, %rd1, %rd221;
	ld.global.nc.u16 	%rs129, [%rd222];
	// begin inline asm
	{  cvt.f32.f16 %f294, %rs129;}

	// end inline asm
	fma.rn.f32 	%f317, %f293, %f294, %f635;
	add.s64 	%rd223, %rd22, %rd216;
	shl.b64 	%rd224, %rd223, 1;
	add.s64 	%rd225, %rd1, %rd224;
	ld.global.nc.u16 	%rs130, [%rd225];
	// begin inline asm
	{  cvt.f32.f16 %f295, %rs130;}

	// end inline asm
	fma.rn.f32 	%f318, %f293, %f295, %f636;
	ld.global.nc.u16 	%rs131, [%rd219+2];
	// begin inline asm
	{  cvt.f32.f16 %f296, %rs131;}

	// end inline asm
	ld.global.nc.u16 	%rs132, [%rd222+2];
	// begin inline asm
	{  cvt.f32.f16 %f297, %rs132;}

	// end inline asm
	fma.rn.f32 	%f319, %f296, %f297, %f317;
	ld.global.nc.u16 	%rs133, [%rd225+2];
	// begin inline asm
	{  cvt.f32.f16 %f298, %rs133;}

	// end inline asm
	fma.rn.f32 	%f320, %f296, %f298, %f318;
	ld.global.nc.u16 	%rs134, [%rd219+4];
	// begin inline asm
	{  cvt.f32.f16 %f299, %rs134;}

	// end inline asm
	ld.global.nc.u16 	%rs135, [%rd222+4];
	// begin inline asm
	{  cvt.f32.f16 %f300, %rs135;}

	// end inline asm
	fma.rn.f32 	%f321, %f299, %f300, %f319;
	ld.global.nc.u16 	%rs136, [%rd225+4];
	// begin inline asm
	{  cvt.f32.f16 %f301, %rs136;}

	// end inline asm
	fma.rn.f32 	%f322, %f299, %f301, %f320;
	ld.global.nc.u16 	%rs137, [%rd219+6];
	// begin inline asm
	{  cvt.f32.f16 %f302, %rs137;}

	// end inline asm
	ld.global.nc.u16 	%rs138, [%rd222+6];
	// begin inline asm
	{  cvt.f32.f16 %f303, %rs138;}

	// end inline asm
	fma.rn.f32 	%f323, %f302, %f303, %f321;
	ld.global.nc.u16 	%rs139, [%rd225+6];
	// begin inline asm
	{  cvt.f32.f16 %f304, %rs139;}

	// end inline asm
	fma.rn.f32 	%f324, %f302, %f304, %f322;
	ld.global.nc.u16 	%rs140, [%rd219+8];
	// begin inline asm
	{  cvt.f32.f16 %f305, %rs140;}

	// end inline asm
	ld.global.nc.u16 	%rs141, [%rd222+8];
	// begin inline asm
	{  cvt.f32.f16 %f306, %rs141;}

	// end inline asm
	fma.rn.f32 	%f325, %f305, %f306, %f323;
	ld.global.nc.u16 	%rs142, [%rd225+8];
	// begin inline asm
	{  cvt.f32.f16 %f307, %rs142;}

	// end inline asm
	fma.rn.f32 	%f326, %f305, %f307, %f324;
	ld.global.nc.u16 	%rs143, [%rd219+10];
	// begin inline asm
	{  cvt.f32.f16 %f308, %rs143;}

	// end inline asm
	ld.global.nc.u16 	%rs144, [%rd222+10];
	// begin inline asm
	{  cvt.f32.f16 %f309, %rs144;}

	// end inline asm
	fma.rn.f32 	%f327, %f308, %f309, %f325;
	ld.global.nc.u16 	%rs145, [%rd225+10];
	// begin inline asm
	{  cvt.f32.f16 %f310, %rs145;}

	// end inline asm
	fma.rn.f32 	%f328, %f308, %f310, %f326;
	ld.global.nc.u16 	%rs146, [%rd219+12];
	// begin inline asm
	{  cvt.f32.f16 %f311, %rs146;}

	// end inline asm
	ld.global.nc.u16 	%rs147, [%rd222+12];
	// begin inline asm
	{  cvt.f32.f16 %f312, %rs147;}

	// end inline asm
	fma.rn.f32 	%f329, %f311, %f312, %f327;
	ld.global.nc.u16 	%rs148, [%rd225+12];
	// begin inline asm
	{  cvt.f32.f16 %f313, %rs148;}

	// end inline asm
	fma.rn.f32 	%f330, %f311, %f313, %f328;
	ld.global.nc.u16 	%rs149, [%rd219+14];
	// begin inline asm
	{  cvt.f32.f16 %f314, %rs149;}

	// end inline asm
	ld.global.nc.u16 	%rs150, [%rd222+14];
	// begin inline asm
	{  cvt.f32.f16 %f315, %rs150;}

	// end inline asm
	fma.rn.f32 	%f635, %f314, %f315, %f329;
	ld.global.nc.u16 	%rs151, [%rd225+14];
	// begin inline asm
	{  cvt.f32.f16 %f316, %rs151;}

	// end inline asm
	fma.rn.f32 	%f636, %f314, %f316, %f330;
	add.s32 	%r413, %r413, 8;
	setp.eq.s32 	%p76, %r413, %r99;
	mov.u32 	%r415, %r99;
	@%p76 bra 	$L__BB1_70;
	bra.uni 	$L__BB1_69;
$L__BB1_70:
	setp.eq.s32 	%p77, %r90, 0;
	@%p77 bra 	$L__BB1_78;
	add.s32 	%r332, %r90, -1;
	setp.lt.u32 	%p78, %r332, 3;
	@%p78 bra 	$L__BB1_73;
	cvt.u64.u32 	%rd226, %r415;
	add.s64 	%rd227, %rd226, %rd20;
	shl.b64 	%rd228, %rd227, 1;
	add.s64 	%rd229, %rd14, %rd228;
	ld.global.nc.u16 	%rs152, [%rd229];
	// begin inline asm
	{  cvt.f32.f16 %f332, %rs152;}

	// end inline asm
	add.s64 	%rd230, %rd21, %rd226;
	shl.b64 	%rd231, %rd230, 1;
	add.s64 	%rd232, %rd1, %rd231;
	ld.global.nc.u16 	%rs153, [%rd232];
	// begin inline asm
	{  cvt.f32.f16 %f333, %rs153;}

	// end inline asm
	fma.rn.f32 	%f344, %f332, %f333, %f635;
	add.s64 	%rd233, %rd22, %rd226;
	shl.b64 	%rd234, %rd233, 1;
	add.s64 	%rd235, %rd1, %rd234;
	ld.global.nc.u16 	%rs154, [%rd235];
	// begin inline asm
	{  cvt.f32.f16 %f334, %rs154;}

	// end inline asm
	fma.rn.f32 	%f345, %f332, %f334, %f636;
	ld.global.nc.u16 	%rs155, [%rd229+2];
	// begin inline asm
	{  cvt.f32.f16 %f335, %rs155;}

	// end inline asm
	ld.global.nc.u16 	%rs156, [%rd232+2];
	// begin inline asm
	{  cvt.f32.f16 %f336, %rs156;}

	// end inline asm
	fma.rn.f32 	%f346, %f335, %f336, %f344;
	ld.global.nc.u16 	%rs157, [%rd235+2];
	// begin inline asm
	{  cvt.f32.f16 %f337, %rs157;}

	// end inline asm
	fma.rn.f32 	%f347, %f335, %f337, %f345;
	ld.global.nc.u16 	%rs158, [%rd229+4];
	// begin inline asm
	{  cvt.f32.f16 %f338, %rs158;}

	// end inline asm
	ld.global.nc.u16 	%rs159, [%rd232+4];
	// begin inline asm
	{  cvt.f32.f16 %f339, %rs159;}

	// end inline asm
	fma.rn.f32 	%f348, %f338, %f339, %f346;
	ld.global.nc.u16 	%rs160, [%rd235+4];
	// begin inline asm
	{  cvt.f32.f16 %f340, %rs160;}

	// end inline asm
	fma.rn.f32 	%f349, %f338, %f340, %f347;
	ld.global.nc.u16 	%rs161, [%rd229+6];
	// begin inline asm
	{  cvt.f32.f16 %f341, %rs161;}

	// end inline asm
	ld.global.nc.u16 	%rs162, [%rd232+6];
	// begin inline asm
	{  cvt.f32.f16 %f342, %rs162;}

	// end inline asm
	fma.rn.f32 	%f635, %f341, %f342, %f348;
	ld.global.nc.u16 	%rs163, [%rd235+6];
	// begin inline asm
	{  cvt.f32.f16 %f343, %rs163;}

	// end inline asm
	fma.rn.f32 	%f636, %f341, %f343, %f349;
	add.s32 	%r415, %r415, 4;
$L__BB1_73:
	setp.eq.s32 	%p79, %r91, 0;
	@%p79 bra 	$L__BB1_78;
	setp.eq.s32 	%p80, %r91, 1;
	@%p80 bra 	$L__BB1_76;
	cvt.u64.u32 	%rd236, %r415;
	add.s64 	%rd237, %rd236, %rd20;
	shl.b64 	%rd238, %rd237, 1;
	add.s64 	%rd239, %rd14, %rd238;
	ld.global.nc.u16 	%rs164, [%rd239];
	// begin inline asm
	{  cvt.f32.f16 %f351, %rs164;}

	// end inline asm
	add.s64 	%rd240, %rd21, %rd236;
	shl.b64 	%rd241, %rd240, 1;
	add.s64 	%rd242, %rd1, %rd241;
	ld.global.nc.u16 	%rs165, [%rd242];
	// begin inline asm
	{  cvt.f32.f16 %f352, %rs165;}

	// end inline asm
	fma.rn.f32 	%f357, %f351, %f352, %f635;
	add.s64 	%rd243, %rd22, %rd236;
	shl.b64 	%rd244, %rd243, 1;
	add.s64 	%rd245, %rd1, %rd244;
	ld.global.nc.u16 	%rs166, [%rd245];
	// begin inline asm
	{  cvt.f32.f16 %f353, %rs166;}

	// end inline asm
	fma.rn.f32 	%f358, %f351, %f353, %f636;
	ld.global.nc.u16 	%rs167, [%rd239+2];
	// begin inline asm
	{  cvt.f32.f16 %f354, %rs167;}

	// end inline asm
	ld.global.nc.u16 	%rs168, [%rd242+2];
	// begin inline asm
	{  cvt.f32.f16 %f355, %rs168;}

	// end inline asm
	fma.rn.f32 	%f635, %f354, %f355, %f357;
	ld.global.nc.u16 	%rs169, [%rd245+2];
	// begin inline asm
	{  cvt.f32.f16 %f356, %rs169;}

	// end inline asm
	fma.rn.f32 	%f636, %f354, %f356, %f358;
	add.s32 	%r415, %r415, 2;
$L__BB1_76:
	setp.eq.s32 	%p81, %r100, 0;
	@%p81 bra 	$L__BB1_78;
	cvt.u64.u32 	%rd246, %r415;
	add.s64 	%rd247, %rd246, %rd20;
	shl.b64 	%rd248, %rd247, 1;
	add.s64 	%rd249, %rd14, %rd248;
	ld.global.nc.u16 	%rs170, [%rd249];
	// begin inline asm
	{  cvt.f32.f16 %f359, %rs170;}

	// end inline asm
	add.s64 	%rd250, %rd21, %rd246;
	shl.b64 	%rd251, %rd250, 1;
	add.s64 	%rd252, %rd1, %rd251;
	ld.global.nc.u16 	%rs171, [%rd252];
	// begin inline asm
	{  cvt.f32.f16 %f360, %rs171;}

	// end inline asm
	fma.rn.f32 	%f635, %f359, %f360, %f635;
	add.s64 	%rd253, %rd22, %rd246;
	shl.b64 	%rd254, %rd253, 1;
	add.s64 	%rd255, %rd1, %rd254;
	ld.global.nc.u16 	%rs172, [%rd255];
	// begin inline asm
	{  cvt.f32.f16 %f361, %rs172;}

	// end inline asm
	fma.rn.f32 	%f636, %f359, %f361, %f636;
$L__BB1_78:
	shl.b32 	%r333, %r412, 2;
	add.s32 	%r334, %r80, %r333;
	st.shared.f32 	[%r334], %f635;
	add.s32 	%r335, %r334, %r8;
	st.shared.f32 	[%r335], %f636;
	add.s32 	%r412, %r412, %r82;
	setp.lt.s32 	%p82, %r412, %r9;
	@%p82 bra 	$L__BB1_66;
	bra.uni 	$L__BB1_105;
$L__BB1_79:
	div.s32 	%r317, %r417, %r178;
	mul.lo.s32 	%r318, %r317, %r178;
	sub.s32 	%r119, %r417, %r318;
	add.s32 	%r120, %r317, %r411;
	mul.wide.s32 	%rd177, %r119, 2;
	add.s64 	%rd178, %rd285, %rd177;
	ld.global.nc.u16 	%rs81, [%rd178];
	// begin inline asm
	{  cvt.f32.f16 %f651, %rs81;}

	// end inline asm
	add.s64 	%rd179, %rd286, %rd177;
	ld.global.nc.u16 	%rs82, [%rd179];
	// begin inline asm
	{  cvt.f32.f16 %f652, %rs82;}

	// end inline asm
	setp.ge.s32 	%p65, %r120, %r175;
	@%p65 bra 	$L__BB1_91;
	setp.lt.u32 	%p66, %r89, 7;
	mul.lo.s32 	%r320, %r120, %r176;
	cvt.s64.s32 	%rd23, %r320;
	mul.lo.s32 	%r321, %r119, %r176;
	cvt.s64.s32 	%rd180, %r321;
	add.s64 	%rd24, %rd7, %rd180;
	add.s64 	%rd25, %rd8, %rd180;
	mov.b32 	%r420, 0;
	@%p66 bra 	$L__BB1_83;
	shl.b64 	%rd181, %rd23, 1;
	add.s64 	%rd289, %rd19, %rd181;
	shl.b64 	%rd182, %rd24, 1;
	add.s64 	%rd183, %rd1, 8;
	add.s64 	%rd288, %rd183, %rd182;
	shl.b64 	%rd184, %rd25, 1;
	add.s64 	%rd287, %rd183, %rd184;
	mov.u32 	%r418, %r104;
$L__BB1_82:
	.pragma "nounroll";
	ld.global.nc.u16 	%rs83, [%rd289+-8];
	// begin inline asm
	{  cvt.f32.f16 %f220, %rs83;}

	// end inline asm
	ld.global.nc.u16 	%rs84, [%rd288+-8];
	// begin inline asm
	{  cvt.f32.f16 %f221, %rs84;}

	// end inline asm
	fma.rn.f32 	%f244, %f220, %f221, %f651;
	ld.global.nc.u16 	%rs85, [%rd287+-8];
	// begin inline asm
	{  cvt.f32.f16 %f222, %rs85;}

	// end inline asm
	fma.rn.f32 	%f245, %f220, %f222, %f652;
	ld.global.nc.u16 	%rs86, [%rd289+-6];
	// begin inline asm
	{  cvt.f32.f16 %f223, %rs86;}

	// end inline asm
	ld.global.nc.u16 	%rs87, [%rd288+-6];
	// begin inline asm
	{  cvt.f32.f16 %f224, %rs87;}

	// end inline asm
	fma.rn.f32 	%f246, %f223, %f224, %f244;
	ld.global.nc.u16 	%rs88, [%rd287+-6];
	// begin inline asm
	{  cvt.f32.f16 %f225, %rs88;}

	// end inline asm
	fma.rn.f32 	%f247, %f223, %f225, %f245;
	ld.global.nc.u16 	%rs89, [%rd289+-4];
	// begin inline asm
	{  cvt.f32.f16 %f226, %rs89;}

	// end inline asm
	ld.global.nc.u16 	%rs90, [%rd288+-4];
	// begin inline asm
	{  cvt.f32.f16 %f227, %rs90;}

	// end inline asm
	fma.rn.f32 	%f248, %f226, %f227, %f246;
	ld.global.nc.u16 	%rs91, [%rd287+-4];
	// begin inline asm
	{  cvt.f32.f16 %f228, %rs91;}

	// end inline asm
	fma.rn.f32 	%f249, %f226, %f228, %f247;
	ld.global.nc.u16 	%rs92, [%rd289+-2];
	// begin inline asm
	{  cvt.f32.f16 %f229, %rs92;}

	// end inline asm
	ld.global.nc.u16 	%rs93, [%rd288+-2];
	// begin inline asm
	{  cvt.f32.f16 %f230, %rs93;}

	// end inline asm
	fma.rn.f32 	%f250, %f229, %f230, %f248;
	ld.global.nc.u16 	%rs94, [%rd287+-2];
	// begin inline asm
	{  cvt.f32.f16 %f231, %rs94;}

	// end inline asm
	fma.rn.f32 	%f251, %f229, %f231, %f249;
	ld.global.nc.u16 	%rs95, [%rd289];
	// begin inline asm
	{  cvt.f32.f16 %f232, %rs95;}

	// end inline asm
	ld.global.nc.u16 	%rs96, [%rd288];
	// begin inline asm
	{  cvt.f32.f16 %f233, %rs96;}

	// end inline asm
	fma.rn.f32 	%f252, %f232, %f233, %f250;
	ld.global.nc.u16 	%rs97, [%rd287];
	// begin inline asm
	{  cvt.f32.f16 %f234, %rs97;}

	// end inline asm
	fma.rn.f32 	%f253, %f232, %f234, %f251;
	ld.global.nc.u16 	%rs98, [%rd289+2];
	// begin inline asm
	{  cvt.f32.f16 %f235, %rs98;}

	// end inline asm
	ld.global.nc.u16 	%rs99, [%rd288+2];
	// begin inline asm
	{  cvt.f32.f16 %f236, %rs99;}

	// end inline asm
	fma.rn.f32 	%f254, %f235, %f236, %f252;
	ld.global.nc.u16 	%rs100, [%rd287+2];
	// begin inline asm
	{  cvt.f32.f16 %f237, %rs100;}

	// end inline asm
	fma.rn.f32 	%f255, %f235, %f237, %f253;
	ld.global.nc.u16 	%rs101, [%rd289+4];
	// begin inline asm
	{  cvt.f32.f16 %f238, %rs101;}

	// end inline asm
	ld.global.nc.u16 	%rs102, [%rd288+4];
	// begin inline asm
	{  cvt.f32.f16 %f239, %rs102;}

	// end inline asm
	fma.rn.f32 	%f256, %f238, %f239, %f254;
	ld.global.nc.u16 	%rs103, [%rd287+4];
	// begin inline asm
	{  cvt.f32.f16 %f240, %rs103;}

	// end inline asm
	fma.rn.f32 	%f257, %f238, %f240, %f255;
	ld.global.nc.u16 	%rs104, [%rd289+6];
	// begin inline asm
	{  cvt.f32.f16 %f241, %rs104;}

	// end inline asm
	ld.global.nc.u16 	%rs105, [%rd288+6];
	// begin inline asm
	{  cvt.f32.f16 %f242, %rs105;}

	// end inline asm
	fma.rn.f32 	%f651, %f241, %f242, %f256;
	ld.global.nc.u16 	%rs106, [%rd287+6];
	// begin inline asm
	{  cvt.f32.f16 %f243, %rs106;}

	// end inline asm
	fma.rn.f32 	%f652, %f241, %f243, %f257;
	add.s32 	%r418, %r418, 8;
	add.s64 	%rd289, %rd289, 16;
	add.s64 	%rd288, %rd288, 16;
	add.s64 	%rd287, %rd287, 16;
	setp.eq.s32 	%p67, %r418, 0;
	mov.u32 	%r420, %r99;
	@%p67 bra 	$L__BB1_83;
	bra.uni 	$L__BB1_82;
$L__BB1_83:
	setp.eq.s32 	%p68, %r90, 0;
	@%p68 bra 	$L__BB1_91;
	add.s32 	%r322, %r90, -1;
	setp.lt.u32 	%p69, %r322, 3;
	@%p69 bra 	$L__BB1_86;
	cvt.u64.u32 	%rd185, %r420;
	add.s64 	%rd186, %rd185, %rd23;
	shl.b64 	%rd187, %rd186, 1;
	add.s64 	%rd188, %rd14, %rd187;
	ld.global.nc.u16 	%rs107, [%rd188];
	// begin inline asm
	{  cvt.f32.f16 %f259, %rs107;}

	// end inline asm
	add.s64 	%rd189, %rd24, %rd185;
	shl.b64 	%rd190, %rd189, 1;
	add.s64 	%rd191, %rd1, %rd190;
	ld.global.nc.u16 	%rs108, [%rd191];
	// begin inline asm
	{  cvt.f32.f16 %f260, %rs108;}

	// end inline asm
	fma.rn.f32 	%f271, %f259, %f260, %f651;
	add.s64 	%rd192, %rd25, %rd185;
	shl.b64 	%rd193, %rd192, 1;
	add.s64 	%rd194, %rd1, %rd193;
	ld.global.nc.u16 	%rs109, [%rd194];
	// begin inline asm
	{  cvt.f32.f16 %f261, %rs109;}

	// end inline asm
	fma.rn.f32 	%f272, %f259, %f261, %f652;
	ld.global.nc.u16 	%rs110, [%rd188+2];
	// begin inline asm
	{  cvt.f32.f16 %f262, %rs110;}

	// end inline asm
	ld.global.nc.u16 	%rs111, [%rd191+2];
	// begin inline asm
	{  cvt.f32.f16 %f263, %rs111;}

	// end inline asm
	fma.rn.f32 	%f273, %f262, %f263, %f271;
	ld.global.nc.u16 	%rs112, [%rd194+2];
	// begin inline asm
	{  cvt.f32.f16 %f264, %rs112;}

	// end inline asm
	fma.rn.f32 	%f274, %f262, %f264, %f272;
	ld.global.nc.u16 	%rs113, [%rd188+4];
	// begin inline asm
	{  cvt.f32.f16 %f265, %rs113;}

	// end inline asm
	ld.global.nc.u16 	%rs114, [%rd191+4];
	// begin inline asm
	{  cvt.f32.f16 %f266, %rs114;}

	// end inline asm
	fma.rn.f32 	%f275, %f265, %f266, %f273;
	ld.global.nc.u16 	%rs115, [%rd194+4];
	// begin inline asm
	{  cvt.f32.f16 %f267, %rs115;}

	// end inline asm
	fma.rn.f32 	%f276, %f265, %f267, %f274;
	ld.global.nc.u16 	%rs116, [%rd188+6];
	// begin inline asm
	{  cvt.f32.f16 %f268, %rs116;}

	// end inline asm
	ld.global.nc.u16 	%rs117, [%rd191+6];
	// begin inline asm
	{  cvt.f32.f16 %f269, %rs117;}

	// end inline asm
	fma.rn.f32 	%f651, %f268, %f269, %f275;
	ld.global.nc.u16 	%rs118, [%rd194+6];
	// begin inline asm
	{  cvt.f32.f16 %f270, %rs118;}

	// end inline asm
	fma.rn.f32 	%f652, %f268, %f270, %f276;
	add.s32 	%r420, %r420, 4;
$L__BB1_86:
	setp.eq.s32 	%p70, %r91, 0;
	@%p70 bra 	$L__BB1_91;
	setp.eq.s32 	%p71, %r91, 1;
	@%p71 bra 	$L__BB1_89;
	cvt.u64.u32 	%rd195, %r420;
	add.s64 	%rd196, %rd195, %rd23;
	shl.b64 	%rd197, %rd196, 1;
	add.s64 	%rd198, %rd14, %rd197;
	ld.global.nc.u16 	%rs119, [%rd198];
	// begin inline asm
	{  cvt.f32.f16 %f278, %rs119;}

	// end inline asm
	add.s64 	%rd199, %rd24, %rd195;
	shl.b64 	%rd200, %rd199, 1;
	add.s64 	%rd201, %rd1, %rd200;
	ld.global.nc.u16 	%rs120, [%rd201];
	// begin inline asm
	{  cvt.f32.f16 %f279, %rs120;}

	// end inline asm
	fma.rn.f32 	%f284, %f278, %f279, %f651;
	add.s64 	%rd202, %rd25, %rd195;
	shl.b64 	%rd203, %rd202, 1;
	add.s64 	%rd204, %rd1, %rd203;
	ld.global.nc.u16 	%rs121, [%rd204];
	// begin inline asm
	{  cvt.f32.f16 %f280, %rs121;}

	// end inline asm
	fma.rn.f32 	%f285, %f278, %f280, %f652;
	ld.global.nc.u16 	%rs122, [%rd198+2];
	// begin inline asm
	{  cvt.f32.f16 %f281, %rs122;}

	// end inline asm
	ld.global.nc.u16 	%rs123, [%rd201+2];
	// begin inline asm
	{  cvt.f32.f16 %f282, %rs123;}

	// end inline asm
	fma.rn.f32 	%f651, %f281, %f282, %f284;
	ld.global.nc.u16 	%rs124, [%rd204+2];
	// begin inline asm
	{  cvt.f32.f16 %f283, %rs124;}

	// end inline asm
	fma.rn.f32 	%f652, %f281, %f283, %f285;
	add.s32 	%r420, %r420, 2;
$L__BB1_89:
	setp.eq.s32 	%p72, %r100, 0;
	@%p72 bra 	$L__BB1_91;
	cvt.u64.u32 	%rd205, %r420;
	add.s64 	%rd206, %rd205, %rd23;
	shl.b64 	%rd207, %rd206, 1;
	add.s64 	%rd208, %rd14, %rd207;
	ld.global.nc.u16 	%rs125, [%rd208];
	// begin inline asm
	{  cvt.f32.f16 %f286, %rs125;}

	// end inline asm
	add.s64 	%rd209, %rd24, %rd205;
	shl.b64 	%rd210, %rd209, 1;
	add.s64 	%rd211, %rd1, %rd210;
	ld.global.nc.u16 	%rs126, [%rd211];
	// begin inline asm
	{  cvt.f32.f16 %f287, %rs126;}

	// end inline asm
	fma.rn.f32 	%f651, %f286, %f287, %f651;
	add.s64 	%rd212, %rd25, %rd205;
	shl.b64 	%rd213, %rd212, 1;
	add.s64 	%rd214, %rd1, %rd213;
	ld.global.nc.u16 	%rs127, [%rd214];
	// begin inline asm
	{  cvt.f32.f16 %f288, %rs127;}

	// end inline asm
	fma.rn.f32 	%f652, %f286, %f288, %f652;
$L__BB1_91:
	shl.b32 	%r323, %r417, 2;
	add.s32 	%r324, %r80, %r323;
	st.shared.f32 	[%r324], %f651;
	add.s32 	%r325, %r324, %r8;
	st.shared.f32 	[%r325], %f652;
	add.s32 	%r417, %r417, %r82;
	setp.lt.s32 	%p73, %r417, %r9;
	@%p73 bra 	$L__BB1_79;
	bra.uni 	$L__BB1_105;
$L__BB1_92:
	add.s32 	%r129, %r95, %r8;
	add.s32 	%r130, %r93, %r8;
	add.s32 	%r131, %r96, %r82;
	setp.ne.s64 	%p53, %rd50, 0;
	@%p53 bra 	$L__BB1_99;
	setp.eq.s32 	%p59, %r92, 0;
	mov.u32 	%r422, %r1;
	@%p59 bra 	$L__BB1_97;
	setp.eq.s32 	%p60, %r92, 1;
	mov.b32 	%r304, 0;
	st.shared.u32 	[%r93], %r304;
	st.shared.u32 	[%r130], %r304;
	mov.u32 	%r422, %r83;
	@%p60 bra 	$L__BB1_97;
	setp.eq.s32 	%p61, %r92, 2;
	mov.b32 	%r305, 0;
	st.shared.u32 	[%r95], %r305;
	st.shared.u32 	[%r129], %r305;
	mov.u32 	%r422, %r96;
	@%p61 bra 	$L__BB1_97;
	mov.b32 	%r306, 0;
	st.shared.u32 	[%r97], %r306;
	st.shared.u32 	[%r98], %r306;
	mov.u32 	%r422, %r131;
$L__BB1_97:
	setp.lt.u32 	%p62, %r84, 3;
	@%p62 bra 	$L__BB1_105;
$L__BB1_98:
	shl.b32 	%r307, %r422, 2;
	add.s32 	%r308, %r80, %r307;
	mov.b32 	%r309, 0;
	st.shared.u32 	[%r308], %r309;
	add.s32 	%r310, %r308, %r8;
	st.shared.u32 	[%r310], %r309;
	add.s32 	%r311, %r308, %r94;
	st.shared.u32 	[%r311], %r309;
	add.s32 	%r312, %r311, %r8;
	st.shared.u32 	[%r312], %r309;
	add.s32 	%r313, %r311, %r94;
	st.shared.u32 	[%r313], %r309;
	add.s32 	%r314, %r313, %r8;
	st.shared.u32 	[%r314], %r309;
	add.s32 	%r315, %r313, %r94;
	st.shared.u32 	[%r315], %r309;
	add.s32 	%r316, %r315, %r8;
	st.shared.u32 	[%r316], %r309;
	add.s32 	%r422, %r94, %r422;
	setp.lt.s32 	%p63, %r422, %r9;
	@%p63 bra 	$L__BB1_98;
	bra.uni 	$L__BB1_105;
$L__BB1_99:
	setp.eq.s32 	%p54, %r92, 0;
	mov.u32 	%r424, %r1;
	@%p54 bra 	$L__BB1_103;
	setp.eq.s32 	%p55, %r92, 1;
	rem.s32 	%r285, %r1, %r178;
	mul.wide.u32 	%rd156, %r285, 2;
	add.s64 	%rd157, %rd285, %rd156;
	ld.global.nc.u16 	%rs67, [%rd157];
	// begin inline asm
	{  cvt.f32.f16 %f203, %rs67;}

	// end inline asm
	add.s64 	%rd158, %rd286, %rd156;
	ld.global.nc.u16 	%rs68, [%rd158];
	// begin inline asm
	{  cvt.f32.f16 %f204, %rs68;}

	// end inline asm
	st.shared.f32 	[%r93], %f203;
	st.shared.f32 	[%r130], %f204;
	mov.u32 	%r424, %r83;
	@%p55 bra 	$L__BB1_103;
	setp.eq.s32 	%p56, %r92, 2;
	rem.s32 	%r286, %r83, %r178;
	mul.wide.u32 	%rd159, %r286, 2;
	add.s64 	%rd160, %rd285, %rd159;
	ld.global.nc.u16 	%rs69, [%rd160];
	// begin inline asm
	{  cvt.f32.f16 %f205, %rs69;}

	// end inline asm
	add.s64 	%rd161, %rd286, %rd159;
	ld.global.nc.u16 	%rs70, [%rd161];
	// begin inline asm
	{  cvt.f32.f16 %f206, %rs70;}

	// end inline asm
	st.shared.f32 	[%r95], %f205;
	st.shared.f32 	[%r129], %f206;
	mov.u32 	%r424, %r96;
	@%p56 bra 	$L__BB1_103;
	rem.s32 	%r287, %r96, %r178;
	mul.wide.u32 	%rd162, %r287, 2;
	add.s64 	%rd163, %rd285, %rd162;
	ld.global.nc.u16 	%rs71, [%rd163];
	// begin inline asm
	{  cvt.f32.f16 %f207, %rs71;}

	// end inline asm
	add.s64 	%rd164, %rd286, %rd162;
	ld.global.nc.u16 	%rs72, [%rd164];
	// begin inline asm
	{  cvt.f32.f16 %f208, %rs72;}

	// end inline asm
	st.shared.f32 	[%r97], %f207;
	st.shared.f32 	[%r98], %f208;
	mov.u32 	%r424, %r131;
$L__BB1_103:
	setp.lt.u32 	%p57, %r84, 3;
	@%p57 bra 	$L__BB1_105;
$L__BB1_104:
	rem.s32 	%r288, %r424, %r178;
	mul.wide.s32 	%rd165, %r288, 2;
	add.s64 	%rd166, %rd285, %rd165;
	ld.global.nc.u16 	%rs73, [%rd166];
	// begin inline asm
	{  cvt.f32.f16 %f209, %rs73;}

	// end inline asm
	add.s64 	%rd167, %rd286, %rd165;
	ld.global.nc.u16 	%rs74, [%rd167];
	// begin inline asm
	{  cvt.f32.f16 %f210, %rs74;}

	// end inline asm
	shl.b32 	%r289, %r424, 2;
	add.s32 	%r290, %r80, %r289;
	st.shared.f32 	[%r290], %f209;
	add.s32 	%r291, %r290, %r8;
	st.shared.f32 	[%r291], %f210;
	add.s32 	%r292, %r424, %r82;
	rem.s32 	%r293, %r292, %r178;
	mul.wide.s32 	%rd168, %r293, 2;
	add.s64 	%rd169, %rd285, %rd168;
	ld.global.nc.u16 	%rs75, [%rd169];
	// begin inline asm
	{  cvt.f32.f16 %f211, %rs75;}

	// end inline asm
	add.s64 	%rd170, %rd286, %rd168;
	ld.global.nc.u16 	%rs76, [%rd170];
	// begin inline asm
	{  cvt.f32.f16 %f212, %rs76;}

	// end inline asm
	add.s32 	%r294, %r290, %r94;
	st.shared.f32 	[%r294], %f211;
	add.s32 	%r295, %r294, %r8;
	st.shared.f32 	[%r295], %f212;
	add.s32 	%r296, %r292, %r82;
	rem.s32 	%r297, %r296, %r178;
	mul.wide.s32 	%rd171, %r297, 2;
	add.s64 	%rd172, %rd285, %rd171;
	ld.global.nc.u16 	%rs77, [%rd172];
	// begin inline asm
	{  cvt.f32.f16 %f213, %rs77;}

	// end inline asm
	add.s64 	%rd173, %rd286, %rd171;
	ld.global.nc.u16 	%rs78, [%rd173];
	// begin inline asm
	{  cvt.f32.f16 %f214, %rs78;}

	// end inline asm
	add.s32 	%r298, %r294, %r94;
	st.shared.f32 	[%r298], %f213;
	add.s32 	%r299, %r298, %r8;
	st.shared.f32 	[%r299], %f214;
	add.s32 	%r300, %r296, %r82;
	rem.s32 	%r301, %r300, %r178;
	mul.wide.s32 	%rd174, %r301, 2;
	add.s64 	%rd175, %rd285, %rd174;
	ld.global.nc.u16 	%rs79, [%rd175];
	// begin inline asm
	{  cvt.f32.f16 %f215, %rs79;}

	// end inline asm
	add.s64 	%rd176, %rd286, %rd174;
	ld.global.nc.u16 	%rs80, [%rd176];
	// begin inline asm
	{  cvt.f32.f16 %f216, %rs80;}

	// end inline asm
	add.s32 	%r302, %r298, %r94;
	st.shared.f32 	[%r302], %f215;
	add.s32 	%r303, %r302, %r8;
	st.shared.f32 	[%r303], %f216;
	add.s32 	%r424, %r300, %r82;
	setp.lt.s32 	%p58, %r424, %r9;
	@%p58 bra 	$L__BB1_104;
$L__BB1_105:
	bar.sync 	0;
	setp.le.s32 	%p83, %r175, %r411;
	or.pred  	%p85, %p38, %p83;
	@%p85 bra 	$L__BB1_134;
	min.s32 	%r337, %r410, 16;
	max.s32 	%r139, %r337, 1;
	mov.b32 	%r426, 0;
$L__BB1_107:
	mov.f32 	%f80, %f675;
	setp.lt.s32 	%p86, %r178, 1;
	mul.lo.s32 	%r141, %r426, %r178;
	mov.f32 	%f674, 0f00000000;
	@%p86 bra 	$L__BB1_119;
	setp.lt.u32 	%p87, %r85, 7;
	mov.f32 	%f674, 0f00000000;
	mov.b32 	%r429, 0;
	@%p87 bra 	$L__BB1_111;
	mov.f32 	%f674, 0f00000000;
	mov.b32 	%r427, 0;
$L__BB1_110:
	.pragma "nounroll";
	shl.b32 	%r340, %r427, 2;
	add.s32 	%r341, %r64, %r340;
	ld.shared.f32 	%f366, [%r341];
	add.s32 	%r342, %r427, %r141;
	shl.b32 	%r343, %r342, 2;
	add.s32 	%r344, %r80, %r343;
	ld.shared.f32 	%f367, [%r344];
	fma.rn.f32 	%f368, %f366, %f367, %f674;
	ld.shared.f32 	%f369, [%r341+4];
	ld.shared.f32 	%f370, [%r344+4];
	fma.rn.f32 	%f371, %f369, %f370, %f368;
	ld.shared.f32 	%f372, [%r341+8];
	ld.shared.f32 	%f373, [%r344+8];
	fma.rn.f32 	%f374, %f372, %f373, %f371;
	ld.shared.f32 	%f375, [%r341+12];
	ld.shared.f32 	%f376, [%r344+12];
	fma.rn.f32 	%f377, %f375, %f376, %f374;
	ld.shared.f32 	%f378, [%r341+16];
	ld.shared.f32 	%f379, [%r344+16];
	fma.rn.f32 	%f380, %f378, %f379, %f377;
	ld.shared.f32 	%f381, [%r341+20];
	ld.shared.f32 	%f382, [%r344+20];
	fma.rn.f32 	%f383, %f381, %f382, %f380;
	ld.shared.f32 	%f384, [%r341+24];
	ld.shared.f32 	%f385, [%r344+24];
	fma.rn.f32 	%f386, %f384, %f385, %f383;
	ld.shared.f32 	%f387, [%r341+28];
	ld.shared.f32 	%f388, [%r344+28];
	fma.rn.f32 	%f674, %f387, %f388, %f386;
	add.s32 	%r427, %r427, 8;
	setp.ne.s32 	%p88, %r427, %r101;
	mov.u32 	%r429, %r101;
	@%p88 bra 	$L__BB1_110;
$L__BB1_111:
	setp.eq.s32 	%p89, %r86, 0;
	@%p89 bra 	$L__BB1_119;
	add.s32 	%r345, %r86, -1;
	setp.lt.u32 	%p90, %r345, 3;
	@%p90 bra 	$L__BB1_114;
	shl.b32 	%r346, %r429, 2;
	add.s32 	%r347, %r64, %r346;
	ld.shared.f32 	%f390, [%r347];
	add.s32 	%r348, %r429, %r141;
	shl.b32 	%r349, %r348, 2;
	add.s32 	%r350, %r80, %r349;
	ld.shared.f32 	%f391, [%r350];
	fma.rn.f32 	%f392, %f390, %f391, %f674;
	ld.shared.f32 	%f393, [%r347+4];
	ld.shared.f32 	%f394, [%r350+4];
	fma.rn.f32 	%f395, %f393, %f394, %f392;
	ld.shared.f32 	%f396, [%r347+8];
	ld.shared.f32 	%f397, [%r350+8];
	fma.rn.f32 	%f398, %f396, %f397, %f395;
	ld.shared.f32 	%f399, [%r347+12];
	ld.shared.f32 	%f400, [%r350+12];
	fma.rn.f32 	%f674, %f399, %f400, %f398;
	add.s32 	%r429, %r429, 4;
$L__BB1_114:
	setp.eq.s32 	%p91, %r87, 0;
	@%p91 bra 	$L__BB1_119;
	setp.eq.s32 	%p92, %r87, 1;
	@%p92 bra 	$L__BB1_117;
	shl.b32 	%r351, %r429, 2;
	add.s32 	%r352, %r64, %r351;
	ld.shared.f32 	%f402, [%r352];
	add.s32 	%r353, %r429, %r141;
	shl.b32 	%r354, %r353, 2;
	add.s32 	%r355, %r80, %r354;
	ld.shared.f32 	%f403, [%r355];
	fma.rn.f32 	%f404, %f402, %f403, %f674;
	ld.shared.f32 	%f405, [%r352+4];
	ld.shared.f32 	%f406, [%r355+4];
	fma.rn.f32 	%f674, %f405, %f406, %f404;
	add.s32 	%r429, %r429, 2;
$L__BB1_117:
	setp.eq.s32 	%p93, %r102, 0;
	@%p93 bra 	$L__BB1_119;
	shl.b32 	%r356, %r429, 2;
	add.s32 	%r357, %r64, %r356;
	ld.shared.f32 	%f407, [%r357];
	add.s32 	%r358, %r429, %r141;
	shl.b32 	%r359, %r358, 2;
	add.s32 	%r360, %r80, %r359;
	ld.shared.f32 	%f408, [%r360];
	fma.rn.f32 	%f674, %f407, %f408, %f674;
$L__BB1_119:
	mul.f32 	%f409, %f26, %f674;
	max.f32 	%f675, %f80, %f409;
	sub.f32 	%f410, %f80, %f675;
	fma.rn.f32 	%f411, %f410, 0f3BBB989D, 0f3F000000;
	cvt.sat.f32.f32 	%f412, %f411;
	mov.f32 	%f413, 0f4B400001;
	mov.f32 	%f414, 0f437C0000;
	fma.rm.f32 	%f415, %f412, %f414, %f413;
	add.f32 	%f416, %f415, 0fCB40007F;
	neg.f32 	%f417, %f416;
	fma.rn.f32 	%f418, %f410, 0f3FB8AA3B, %f417;
	fma.rn.f32 	%f419, %f410, 0f32A57060, %f418;
	mov.b32 	%r361, %f415;
	shl.b32 	%r362, %r361, 23;
	mov.b32 	%f420, %r362;
	ex2.approx.ftz.f32 	%f421, %f419;
	mul.f32 	%f94, %f421, %f420;
	sub.f32 	%f422, %f409, %f675;
	fma.rn.f32 	%f423, %f422, 0f3BBB989D, 0f3F000000;
	cvt.sat.f32.f32 	%f424, %f423;
	fma.rm.f32 	%f425, %f424, %f414, %f413;
	add.f32 	%f426, %f425, 0fCB40007F;
	neg.f32 	%f427, %f426;
	fma.rn.f32 	%f428, %f422, 0f3FB8AA3B, %f427;
	fma.rn.f32 	%f429, %f422, 0f32A57060, %f428;
	mov.b32 	%r363, %f425;
	shl.b32 	%r364, %r363, 23;
	mov.b32 	%f430, %r364;
	ex2.approx.ftz.f32 	%f431, %f429;
	mul.f32 	%f95, %f431, %f430;
	fma.rn.f32 	%f676, %f676, %f94, %f95;
	@%p86 bra 	$L__BB1_133;
	setp.lt.u32 	%p95, %r85, 15;
	mov.b32 	%r433, 0;
	@%p95 bra 	$L__BB1_123;
	mov.b32 	%r431, 0;
$L__BB1_122:
	.pragma "nounroll";
	mul.wide.u32 	%rd256, %r431, 4;
	add.s64 	%rd257, %rd4, %rd256;
	ld.local.v4.f32 	{%f432, %f433, %f434, %f435}, [%rd257];
	add.s32 	%r367, %r431, %r141;
	shl.b32 	%r368, %r367, 2;
	add.s32 	%r369, %r81, %r368;
	ld.shared.f32 	%f436, [%r369];
	mul.f32 	%f437, %f95, %f436;
	fma.rn.f32 	%f438, %f94, %f432, %f437;
	ld.shared.f32 	%f439, [%r369+4];
	mul.f32 	%f440, %f95, %f439;
	fma.rn.f32 	%f441, %f94, %f433, %f440;
	ld.shared.f32 	%f442, [%r369+8];
	mul.f32 	%f443, %f95, %f442;
	fma.rn.f32 	%f444, %f94, %f434, %f443;
	ld.shared.f32 	%f445, [%r369+12];
	mul.f32 	%f446, %f95, %f445;
	fma.rn.f32 	%f447, %f94, %f435, %f446;
	st.local.v4.f32 	[%rd257], {%f438, %f441, %f444, %f447};
	ld.local.v4.f32 	{%f448, %f449, %f450, %f451}, [%rd257+16];
	ld.shared.f32 	%f452, [%r369+16];
	mul.f32 	%f453, %f95, %f452;
	fma.rn.f32 	%f454, %f94, %f448, %f453;
	ld.shared.f32 	%f455, [%r369+20];
	mul.f32 	%f456, %f95, %f455;
	fma.rn.f32 	%f457, %f94, %f449, %f456;
	ld.shared.f32 	%f458, [%r369+24];
	mul.f32 	%f459, %f95, %f458;
	fma.rn.f32 	%f460, %f94, %f450, %f459;
	ld.shared.f32 	%f461, [%r369+28];
	mul.f32 	%f462, %f95, %f461;
	fma.rn.f32 	%f463, %f94, %f451, %f462;
	st.local.v4.f32 	[%rd257+16], {%f454, %f457, %f460, %f463};
	ld.local.v4.f32 	{%f464, %f465, %f466, %f467}, [%rd257+32];
	ld.shared.f32 	%f468, [%r369+32];
	mul.f32 	%f469, %f95, %f468;
	fma.rn.f32 	%f470, %f94, %f464, %f469;
	ld.shared.f32 	%f471, [%r369+36];
	mul.f32 	%f472, %f95, %f471;
	fma.rn.f32 	%f473, %f94, %f465, %f472;
	ld.shared.f32 	%f474, [%r369+40];
	mul.f32 	%f475, %f95, %f474;
	fma.rn.f32 	%f476, %f94, %f466, %f475;
	ld.shared.f32 	%f477, [%r369+44];
	mul.f32 	%f478, %f95, %f477;
	fma.rn.f32 	%f479, %f94, %f467, %f478;
	st.local.v4.f32 	[%rd257+32], {%f470, %f473, %f476, %f479};
	ld.local.v4.f32 	{%f480, %f481, %f482, %f483}, [%rd257+48];
	ld.shared.f32 	%f484, [%r369+48];
	mul.f32 	%f485, %f95, %f484;
	fma.rn.f32 	%f486, %f94, %f480, %f485;
	ld.shared.f32 	%f487, [%r369+52];
	mul.f32 	%f488, %f95, %f487;
	fma.rn.f32 	%f489, %f94, %f481, %f488;
	ld.shared.f32 	%f490, [%r369+56];
	mul.f32 	%f491, %f95, %f490;
	fma.rn.f32 	%f492, %f94, %f482, %f491;
	ld.shared.f32 	%f493, [%r369+60];
	mul.f32 	%f494, %f95, %f493;
	fma.rn.f32 	%f495, %f94, %f483, %f494;
	st.local.v4.f32 	[%rd257+48], {%f486, %f489, %f492, %f495};
	add.s32 	%r431, %r431, 16;
	setp.ne.s32 	%p96, %r431, %r103;
	mov.u32 	%r433, %r103;
	@%p96 bra 	$L__BB1_122;
$L__BB1_123:
	setp.eq.s32 	%p97, %r88, 0;
	@%p97 bra 	$L__BB1_133;
	add.s32 	%r370, %r88, -1;
	setp.lt.u32 	%p98, %r370, 7;
	@%p98 bra 	$L__BB1_126;
	mul.wide.u32 	%rd258, %r433, 4;
	add.s64 	%rd259, %rd4, %rd258;
	ld.local.f32 	%f496, [%rd259];
	add.s32 	%r371, %r433, %r141;
	shl.b32 	%r372, %r371, 2;
	add.s32 	%r373, %r81, %r372;
	ld.shared.f32 	%f497, [%r373];
	mul.f32 	%f498, %f95, %f497;
	fma.rn.f32 	%f499, %f94, %f496, %f498;
	st.local.f32 	[%rd259], %f499;
	ld.local.f32 	%f500, [%rd259+4];
	ld.shared.f32 	%f501, [%r373+4];
	mul.f32 	%f502, %f95, %f501;
	fma.rn.f32 	%f503, %f94, %f500, %f502;
	st.local.f32 	[%rd259+4], %f503;
	ld.local.f32 	%f504, [%rd259+8];
	ld.shared.f32 	%f505, [%r373+8];
	mul.f32 	%f506, %f95, %f505;
	fma.rn.f32 	%f507, %f94, %f504, %f506;
	st.local.f32 	[%rd259+8], %f507;
	ld.local.f32 	%f508, [%rd259+12];
	ld.shared.f32 	%f509, [%r373+12];
	mul.f32 	%f510, %f95, %f509;
	fma.rn.f32 	%f511, %f94, %f508, %f510;
	st.local.f32 	[%rd259+12], %f511;
	ld.local.f32 	%f512, [%rd259+16];
	ld.shared.f32 	%f513, [%r373+16];
	mul.f32 	%f514, %f95, %f513;
	fma.rn.f32 	%f515, %f94, %f512, %f514;
	st.local.f32 	[%rd259+16], %f515;
	ld.local.f32 	%f516, [%rd259+20];
	ld.shared.f32 	%f517, [%r373+20];
	mul.f32 	%f518, %f95, %f517;
	fma.rn.f32 	%f519, %f94, %f516, %f518;
	st.local.f32 	[%rd259+20], %f519;
	ld.local.f32 	%f520, [%rd259+24];
	ld.shared.f32 	%f521, [%r373+24];
	mul.f32 	%f522, %f95, %f521;
	fma.rn.f32 	%f523, %f94, %f520, %f522;
	st.local.f32 	[%rd259+24], %f523;
	ld.local.f32 	%f524, [%rd259+28];
	ld.shared.f32 	%f525, [%r373+28];
	mul.f32 	%f526, %f95, %f525;
	fma.rn.f32 	%f527, %f94, %f524, %f526;
	st.local.f32 	[%rd259+28], %f527;
	add.s32 	%r433, %r433, 8;
$L__BB1_126:
	setp.eq.s32 	%p99, %r86, 0;
	@%p99 bra 	$L__BB1_133;
	add.s32 	%r374, %r86, -1;
	setp.lt.u32 	%p100, %r374, 3;
	@%p100 bra 	$L__BB1_129;
	mul.wide.u32 	%rd260, %r433, 4;
	add.s64 	%rd261, %rd4, %rd260;
	ld.local.f32 	%f528, [%rd261];
	add.s32 	%r375, %r433, %r141;
	shl.b32 	%r376, %r375, 2;
	add.s32 	%r377, %r81, %r376;
	ld.shared.f32 	%f529, [%r377];
	mul.f32 	%f530, %f95, %f529;
	fma.rn.f32 	%f531, %f94, %f528, %f530;
	st.local.f32 	[%rd261], %f531;
	ld.local.f32 	%f532, [%rd261+4];
	ld.shared.f32 	%f533, [%r377+4];
	mul.f32 	%f534, %f95, %f533;
	fma.rn.f32 	%f535, %f94, %f532, %f534;
	st.local.f32 	[%rd261+4], %f535;
	ld.local.f32 	%f536, [%rd261+8];
	ld.shared.f32 	%f537, [%r377+8];
	mul.f32 	%f538, %f95, %f537;
	fma.rn.f32 	%f539, %f94, %f536, %f538;
	st.local.f32 	[%rd261+8], %f539;
	ld.local.f32 	%f540, [%rd261+12];
	ld.shared.f32 	%f541, [%r377+12];
	mul.f32 	%f542, %f95, %f541;
	fma.rn.f32 	%f543, %f94, %f540, %f542;
	st.local.f32 	[%rd261+12], %f543;
	add.s32 	%r433, %r433, 4;
$L__BB1_129:
	setp.eq.s32 	%p101, %r87, 0;
	@%p101 bra 	$L__BB1_133;
	setp.eq.s32 	%p102, %r87, 1;
	mul.wide.u32 	%rd262, %r433, 4;
	add.s64 	%rd35, %rd4, %rd262;
	ld.local.f32 	%f544, [%rd35];
	add.s32 	%r378, %r433, %r141;
	shl.b32 	%r379, %r378, 2;
	add.s32 	%r156, %r81, %r379;
	ld.shared.f32 	%f545, [%r156];
	mul.f32 	%f546, %f95, %f545;
	fma.rn.f32 	%f547, %f94, %f544, %f546;
	st.local.f32 	[%rd35], %f547;
	@%p102 bra 	$L__BB1_133;
	setp.eq.s32 	%p103, %r87, 2;
	ld.local.f32 	%f548, [%rd35+4];
	ld.shared.f32 	%f549, [%r156+4];
	mul.f32 	%f550, %f95, %f549;
	fma.rn.f32 	%f551, %f94, %f548, %f550;
	st.local.f32 	[%rd35+4], %f551;
	@%p103 bra 	$L__BB1_133;
	ld.local.f32 	%f552, [%rd35+8];
	ld.shared.f32 	%f553, [%r156+8];
	mul.f32 	%f554, %f95, %f553;
	fma.rn.f32 	%f555, %f94, %f552, %f554;
	st.local.f32 	[%rd35+8], %f555;
$L__BB1_133:
	add.s32 	%r426, %r426, 1;
	setp.ne.s32 	%p104, %r426, %r139;
	@%p104 bra 	$L__BB1_107;
$L__BB1_134:
	bar.sync 	0;
	add.s32 	%r411, %r411, 16;
	setp.lt.s32 	%p105, %r411, %r175;
	add.s32 	%r410, %r410, -16;
	@%p105 bra 	$L__BB1_62;
$L__BB1_135:
	not.pred 	%p106, %p1;
	@%p106 bra 	$L__BB1_149;
	setp.lt.s32 	%p107, %r178, 1;
	setp.gt.f32 	%p108, %f676, 0f00000000;
	rcp.rn.f32 	%f556, %f676;
	selp.f32 	%f100, %f556, 0f00000000, %p108;
	mul.lo.s32 	%r380, %r178, %r175;
	mul.lo.s32 	%r381, %r4, %r380;
	cvt.s64.s32 	%rd263, %r381;
	mul.lo.s32 	%r382, %r5, %r380;
	cvt.s64.s32 	%rd264, %r382;
	add.s64 	%rd265, %rd264, %rd263;
	mul.lo.s32 	%r383, %r63, %r178;
	cvt.s64.s32 	%rd266, %r383;
	add.s64 	%rd36, %rd265, %rd266;
	@%p107 bra 	$L__BB1_149;
	add.s32 	%r385, %r178, -1;
	and.b32  	%r160, %r178, 15;
	setp.lt.u32 	%p109, %r385, 15;
	mov.b32 	%r437, 0;
	@%p109 bra 	$L__BB1_140;
	and.b32  	%r437, %r178, 2147483632;
	neg.s32 	%r435, %r437;
	add.s64 	%rd291, %rd4, 32;
	shl.b64 	%rd267, %rd36, 1;
	add.s64 	%rd268, %rd267, %rd3;
	add.s64 	%rd290, %rd268, 16;
$L__BB1_139:
	.pragma "nounroll";
	ld.local.v4.f32 	{%f573, %f574, %f575, %f576}, [%rd291+-32];
	mul.f32 	%f557, %f100, %f573;
	// begin inline asm
	{  cvt.rn.f16.f32 %rs173, %f557;}

	// end inline asm
	st.global.u16 	[%rd290+-16], %rs173;
	mul.f32 	%f558, %f100, %f574;
	// begin inline asm
	{  cvt.rn.f16.f32 %rs174, %f558;}

	// end inline asm
	st.global.u16 	[%rd290+-14], %rs174;
	mul.f32 	%f559, %f100, %f575;
	// begin inline asm
	{  cvt.rn.f16.f32 %rs175, %f559;}

	// end inline asm
	st.global.u16 	[%rd290+-12], %rs175;
	mul.f32 	%f560, %f100, %f576;
	// begin inline asm
	{  cvt.rn.f16.f32 %rs176, %f560;}

	// end inline asm
	st.global.u16 	[%rd290+-10], %rs176;
	ld.local.v4.f32 	{%f577, %f578, %f579, %f580}, [%rd291+-16];
	mul.f32 	%f561, %f100, %f577;
	// begin inline asm
	{  cvt.rn.f16.f32 %rs177, %f561;}

	// end inline asm
	st.global.u16 	[%rd290+-8], %rs177;
	mul.f32 	%f562, %f100, %f578;
	// begin inline asm
	{  cvt.rn.f16.f32 %rs178, %f562;}

	// end inline asm
	st.global.u16 	[%rd290+-6], %rs178;
	mul.f32 	%f563, %f100, %f579;
	// begin inline asm
	{  cvt.rn.f16.f32 %rs179, %f563;}

	// end inline asm
	st.global.u16 	[%rd290+-4], %rs179;
	mul.f32 	%f564, %f100, %f580;
	// begin inline asm
	{  cvt.rn.f16.f32 %rs180, %f564;}

	// end inline asm
	st.global.u16 	[%rd290+-2], %rs180;
	ld.local.v4.f32 	{%f581, %f582, %f583, %f584}, [%rd291];
	mul.f32 	%f565, %f100, %f581;
	// begin inline asm
	{  cvt.rn.f16.f32 %rs181, %f565;}

	// end inline asm
	st.global.u16 	[%rd290], %rs181;
	mul.f32 	%f566, %f100, %f582;
	// begin inline asm
	{  cvt.rn.f16.f32 %rs182, %f566;}

	// end inline asm
	st.global.u16 	[%rd290+2], %rs182;
	mul.f32 	%f567, %f100, %f583;
	// begin inline asm
	{  cvt.rn.f16.f32 %rs183, %f567;}

	// end inline asm
	st.global.u16 	[%rd290+4], %rs183;
	mul.f32 	%f568, %f100, %f584;
	// begin inline asm
	{  cvt.rn.f16.f32 %rs184, %f568;}

	// end inline asm
	st.global.u16 	[%rd290+6], %rs184;
	ld.local.v4.f32 	{%f585, %f586, %f587, %f588}, [%rd291+16];
	mul.f32 	%f569, %f100, %f585;
	// begin inline asm
	{  cvt.rn.f16.f32 %rs185, %f569;}

	// end inline asm
	st.global.u16 	[%rd290+8], %rs185;
	mul.f32 	%f570, %f100, %f586;
	// begin inline asm
	{  cvt.rn.f16.f32 %rs186, %f570;}

	// end inline asm
	st.global.u16 	[%rd290+10], %rs186;
	mul.f32 	%f571, %f100, %f587;
	// begin inline asm
	{  cvt.rn.f16.f32 %rs187, %f571;}

	// end inline asm
	st.global.u16 	[%rd290+12], %rs187;
	mul.f32 	%f572, %f100, %f588;
	// begin inline asm
	{  cvt.rn.f16.f32 %rs188, %f572;}

	// end inline asm
	st.global.u16 	[%rd290+14], %rs188;
	add.s32 	%r435, %r435, 16;
	add.s64 	%rd291, %rd291, 64;
	add.s64 	%rd290, %rd290, 32;
	setp.ne.s32 	%p110, %r435, 0;
	@%p110 bra 	$L__BB1_139;
$L__BB1_140:
	setp.eq.s32 	%p111, %r160, 0;
	@%p111 bra 	$L__BB1_149;
	and.b32  	%r166, %r178, 7;
	setp.lt.u32 	%p112, %r160, 8;
	@%p112 bra 	$L__BB1_143;
	cvt.u64.u32 	%rd269, %r437;
	mul.wide.u32 	%rd270, %r437, 4;
	add.s64 	%rd271, %rd4, %rd270;
	ld.local.f32 	%f597, [%rd271];
	mul.f32 	%f589, %f100, %f597;
	// begin inline asm
	{  cvt.rn.f16.f32 %rs189, %f589;}

	// end inline asm
	add.s64 	%rd272, %rd36, %rd269;
	shl.b64 	%rd273, %rd272, 1;
	add.s64 	%rd274, %rd3, %rd273;
	st.global.u16 	[%rd274], %rs189;
	ld.local.f32 	%f598, [%rd271+4];
	mul.f32 	%f590, %f100, %f598;
	// begin inline asm
	{  cvt.rn.f16.f32 %rs190, %f590;}

	// end inline asm
	st.global.u16 	[%rd274+2], %rs190;
	ld.local.f32 	%f599, [%rd271+8];
	mul.f32 	%f591, %f100, %f599;
	// begin inline asm
	{  cvt.rn.f16.f32 %rs191, %f591;}

	// end inline asm
	st.global.u16 	[%rd274+4], %rs191;
	ld.local.f32 	%f600, [%rd271+12];
	mul.f32 	%f592, %f100, %f600;
	// begin inline asm
	{  cvt.rn.f16.f32 %rs192, %f592;}

	// end inline asm
	st.global.u16 	[%rd274+6], %rs192;
	ld.local.f32 	%f601, [%rd271+16];
	mul.f32 	%f593, %f100, %f601;
	// begin inline asm
	{  cvt.rn.f16.f32 %rs193, %f593;}

	// end inline asm
	st.global.u16 	[%rd274+8], %rs193;
	ld.local.f32 	%f602, [%rd271+20];
	mul.f32 	%f594, %f100, %f602;
	// begin inline asm
	{  cvt.rn.f16.f32 %rs194, %f594;}

	// end inline asm
	st.global.u16 	[%rd274+10], %rs194;
	ld.local.f32 	%f603, [%rd271+24];
	mul.f32 	%f595, %f100, %f603;
	// begin inline asm
	{  cvt.rn.f16.f32 %rs195, %f595;}

	// end inline asm
	st.global.u16 	[%rd274+12], %rs195;
	ld.local.f32 	%f604, [%rd271+28];
	mul.f32 	%f596, %f100, %f604;
	// begin inline asm
	{  cvt.rn.f16.f32 %rs196, %f596;}

	// end inline asm
	st.global.u16 	[%rd274+14], %rs196;
	add.s32 	%r437, %r437, 8;
$L__BB1_143:
	setp.eq.s32 	%p113, %r166, 0;
	@%p113 bra 	$L__BB1_149;
	and.b32  	%r169, %r178, 3;
	setp.lt.u32 	%p114, %r166, 4;
	@%p114 bra 	$L__BB1_146;
	cvt.u64.u32 	%rd275, %r437;
	mul.wide.u32 	%rd276, %r437, 4;
	add.s64 	%rd277, %rd4, %rd276;
	ld.local.f32 	%f609, [%rd277];
	mul.f32 	%f605, %f100, %f609;
	// begin inline asm
	{  cvt.rn.f16.f32 %rs197, %f605;}

	// end inline asm
	add.s64 	%rd278, %rd36, %rd275;
	shl.b64 	%rd279, %rd278, 1;
	add.s64 	%rd280, %rd3, %rd279;
	st.global.u16 	[%rd280], %rs197;
	ld.local.f32 	%f610, [%rd277+4];
	mul.f32 	%f606, %f100, %f610;
	// begin inline asm
	{  cvt.rn.f16.f32 %rs198, %f606;}

	// end inline asm
	st.global.u16 	[%rd280+2], %rs198;
	ld.local.f32 	%f611, [%rd277+8];
	mul.f32 	%f607, %f100, %f611;
	// begin inline asm
	{  cvt.rn.f16.f32 %rs199, %f607;}

	// end inline asm
	st.global.u16 	[%rd280+4], %rs199;
	ld.local.f32 	%f612, [%rd277+12];
	mul.f32 	%f608, %f100, %f612;
	// begin inline asm
	{  cvt.rn.f16.f32 %rs200, %f608;}

	// end inline asm
	st.global.u16 	[%rd280+6], %rs200;
	add.s32 	%r437, %r437, 4;
$L__BB1_146:
	setp.eq.s32 	%p115, %r169, 0;
	@%p115 bra 	$L__BB1_149;
	cvt.u64.u32 	%rd281, %r437;
	add.s64 	%rd282, %rd36, %rd281;
	shl.b64 	%rd283, %rd282, 1;
	add.s64 	%rd293, %rd3, %rd283;
	mul.wide.u32 	%rd284, %r437, 4;
	add.s64 	%rd292, %rd4, %rd284;
	neg.s32 	%r439, %r169;
$L__BB1_148:
	.pragma "nounroll";
	ld.local.f32 	%f614, [%rd292];
	mul.f32 	%f613, %f100, %f614;
	// begin inline asm
	{  cvt.rn.f16.f32 %rs201, %f613;}

	// end inline asm
	st.global.u16 	[%rd293], %rs201;
	add.s64 	%rd293, %rd293, 2;
	add.s64 	%rd292, %rd292, 4;
	add.s32 	%r439, %r439, 1;
	setp.ne.s32 	%p116, %r439, 0;
	@%p116 bra 	$L__BB1_148;
$L__BB1_149:
	ret;

}


// ===== COMPILED SASS (sm_100) =====

	.target	sm_100

	.elftype	@"ET_EXEC"


//--------------------- .note.nv.tkinfo           --------------------------
	.section	.note.nv.tkinfo,"",@"SHT_NOTE"
	.sectionflags	@"SHF_NOTE_NV_TKINFO"
	.tkinfo
        /*0018*/ 	.word	0x00000002
        /*0030*/ 	.string	""
        /*0030*/ 	.string	"ptxas"
        /*0030*/ 	.string	"Cuda compilation tools, release 13.0, V13.0.88"
        /*0030*/ 	.string	"Build cuda_13.0.r13.0/compiler.36424714_0"
        /*0030*/ 	.string	"-arch sm_100 -m 64 "



//--------------------- .note.nv.cuinfo           --------------------------
	.section	.note.nv.cuinfo,"",@"SHT_NOTE"
	.sectionflags	@"SHF_NOTE_NV_CUINFO"
        /*0018*/ 	.short	0x0002
        /*001a*/ 	.short	0x0064
        /*001c*/ 	.short	0x0082
	.zero		2


//--------------------- .nv.info                  --------------------------
	.section	.nv.info,"",@"SHT_CUDA_INFO"
	.align	4


	//----- nvinfo : EIATTR_REGCOUNT
	.align		4
        /*0000*/ 	.byte	0x04, 0x2f
        /*0002*/ 	.short	(.L_1 - .L_0)
	.align		4
.L_0:
        /*0004*/ 	.word	index@(fused_qkv_attention_forward)
        /*0008*/ 	.word	0x00000030


	//----- nvinfo : EIATTR_FRAME_SIZE
	.align		4
.L_1:
        /*000c*/ 	.byte	0x04, 0x11
        /*000e*/ 	.short	(.L_3 - .L_2)
	.align		4
.L_2:
        /*0010*/ 	.word	index@($__internal_1_$__cuda_sm20_rcp_rn_f32_slowpath)
        /*0014*/ 	.word	0x00000400


	//----- nvinfo : EIATTR_FRAME_SIZE
	.align		4
.L_3:
        /*0018*/ 	.byte	0x04, 0x11
        /*001a*/ 	.short	(.L_5 - .L_4)
	.align		4
.L_4:
        /*001c*/ 	.word	index@(fused_qkv_attention_forward)
        /*0020*/ 	.word	0x00000400


	//----- nvinfo : EIATTR_REGCOUNT
	.align		4
.L_5:
        /*0024*/ 	.byte	0x04, 0x2f
        /*0026*/ 	.short	(.L_7 - .L_6)
	.align		4
.L_6:
        /*0028*/ 	.word	index@(fused_qkv_attention_forward_f16)
        /*002c*/ 	.word	0x00000030


	//----- nvinfo : EIATTR_FRAME_SIZE
	.align		4
.L_7:
        /*0030*/ 	.byte	0x04, 0x11
        /*0032*/ 	.short	(.L_9 - .L_8)
	.align		4
.L_8:
        /*0034*/ 	.word	index@($__internal_0_$__cuda_sm20_rcp_rn_f32_slowpath)
        /*0038*/ 	.word	0x00000400


	//----- nvinfo : EIATTR_FRAME_SIZE
	.align		4
.L_9:
        /*003c*/ 	.byte	0x04, 0x11
        /*003e*/ 	.short	(.L_11 - .L_10)
	.align		4
.L_10:
        /*0040*/ 	.word	index@(fused_qkv_attention_forward_f16)
        /*0044*/ 	.word	0x00000400


	//----- nvinfo : EIATTR_MIN_STACK_SIZE
	.align		4
.L_11:
        /*0048*/ 	.byte	0x04, 0x12
        /*004a*/ 	.short	(.L_13 - .L_12)
	.align		4
.L_12:
        /*004c*/ 	.word	index@(fused_qkv_attention_forward_f16)
        /*0050*/ 	.word	0x00000400


	//----- nvinfo : EIATTR_MIN_STACK_SIZE
	.align		4
.L_13:
        /*0054*/ 	.byte	0x04, 0x12
        /*0056*/ 	.short	(.L_15 - .L_14)
	.align		4
.L_14:
        /*0058*/ 	.word	index@(fused_qkv_attention_forward)
        /*005c*/ 	.word	0x00000400
.L_15:


//--------------------- .nv.compat                --------------------------
	.section	.nv.compat,"",@"SHT_CUDA_COMPAT_INFO"
	.align	4
        /*0000*/ 	.byte	0x02, 0x09, 0x00, 0x00, 0x02, 0x02, 0x01, 0x00, 0x02, 0x05, 0x05, 0x00, 0x03, 0x07, 0x01, 0x01
        /*0010*/ 	.byte	0x02, 0x03, 0x00, 0x00, 0x02, 0x06, 0x01, 0x00, 0x04, 0x0b, 0x08, 0x00, 0x01, 0x00, 0x00, 0x00
        /*0020*/ 	.byte	0x00, 0x00, 0x00, 0x00


//--------------------- .nv.info.fused_qkv_attention_forward_f16 --------------------------
	.section	.nv.info.fused_qkv_attention_forward_f16,"",@"SHT_CUDA_INFO"
	.sectionflags	@""
	.align	4


	//----- nvinfo : EIATTR_CUDA_API_VERSION
	.align		4
        /*0000*/ 	.byte	0x04, 0x37
        /*0002*/ 	.short	(.L_17 - .L_16)
.L_16:
        /*0004*/ 	.word	0x00000082


	//----- nvinfo : EIATTR_KPARAM_INFO
	.align		4
.L_17:
        /*0008*/ 	.byte	0x04, 0x17
        /*000a*/ 	.short	(.L_19 - .L_18)
.L_18:
        /*000c*/ 	.word	0x00000000
        /*0010*/ 	.short	0x0008
        /*0012*/ 	.short	0x0030
        /*0014*/ 	.byte	0x00, 0xf0, 0x11, 0x00


	//----- nvinfo : EIATTR_KPARAM_INFO
	.align		4
.L_19:
        /*0018*/ 	.byte	0x04, 0x17
        /*001a*/ 	.short	(.L_21 - .L_20)
.L_20:
        /*001c*/ 	.word	0x00000000
        /*0020*/ 	.short	0x0007
        /*0022*/ 	.short	0x002c
        /*0024*/ 	.byte	0x00, 0xf0, 0x11, 0x00


	//----- nvinfo : EIATTR_KPARAM_INFO
	.align		4
.L_21:
        /*0028*/ 	.byte	0x04, 0x17
        /*002a*/ 	.short	(.L_23 - .L_22)
.L_22:
        /*002c*/ 	.word	0x00000000
        /*0030*/ 	.short	0x0006
        /*0032*/ 	.short	0x0028
        /*0034*/ 	.byte	0x00, 0xf0, 0x11, 0x00


	//----- nvinfo : EIATTR_KPARAM_INFO
	.align		4
.L_23:
        /*0038*/ 	.byte	0x04, 0x17
        /*003a*/ 	.short	(.L_25 - .L_24)
.L_24:
        /*003c*/ 	.word	0x00000000
        /*0040*/ 	.short	0x0005
        /*0042*/ 	.short	0x0024
        /*0044*/ 	.byte	0x00, 0xf0, 0x11, 0x00


	//----- nvinfo : EIATTR_KPARAM_INFO
	.align		4
.L_25:
        /*0048*/ 	.byte	0x04, 0x17
        /*004a*/ 	.short	(.L_27 - .L_26)
.L_26:
        /*004c*/ 	.word	0x00000000
        /*0050*/ 	.short	0x0004
        /*0052*/ 	.short	0x0020
        /*0054*/ 	.byte	0x00, 0xf0, 0x11, 0x00


	//----- nvinfo : EIATTR_KPARAM_INFO
	.align		4
.L_27:
        /*0058*/ 	.byte	0x04, 0x17
        /*005a*/ 	.short	(.L_29 - .L_28)
.L_28:
        /*005c*/ 	.word	0x00000000
        /*0060*/ 	.short	0x0003
        /*0062*/ 	.short	0x0018
        /*0064*/ 	.byte	0x00, 0xf5, 0x21, 0x00


	//----- nvinfo : EIATTR_KPARAM_INFO
	.align		4
.L_29:
        /*0068*/ 	.byte	0x04, 0x17
        /*006a*/ 	.short	(.L_31 - .L_30)
.L_30:
        /*006c*/ 	.word	0x00000000
        /*0070*/ 	.short	0x0002
        /*0072*/ 	.short	0x0010
        /*0074*/ 	.byte	0x00, 0xf5, 0x21, 0x00


	//----- nvinfo : EIATTR_KPARAM_INFO
	.align		4
.L_31:
        /*0078*/ 	.byte	0x04, 0x17
        /*007a*/ 	.short	(.L_33 - .L_32)
.L_32:
        /*007c*/ 	.word	0x00000000
        /*0080*/ 	.short	0x0001
        /*0082*/ 	.short	0x0008
        /*0084*/ 	.byte	0x00, 0xf5, 0x21, 0x00


	//----- nvinfo : EIATTR_KPARAM_INFO
	.align		4
.L_33:
        /*0088*/ 	.byte	0x04, 0x17
        /*008a*/ 	.short	(.L_35 - .L_34)
.L_34:
        /*008c*/ 	.word	0x00000000
        /*0090*/ 	.short	0x0000
        /*0092*/ 	.short	0x0000
        /*0094*/ 	.byte	0x00, 0xf5, 0x21, 0x00


	//----- nvinfo : EIATTR_SPARSE_MMA_MASK
	.align		4
.L_35:
        /*0098*/ 	.byte	0x03, 0x50
        /*009a*/ 	.short	0x0000


	//----- nvinfo : EIATTR_MAXREG_COUNT
	.align		4
        /*009c*/ 	.byte	0x03, 0x1b
        /*009e*/ 	.short	0x00ff


	//----- nvinfo : EIATTR_NUM_BARRIERS
	.align		4
        /*00a0*/ 	.byte	0x02, 0x4c
        /*00a2*/ 	.byte	0x01
	.zero		1


	//----- nvinfo : EIATTR_MERCURY_ISA_VERSION
	.align		4
        /*00a4*/ 	.byte	0x03, 0x5f
        /*00a6*/ 	.short	0x0101


	//----- nvinfo : EIATTR_VRC_CTA_INIT_COUNT
	.align		4
        /*00a8*/ 	.byte	0x02, 0x4a
	.zero		1
	.zero		1


	//----- nvinfo : EIATTR_EXIT_INSTR_OFFSETS
	.align		4
        /*00ac*/ 	.byte	0x04, 0x1c
        /*00ae*/ 	.short	(.L_37 - .L_36)


	//   ....[0]....
.L_36:
        /*00b0*/ 	.word	0x000000d0


	//   ....[1]....
        /*00b4*/ 	.word	0x00007c40


	//   ....[2]....
        /*00b8*/ 	.word	0x00007dd0


	//   ....[3]....
        /*00bc*/ 	.word	0x00008300


	//   ....[4]....
        /*00c0*/ 	.word	0x00008560


	//   ....[5]....
        /*00c4*/ 	.word	0x000086f0


	//   ....[6]....
        /*00c8*/ 	.word	0x00008830


	//----- nvinfo : EIATTR_CRS_STACK_SIZE
	.align		4
.L_37:
        /*00cc*/ 	.byte	0x04, 0x1e
        /*00ce*/ 	.short	(.L_39 - .L_38)
.L_38:
        /*00d0*/ 	.word	0x00000000


	//----- nvinfo : EIATTR_CBANK_PARAM_SIZE
	.align		4
.L_39:
        /*00d4*/ 	.byte	0x03, 0x19
        /*00d6*/ 	.short	0x0034


	//----- nvinfo : EIATTR_PARAM_CBANK
	.align		4
        /*00d8*/ 	.byte	0x04, 0x0a
        /*00da*/ 	.short	(.L_41 - .L_40)
	.align		4
.L_40:
        /*00dc*/ 	.word	index@(.nv.constant0.fused_qkv_attention_forward_f16)
        /*00e0*/ 	.short	0x0380
        /*00e2*/ 	.short	0x0034


	//----- nvinfo : EIATTR_SW_WAR
	.align		4
.L_41:
        /*00e4*/ 	.byte	0x04, 0x36
        /*00e6*/ 	.short	(.L_43 - .L_42)
.L_42:
        /*00e8*/ 	.word	0x00000008
.L_43:


//--------------------- .nv.info.fused_qkv_attention_forward --------------------------
	.section	.nv.info.fused_qkv_attention_forward,"",@"SHT_CUDA_INFO"
	.sectionflags	@""
	.align	4


	//----- nvinfo : EIATTR_CUDA_API_VERSION
	.align		4
        /*0000*/ 	.byte	0x04, 0x37
        /*0002*/ 	.short	(.L_45 - .L_44)
.L_44:
        /*0004*/ 	.word	0x00000082


	//----- nvinfo : EIATTR_KPARAM_INFO
	.align		4
.L_45:
        /*0008*/ 	.byte	0x04, 0x17
        /*000a*/ 	.short	(.L_47 - .L_46)
.L_46:
        /*000c*/ 	.word	0x00000000
        /*0010*/ 	.short	0x0008
        /*0012*/ 	.short	0x0030
        /*0014*/ 	.byte	0x00, 0xf0, 0x11, 0x00


	//----- nvinfo : EIATTR_KPARAM_INFO
	.align		4
.L_47:
        /*0018*/ 	.byte	0x04, 0x17
        /*001a*/ 	.short	(.L_49 - .L_48)
.L_48:
        /*001c*/ 	.word	0x00000000
        /*0020*/ 	.short	0x0007
        /*0022*/ 	.short	0x002c
        /*0024*/ 	.byte	0x00, 0xf0, 0x11, 0x00


	//----- nvinfo : EIATTR_KPARAM_INFO
	.align		4
.L_49:
        /*0028*/ 	.byte	0x04, 0x17
        /*002a*/ 	.short	(.L_51 - .L_50)
.L_50:
        /*002c*/ 	.word	0x00000000
        /*0030*/ 	.short	0x0006
        /*0032*/ 	.short	0x0028
        /*0034*/ 	.byte	0x00, 0xf0, 0x11, 0x00


	//----- nvinfo : EIATTR_KPARAM_INFO
	.align		4
.L_51:
        /*0038*/ 	.byte	0x04, 0x17
        /*003a*/ 	.short	(.L_53 - .L_52)
.L_52:
        /*003c*/ 	.word	0x00000000
        /*0040*/ 	.short	0x0005
        /*0042*/ 	.short	0x0024
        /*0044*/ 	.byte	0x00, 0xf0, 0x11, 0x00


	//----- nvinfo : EIATTR_KPARAM_INFO
	.align		4
.L_53:
        /*0048*/ 	.byte	0x04, 0x17
        /*004a*/ 	.short	(.L_55 - .L_54)
.L_54:
        /*004c*/ 	.word	0x00000000
        /*0050*/ 	.short	0x0004
        /*0052*/ 	.short	0x0020
        /*0054*/ 	.byte	0x00, 0xf0, 0x11, 0x00


	//----- nvinfo : EIATTR_KPARAM_INFO
	.align		4
.L_55:
        /*0058*/ 	.byte	0x04, 0x17
        /*005a*/ 	.short	(.L_57 - .L_56)
.L_56:
        /*005c*/ 	.word	0x00000000
        /*0060*/ 	.short	0x0003
        /*0062*/ 	.short	0x0018
        /*0064*/ 	.byte	0x00, 0xf5, 0x21, 0x00


	//----- nvinfo : EIATTR_KPARAM_INFO
	.align		4
.L_57:
        /*0068*/ 	.byte	0x04, 0x17
        /*006a*/ 	.short	(.L_59 - .L_58)
.L_58:
        /*006c*/ 	.word	0x00000000
        /*0070*/ 	.short	0x0002
        /*0072*/ 	.short	0x0010
        /*0074*/ 	.byte	0x00, 0xf5, 0x21, 0x00


	//----- nvinfo : EIATTR_KPARAM_INFO
	.align		4
.L_59:
        /*0078*/ 	.byte	0x04, 0x17
        /*007a*/ 	.short	(.L_61 - .L_60)
.L_60:
        /*007c*/ 	.word	0x00000000
        /*0080*/ 	.short	0x0001
        /*0082*/ 	.short	0x0008
        /*0084*/ 	.byte	0x00, 0xf5, 0x21, 0x00


	//----- nvinfo : EIATTR_KPARAM_INFO
	.align		4
.L_61:
        /*0088*/ 	.byte	0x04, 0x17
        /*008a*/ 	.short	(.L_63 - .L_62)
.L_62:
        /*008c*/ 	.word	0x00000000
        /*0090*/ 	.short	0x0000
        /*0092*/ 	.short	0x0000
        /*0094*/ 	.byte	0x00, 0xf5, 0x21, 0x00


	//----- nvinfo : EIATTR_SPARSE_MMA_MASK
	.align		4
.L_63:
        /*0098*/ 	.byte	0x03, 0x50
        /*009a*/ 	.short	0x0000


	//----- nvinfo : EIATTR_MAXREG_COUNT
	.align		4
        /*009c*/ 	.byte	0x03, 0x1b
        /*009e*/ 	.short	0x00ff


	//----- nvinfo : EIATTR_NUM_BARRIERS
	.align		4
        /*00a0*/ 	.byte	0x02, 0x4c
        /*00a2*/ 	.byte	0x01
	.zero		1


	//----- nvinfo : EIATTR_MERCURY_ISA_VERSION
	.align		4
        /*00a4*/ 	.byte	0x03, 0x5f
        /*00a6*/ 	.short	0x0101


	//----- nvinfo : EIATTR_VRC_CTA_INIT_COUNT
	.align		4
        /*00a8*/ 	.byte	0x02, 0x4a
	.zero		1
	.zero		1


	//----- nvinfo : EIATTR_EXIT_INSTR_OFFSETS
	.align		4
        /*00ac*/ 	.byte	0x04, 0x1c
        /*00ae*/ 	.short	(.L_65 - .L_64)


	//   ....[0]....
.L_64:
        /*00b0*/ 	.word	0x000000d0


	//   ....[1]....
        /*00b4*/ 	.word	0x00007170


	//   ....[2]....
        /*00b8*/ 	.word	0x00007300


	//   ....[3]....
        /*00bc*/ 	.word	0x00007720


	//   ....[4]....
        /*00c0*/ 	.word	0x00007900


	//   ....[5]....
        /*00c4*/ 	.word	0x00007a50


	//   ....[6]....
        /*00c8*/ 	.word	0x00007b80


	//----- nvinfo : EIATTR_CRS_STACK_SIZE
	.align		4
.L_65:
        /*00cc*/ 	.byte	0x04, 0x1e
        /*00ce*/ 	.short	(.L_67 - .L_66)
.L_66:
        /*00d0*/ 	.word	0x00000000


	//----- nvinfo : EIATTR_CBANK_PARAM_SIZE
	.align		4
.L_67:
        /*00d4*/ 	.byte	0x03, 0x19
        /*00d6*/ 	.short	0x0034


	//----- nvinfo : EIATTR_PARAM_CBANK
	.align		4
        /*00d8*/ 	.byte	0x04, 0x0a
        /*00da*/ 	.short	(.L_69 - .L_68)
	.align		4
.L_68:
        /*00dc*/ 	.word	index@(.nv.constant0.fused_qkv_attention_forward)
        /*00e0*/ 	.short	0x0380
        /*00e2*/ 	.short	0x0034


	//----- nvinfo : EIATTR_SW_WAR
	.align		4
.L_69:
        /*00e4*/ 	.byte	0x04, 0x36
        /*00e6*/ 	.short	(.L_71 - .L_70)
.L_70:
        /*00e8*/ 	.word	0x00000008
.L_71:


//--------------------- .nv.callgraph             --------------------------
	.section	.nv.callgraph,"",@"SHT_CUDA_CALLGRAPH"
	.align	4
	.sectionentsize	8
	.align		4
        /*0000*/ 	.word	0x00000000
	.align		4
        /*0004*/ 	.word	0xffffffff
	.align		4
        /*0008*/ 	.word	0x00000000
	.align		4
        /*000c*/ 	.word	0xfffffffe
	.align		4
        /*0010*/ 	.word	0x00000000
	.align		4
        /*0014*/ 	.word	0xfffffffd
	.align		4
        /*0018*/ 	.word	0x00000000
	.align		4
        /*001c*/ 	.word	0xfffffffc


//--------------------- .text.fused_qkv_attention_forward_f16 --------------------------
	.section	.text.fused_qkv_attention_forward_f16,"ax",@progbits
	.align	128
        .global         fused_qkv_attention_forward_f16
        .type           fused_qkv_attention_forward_f16,@function
        .size           fused_qkv_attention_forward_f16,(.L_x_206 - fused_qkv_attention_forward_f16)
        .other          fused_qkv_attention_forward_f16,@"STO_CUDA_ENTRY STV_DEFAULT"
fused_qkv_attention_forward_f16:
.text.fused_qkv_attention_forward_f16:
[----:B------:R-:W0:Y:S01]  /*0000*/  LDC R1, c[0x0][0x37c] ;  /* 0x0000df00ff017b82 */ /* 0x000e220000000800 */
[----:B------:R-:W1:Y:S01]  /*0010*/  LDCU.64 UR6, c[0x0][0x3a0] ;  /* 0x00007400ff0677ac */ /* 0x000e620008000a00 */
[----:B------:R-:W2:Y:S01]  /*0020*/  S2R R9, SR_CTAID.X ;  /* 0x0000000000097919 */ /* 0x000ea20000002500 */
[----:B0-----:R-:W-:Y:S01]  /*0030*/  VIADD R1, R1, 0xfffffc00 ;  /* 0xfffffc0001017836 */ /* 0x001fe20000000000 */
[----:B------:R-:W0:Y:S04]  /*0040*/  LDCU UR13, c[0x0][0x3ac] ;  /* 0x00007580ff0d77ac */ /* 0x000e280008000800 */
[----:B------:R-:W-:Y:S01]  /*0050*/  R2UR UR22, R1 ;  /* 0x00000000011672ca */ /* 0x000fe200000e0000 */
[----:B-1----:R-:W-:-:S04]  /*0060*/  UIADD3 UR4, UPT, UPT, UR7, 0xf, URZ ;  /* 0x0000000f07047890 */ /* 0x002fc8000fffe0ff */
[----:B------:R-:W-:-:S04]  /*0070*/  USHF.R.S32.HI UR5, URZ, 0x1f, UR4 ;  /* 0x0000001fff057899 */ /* 0x000fc80008011404 */
[----:B------:R-:W-:Y:S02]  /*0080*/  ULEA.HI UR5, UR5, UR4, URZ, 0x4 ;  /* 0x0000000405057291 */ /* 0x000fe4000f8f20ff */
[----:B0-----:R-:W-:Y:S02]  /*0090*/  UIMAD UR4, UR13, UR6, URZ ;  /* 0x000000060d0472a4 */ /* 0x001fe4000f8e02ff */
[----:B------:R-:W-:-:S04]  /*00a0*/  USHF.R.S32.HI UR5, URZ, 0x4, UR5 ;  /* 0x00000004ff057899 */ /* 0x000fc80008011405 */
[----:B------:R-:W-:-:S06]  /*00b0*/  UIMAD UR4, UR5, UR4, URZ ;  /* 0x00000004050472a4 */ /* 0x000fcc000f8e02ff */
[----:B--2---:R-:W-:-:S13]  /*00c0*/  ISETP.GE.AND P0, PT, R9, UR4, PT ;  /* 0x0000000409007c0c */ /* 0x004fda000bf06270 */
[----:B------:R-:W-:Y:S05]  /*00d0*/  @P0 EXIT ;  /* 0x000000000000094d */ /* 0x000fea0003800000 */
[----:B------:R-:W-:Y:S01]  /*00e0*/  IMAD.U32 R4, RZ, RZ, UR5 ;  /* 0x00000005ff047e24 */ /* 0x000fe2000f8e00ff */
[----:B------:R-:W-:Y:S01]  /*00f0*/  IABS R8, R9 ;  /* 0x0000000900087213 */ /* 0x000fe20000000000 */
[----:B------:R-:W-:Y:S01]  /*0100*/  UISETP.NE.AND UP0, UPT, UR5, URZ, UPT ;  /* 0x000000ff0500728c */ /* 0x000fe2000bf05270 */
[----:B------:R-:W-:Y:S01]  /*0110*/  CS2R R44, SRZ ;  /* 0x00000000002c7805 */ /* 0x000fe2000001ff00 */
[----:B------:R-:W0:Y:S01]  /*0120*/  LDCU UR6, c[0x0][0x3b0] ;  /* 0x00007600ff0677ac */ /* 0x000e220008000800 */
[----:B------:R-:W-:Y:S02]  /*0130*/  IABS R5, R4 ;  /* 0x0000000400057213 */ /* 0x000fe40000000000 */
[----:B------:R-:W-:Y:S01]  /*0140*/  CS2R R42, SRZ ;  /* 0x00000000002a7805 */ /* 0x000fe2000001ff00 */
[----:B------:R-:W1:Y:S01]  /*0150*/  LDCU UR20, c[0x0][0x3a8] ;  /* 0x00007500ff1477ac */ /* 0x000e620008000800 */
[----:B------:R-:W2:Y:S01]  /*0160*/  I2F.RP R0, R5 ;  /* 0x0000000500007306 */ /* 0x000ea20000209400 */
[----:B------:R-:W3:Y:S01]  /*0170*/  LDCU.64 UR14, c[0x0][0x390] ;  /* 0x00007200ff0e77ac */ /* 0x000ee20008000a00 */
[----:B------:R-:W4:Y:S01]  /*0180*/  LDCU.64 UR16, c[0x0][0x358] ;  /* 0x00006b00ff1077ac */ /* 0x000f220008000a00 */
[----:B------:R-:W1:Y:S01]  /*0190*/  LDCU UR30, c[0x0][0x3b0] ;  /* 0x00007600ff1e77ac */ /* 0x000e620008000800 */
[----:B0-----:R-:W-:-:S04]  /*01a0*/  MOV R36, UR6 ;  /* 0x0000000600247c02 */ /* 0x001fc80008000f00 */
[----:B--2---:R-:W0:Y:S01]  /*01b0*/  MUFU.RCP R0, R0 ;  /* 0x0000000000007308 */ /* 0x004e220000001000 */
[----:B------:R-:W2:Y:S01]  /*01c0*/  LDCU.64 UR18, c[0x0][0x390] ;  /* 0x00007200ff1277ac */ /* 0x000ea20008000a00 */
[C---:B------:R-:W-:Y:S02]  /*01d0*/  R2UR UR10, R36.reuse ;  /* 0x00000000240a72ca */ /* 0x040fe400000e0000 */
[----:B------:R-:W-:Y:S01]  /*01e0*/  R2UR UR8, R36 ;  /* 0x00000000240872ca */ /* 0x000fe200000e0000 */
[----:B-1----:R-:W-:Y:S01]  /*01f0*/  UIMAD UR4, UR7, UR20, URZ ;  /* 0x00000014070472a4 */ /* 0x002fe2000f8e02ff */
[----:B------:R-:W1:Y:S09]  /*0200*/  LDCU.64 UR6, c[0x0][0x380] ;  /* 0x00007000ff0677ac */ /* 0x000e720008000a00 */
[----:B------:R-:W-:Y:S01]  /*0210*/  UIMAD UR10, UR20, UR10, URZ ;  /* 0x0000000a140a72a4 */ /* 0x000fe2000f8e02ff */
[----:B0-----:R-:W-:Y:S01]  /*0220*/  IADD3 R2, PT, PT, R0, 0xffffffe, RZ ;  /* 0x0ffffffe00027810 */ /* 0x001fe20007ffe0ff */
[----:B------:R-:W-:-:S02]  /*0230*/  USHF.L.U32 UR8, UR8, 0x4, URZ ;  /* 0x0000000408087899 */ /* 0x000fc400080006ff */
[----:B------:R-:W-:Y:S01]  /*0240*/  UIMAD UR11, UR10, UR13, URZ ;  /* 0x0000000d0a0b72a4 */ /* 0x000fe2000f8e02ff */
[----:B------:R0:W5:Y:S02]  /*0250*/  F2I.FTZ.U32.TRUNC.NTZ R3, R2 ;  /* 0x0000000200037305 */ /* 0x000164000021f000 */
[----:B0-----:R-:W-:Y:S02]  /*0260*/  HFMA2 R2, -RZ, RZ, 0, 0 ;  /* 0x00000000ff027431 */ /* 0x001fe400000001ff */
[----:B-----5:R-:W-:-:S04]  /*0270*/  IMAD.MOV R6, RZ, RZ, -R3 ;  /* 0x000000ffff067224 */ /* 0x020fc800078e0a03 */
[----:B------:R-:W-:Y:S01]  /*0280*/  IMAD R7, R6, R5, RZ ;  /* 0x0000000506077224 */ /* 0x000fe200078e02ff */
[----:B------:R-:W-:Y:S01]  /*0290*/  IABS R6, R4 ;  /* 0x0000000400067213 */ /* 0x000fe20000000000 */
[----:B------:R-:W-:Y:S02]  /*02a0*/  IMAD.MOV.U32 R4, RZ, RZ, R8 ;  /* 0x000000ffff047224 */ /* 0x000fe400078e0008 */
[----:B------:R-:W-:-:S04]  /*02b0*/  IMAD.HI.U32 R3, R3, R7, R2 ;  /* 0x0000000703037227 */ /* 0x000fc800078e0002 */
[----:B------:R-:W-:Y:S02]  /*02c0*/  IMAD.MOV R0, RZ, RZ, -R6 ;  /* 0x000000ffff007224 */ /* 0x000fe400078e0a06 */
[----:B------:R-:W-:-:S04]  /*02d0*/  IMAD.HI.U32 R3, R3, R4, RZ ;  /* 0x0000000403037227 */ /* 0x000fc800078e00ff */
[----:B------:R-:W-:Y:S02]  /*02e0*/  IMAD R0, R3, R0, R4 ;  /* 0x0000000003007224 */ /* 0x000fe400078e0204 */
[----:B------:R-:W-:-:S03]  /*02f0*/  IMAD.U32 R2, RZ, RZ, UR13 ;  /* 0x0000000dff027e24 */ /* 0x000fc6000f8e00ff */
[----:B------:R-:W-:Y:S02]  /*0300*/  ISETP.GT.U32.AND P1, PT, R5, R0, PT ;  /* 0x000000000500720c */ /* 0x000fe40003f24070 */
[----:B------:R-:W-:-:S04]  /*0310*/  IABS R7, R2 ;  /* 0x0000000200077213 */ /* 0x000fc80000000000 */
[----:B------:R-:W0:Y:S07]  /*0320*/  I2F.RP R4, R7 ;  /* 0x0000000700047306 */ /* 0x000e2e0000209400 */
[----:B------:R-:W-:Y:S01]  /*0330*/  @!P1 IADD3 R0, PT, PT, R0, -R5, RZ ;  /* 0x8000000500009210 */ /* 0x000fe20007ffe0ff */
[----:B------:R-:W-:-:S03]  /*0340*/  @!P1 VIADD R3, R3, 0x1 ;  /* 0x0000000103039836 */ /* 0x000fc60000000000 */
[----:B------:R-:W-:Y:S02]  /*0350*/  ISETP.GE.U32.AND P0, PT, R0, R5, PT ;  /* 0x000000050000720c */ /* 0x000fe40003f06070 */
[----:B------:R-:W-:Y:S01]  /*0360*/  LOP3.LUT R0, R9, UR5, RZ, 0x3c, !PT ;  /* 0x0000000509007c12 */ /* 0x000fe2000f8e3cff */
[----:B0-----:R-:W0:Y:S10]  /*0370*/  MUFU.RCP R4, R4 ;  /* 0x0000000400047308 */ /* 0x001e340000001000 */
[----:B------:R-:W-:Y:S01]  /*0380*/  @P0 VIADD R3, R3, 0x1 ;  /* 0x0000000103030836 */ /* 0x000fe20000000000 */
[----:B------:R-:W-:-:S04]  /*0390*/  ISETP.GE.AND P0, PT, R0, RZ, PT ;  /* 0x000000ff0000720c */ /* 0x000fc80003f06270 */
[----:B------:R-:W-:Y:S02]  /*03a0*/  R2UR UR21, R3 ;  /* 0x00000000031572ca */ /* 0x000fe400000e0000 */
[----:B0-----:R-:W-:-:S04]  /*03b0*/  IADD3 R2, PT, PT, R4, 0xffffffe, RZ ;  /* 0x0ffffffe04027810 */ /* 0x001fc80007ffe0ff */
[----:B------:R0:W5:Y:S07]  /*03c0*/  F2I.FTZ.U32.TRUNC.NTZ R3, R2 ;  /* 0x0000000200037305 */ /* 0x00016e000021f000 */
[----:B------:R-:W-:Y:S02]  /*03d0*/  @!P0 IMAD R0, RZ, RZ, -UR21 ;  /* 0x80000015ff008e24 */ /* 0x000fe4000f8e02ff */
[----:B0-----:R-:W-:-:S03]  /*03e0*/  IMAD.MOV.U32 R2, RZ, RZ, RZ ;  /* 0x000000ffff027224 */ /* 0x001fc600078e00ff */
[----:B------:R-:W-:Y:S01]  /*03f0*/  @!P0 R2UR UR21, R0 ;  /* 0x00000000001582ca */ /* 0x000fe200000e0000 */
[----:B-----5:R-:W-:-:S04]  /*0400*/  IMAD.MOV R4, RZ, RZ, -R3 ;  /* 0x000000ffff047224 */ /* 0x020fc800078e0a03 */
[----:B------:R-:W-:-:S04]  /*0410*/  IMAD R5, R4, R7, RZ ;  /* 0x0000000704057224 */ /* 0x000fc800078e02ff */
[----:B------:R-:W-:Y:S02]  /*0420*/  @!UP0 ULOP3.LUT UR21, URZ, UR5, URZ, 0x33, !UPT ;  /* 0x00000005ff158292 */ /* 0x000fe4000f8e33ff */
[----:B---3--:R-:W-:Y:S01]  /*0430*/  UISETP.NE.U32.AND UP0, UPT, UR14, URZ, UPT ;  /* 0x000000ff0e00728c */ /* 0x008fe2000bf05070 */
[----:B------:R-:W-:-:S03]  /*0440*/  IMAD.HI.U32 R3, R3, R5, R2 ;  /* 0x0000000503037227 */ /* 0x000fc600078e0002 */
[----:B------:R-:W-:Y:S01]  /*0450*/  MOV R0, UR21 ;  /* 0x0000001500007c02 */ /* 0x000fe20008000f00 */
[----:B------:R-:W-:Y:S01]  /*0460*/  UISETP.NE.AND.EX UP0, UPT, UR15, URZ, UPT, UP0 ;  /* 0x000000ff0f00728c */ /* 0x000fe2000bf05300 */
[----:B------:R-:W-:Y:S02]  /*0470*/  IMAD R6, RZ, RZ, -UR21 ;  /* 0x80000015ff067e24 */ /* 0x000fe4000f8e02ff */
[----:B------:R-:W-:-:S05]  /*0480*/  IABS R0, R0 ;  /* 0x0000000000007213 */ /* 0x000fca0000000000 */
[----:B------:R-:W-:-:S04]  /*0490*/  IMAD.HI.U32 R3, R3, R0, RZ ;  /* 0x0000000003037227 */ /* 0x000fc800078e00ff */
[----:B------:R-:W-:-:S04]  /*04a0*/  IMAD.MOV R2, RZ, RZ, -R3 ;  /* 0x000000ffff027224 */ /* 0x000fc800078e0a03 */
[----:B------:R-:W-:Y:S02]  /*04b0*/  IMAD R0, R7, R2, R0 ;  /* 0x0000000207007224 */ /* 0x000fe400078e0200 */
[----:B------:R-:W-:-:S03]  /*04c0*/  IMAD.U32 R2, RZ, RZ, UR13 ;  /* 0x0000000dff027e24 */ /* 0x000fc6000f8e00ff */
[----:B------:R-:W-:-:S13]  /*04d0*/  ISETP.GT.U32.AND P1, PT, R7, R0, PT ;  /* 0x000000000700720c */ /* 0x000fda0003f24070 */
[-C--:B------:R-:W-:Y:S01]  /*04e0*/  @!P1 IADD3 R0, PT, PT, R0, -R7.reuse, RZ ;  /* 0x8000000700009210 */ /* 0x080fe20007ffe0ff */
[----:B------:R-:W-:Y:S01]  /*04f0*/  @!P1 VIADD R3, R3, 0x1 ;  /* 0x0000000103039836 */ /* 0x000fe20000000000 */
[----:B------:R-:W-:Y:S02]  /*0500*/  ISETP.NE.AND P1, PT, RZ, UR13, PT ;  /* 0x0000000dff007c0c */ /* 0x000fe4000bf25270 */
[----:B------:R-:W-:Y:S02]  /*0510*/  ISETP.GE.U32.AND P0, PT, R0, R7, PT ;  /* 0x000000070000720c */ /* 0x000fe40003f06070 */
[----:B------:R-:W-:-:S04]  /*0520*/  LOP3.LUT R0, R2, UR21, RZ, 0x3c, !PT ;  /* 0x0000001502007c12 */ /* 0x000fc8000f8e3cff */
[----:B------:R-:W-:Y:S02]  /*0530*/  ISETP.GE.AND P2, PT, R0, RZ, PT ;  /* 0x000000ff0000720c */ /* 0x000fe40003f46270 */
[----:B------:R-:W0:Y:S03]  /*0540*/  S2R R0, SR_TID.X ;  /* 0x0000000000007919 */ /* 0x000e260000002100 */
[----:B------:R-:W-:Y:S02]  /*0550*/  @!P1 LOP3.LUT R2, RZ, UR13, RZ, 0x33, !PT ;  /* 0x0000000dff029c12 */ /* 0x000fe4000f8e33ff */
[----:B------:R-:W-:-:S06]  /*0560*/  @P0 IADD3 R3, PT, PT, R3, 0x1, RZ ;  /* 0x0000000103030810 */ /* 0x000fcc0007ffe0ff */
[----:B------:R-:W-:-:S05]  /*0570*/  @!P2 IMAD.MOV R3, RZ, RZ, -R3 ;  /* 0x000000ffff03a224 */ /* 0x000fca00078e0a03 */
[----:B------:R-:W-:Y:S02]  /*0580*/  R2UR UR9, R3 ;  /* 0x00000000030972ca */ /* 0x000fe400000e0000 */
[----:B------:R-:W-:-:S13]  /*0590*/  @!P1 R2UR UR9, R2 ;  /* 0x00000000020992ca */ /* 0x000fda00000e0000 */
[----:B------:R-:W-:Y:S01]  /*05a0*/  UIMAD UR23, UR9, UR13, URZ ;  /* 0x0000000d091772a4 */ /* 0x000fe2000f8e02ff */
[----:B0-----:R-:W-:Y:S01]  /*05b0*/  ISETP.GE.AND P0, PT, R0, UR8, PT ;  /* 0x0000000800007c0c */ /* 0x001fe2000bf06270 */
[----:B------:R-:W-:Y:S02]  /*05c0*/  UIMAD UR9, UR9, UR4, URZ ;  /* 0x00000004090972a4 */ /* 0x000fe4000f8e02ff */
[----:B------:R-:W-:Y:S02]  /*05d0*/  UIADD3 UR24, UPT, UPT, UR21, -UR23, URZ ;  /* 0x8000001715187290 */ /* 0x000fe4000fffe0ff */
[----:B------:R-:W-:Y:S02]  /*05e0*/  USHF.L.U32 UR4, UR11, 0x1, URZ ;  /* 0x000000010b047899 */ /* 0x000fe400080006ff */
[----:B------:R-:W-:Y:S02]  /*05f0*/  UIMAD UR12, UR24, UR10, URZ ;  /* 0x0000000a180c72a4 */ /* 0x000fe4000f8e02ff */
[----:B------:R-:W-:Y:S01]  /*0600*/  IMAD R8, R36, UR24, RZ ;  /* 0x0000001824087c24 */ /* 0x000fe2000f8e02ff */
[----:B-1----:R-:W-:-:S02]  /*0610*/  UIMAD.WIDE UR6, UR9, 0x2, UR6 ;  /* 0x00000002090678a5 */ /* 0x002fc4000f8e0206 */
[----:B------:R-:W-:Y:S02]  /*0620*/  USHF.R.S32.HI UR27, URZ, 0x1f, UR12 ;  /* 0x0000001fff1b7899 */ /* 0x000fe4000801140c */
[----:B------:R-:W-:Y:S01]  /*0630*/  UIADD3 UR25, UP1, UPT, UR11, UR12, URZ ;  /* 0x0000000c0b197290 */ /* 0x000fe2000ff3e0ff */
[----:B------:R-:W-:Y:S01]  /*0640*/  SHF.R.S32.HI R10, RZ, 0x1f, R8 ;  /* 0x0000001fff0a7819 */ /* 0x000fe20000011408 */
[----:B------:R-:W-:Y:S02]  /*0650*/  UIADD3 UR26, UP2, UPT, UR12, UR4, URZ ;  /* 0x000000040c1a7290 */ /* 0x000fe4000ff5e0ff */
[----:B------:R-:W-:Y:S02]  /*0660*/  ULEA.HI.X.SX32 UR10, UR11, UR27, 0x1, UP1 ;  /* 0x0000001b0b0a7291 */ /* 0x000fe400088f0eff */
[----:B------:R-:W-:Y:S01]  /*0670*/  ULEA.HI.X.SX32 UR11, UR4, UR27, 0x1, UP2 ;  /* 0x0000001b040b7291 */ /* 0x000fe200090f0eff */
[----:B--2-4-:R-:W-:Y:S11]  /*0680*/  BRA.U !UP0, `(.L_x_0) ;  /* 0x0000000108287547 */ /* 0x014ff6000b800000 */
[----:B------:R-:W-:-:S05]  /*0690*/  IMAD R3, R36, UR13, RZ ;  /* 0x0000000d24037c24 */ /* 0x000fca000f8e02ff */
[C---:B------:R-:W-:Y:S02]  /*06a0*/  SHF.L.U32 R5, R3.reuse, 0x1, RZ ;  /* 0x0000000103057819 */ /* 0x040fe400000006ff */
[C---:B------:R-:W-:Y:S02]  /*06b0*/  IADD3 R4, P1, PT, R8.reuse, R3, RZ ;  /* 0x0000000308047210 */ /* 0x040fe40007f3e0ff */
[----:B------:R-:W-:Y:S02]  /*06c0*/  IADD3 R2, P3, PT, R8, R5, RZ ;  /* 0x0000000508027210 */ /* 0x000fe40007f7e0ff */
[----:B------:R-:W-:Y:S02]  /*06d0*/  LEA R44, P2, R4, UR14, 0x1 ;  /* 0x0000000e042c7c11 */ /* 0x000fe4000f8408ff */
[----:B------:R-:W-:Y:S02]  /*06e0*/  LEA R42, P4, R2, UR14, 0x1 ;  /* 0x0000000e022a7c11 */ /* 0x000fe4000f8808ff */
[----:B------:R-:W-:-:S02]  /*06f0*/  LEA.HI.X.SX32 R3, R3, R10, 0x1, P1 ;  /* 0x0000000a03037211 */ /* 0x000fc400008f0eff */
[----:B------:R-:W-:Y:S02]  /*0700*/  LEA.HI.X.SX32 R5, R5, R10, 0x1, P3 ;  /* 0x0000000a05057211 */ /* 0x000fe400018f0eff */
[----:B------:R-:W-:Y:S02]  /*0710*/  LEA.HI.X R45, R4, UR15, R3, 0x1, P2 ;  /* 0x0000000f042d7c11 */ /* 0x000fe400090f0c03 */
[----:B------:R-:W-:-:S07]  /*0720*/  LEA.HI.X R43, R2, UR15, R5, 0x1, P4 ;  /* 0x0000000f022b7c11 */ /* 0x000fce000a0f0c05 */
.L_x_0:
[----:B------:R-:W-:Y:S01]  /*0730*/  IMAD R9, R6, UR5, R9 ;  /* 0x0000000506097c24 */ /* 0x000fe2000f8e0209 */
[----:B------:R-:W-:Y:S04]  /*0740*/  BSSY.RECONVERGENT B0, `(.L_x_1) ;  /* 0x0000286000007945 */ /* 0x000fe80003800200 */
[----:B------:R-:W-:Y:S05]  /*0750*/  @P0 BRA `(.L_x_2) ;  /* 0x0000002800100947 */ /* 0x000fea0003800000 */
[----:B------:R-:W0:Y:S01]  /*0760*/  LDC R7, c[0x0][0x360] ;  /* 0x0000d800ff077b82 */ /* 0x000e220000000800 */
[----:B------:R-:W-:-:S09]  /*0770*/  UISETP.GE.AND UP0, UPT, UR20, 0x1, UPT ;  /* 0x000000011400788c */ /* 0x000fd2000bf06270 */
[----:B------:R-:W-:Y:S05]  /*0780*/  BRA.U !UP0, `(.L_x_3) ;  /* 0x00000019081c7547 */ /* 0x000fea000b800000 */
[----:B------:R-:W-:Y:S01]  /*0790*/  UISETP.NE.U32.AND UP0, UPT, UR14, URZ, UPT ;  /* 0x000000ff0e00728c */ /* 0x000fe2000bf05070 */
[----:B------:R-:W-:-:S03]  /*07a0*/  IMAD.U32 R6, RZ, RZ, UR20 ;  /* 0x00000014ff067e24 */ /* 0x000fc6000f8e00ff */
[----:B------:R-:W-:Y:S02]  /*07b0*/  UISETP.NE.AND.EX UP0, UPT, UR15, URZ, UPT, UP0 ;  /* 0x000000ff0f00728c */ /* 0x000fe4000bf05300 */
[----:B------:R-:W-:-:S07]  /*07c0*/  IADD3 R6, PT, PT, R6, -0x1, RZ ;  /* 0xffffffff06067810 */ /* 0x000fce0007ffe0ff */
[----:B------:R-:W-:Y:S05]  /*07d0*/  BRA.U UP0, `(.L_x_4) ;  /* 0x0000000900f87547 */ /* 0x000fea000b800000 */
[----:B------:R-:W-:Y:S01]  /*07e0*/  IMAD.U32 R8, RZ, RZ, UR20 ;  /* 0x00000014ff087e24 */ /* 0x000fe2000f8e00ff */
[----:B------:R-:W-:Y:S01]  /*07f0*/  BSSY.RECONVERGENT B1, `(.L_x_5) ;  /* 0x00000bb000017945 */ /* 0x000fe20003800200 */
[----:B------:R-:W-:-:S03]  /*0800*/  IMAD.MOV.U32 R11, RZ, RZ, R0 ;  /* 0x000000ffff0b7224 */ /* 0x000fc600078e0000 */
[C---:B------:R-:W-:Y:S02]  /*0810*/  LOP3.LUT R26, R8.reuse, 0x7, RZ, 0xc0, !PT ;  /* 0x00000007081a7812 */ /* 0x040fe400078ec0ff */
[----:B------:R-:W-:Y:S02]  /*0820*/  LOP3.LUT R27, R8, 0x3, RZ, 0xc0, !PT ;  /* 0x00000003081b7812 */ /* 0x000fe400078ec0ff */
[----:B------:R-:W-:Y:S02]  /*0830*/  IADD3 R2, PT, PT, R26, -0x1, RZ ;  /* 0xffffffff1a027810 */ /* 0x000fe40007ffe0ff */
[----:B------:R-:W-:Y:S02]  /*0840*/  LOP3.LUT R8, R8, 0x7ffffff8, RZ, 0xc0, !PT ;  /* 0x7ffffff808087812 */ /* 0x000fe400078ec0ff */
[----:B------:R-:W-:-:S13]  /*0850*/  ISETP.GE.U32.AND P0, PT, R2, 0x3, PT ;  /* 0x000000030200780c */ /* 0x000fda0003f06070 */
.L_x_12:
[----:B------:R-:W1:Y:S01]  /*0860*/  LDCU UR4, c[0x0][0x3b0] ;  /* 0x00007600ff0477ac */ /* 0x000e620008000800 */
[----:B------:R-:W-:Y:S01]  /*0870*/  BSSY.RECONVERGENT B2, `(.L_x_6) ;  /* 0x00000aa000027945 */ /* 0x000fe20003800200 */
[----:B-1----:R-:W-:Y:S01]  /*0880*/  MOV R36, UR4 ;  /* 0x0000000400247c02 */ /* 0x002fe20008000f00 */
[----:B------:R-:W1:Y:S03]  /*0890*/  LDCU UR4, c[0x0][0x3a4] ;  /* 0x00007480ff0477ac */ /* 0x000e660008000800 */
[----:B------:R-:W-:-:S04]  /*08a0*/  IABS R5, R36 ;  /* 0x0000002400057213 */ /* 0x000fc80000000000 */
[----:B------:R-:W2:Y:S08]  /*08b0*/  I2F.RP R4, R5 ;  /* 0x0000000500047306 */ /* 0x000eb00000209400 */
[----:B--2---:R-:W2:Y:S02]  /*08c0*/  MUFU.RCP R4, R4 ;  /* 0x0000000400047308 */ /* 0x004ea40000001000 */
[----:B--2---:R-:W-:-:S06]  /*08d0*/  VIADD R2, R4, 0xffffffe ;  /* 0x0ffffffe04027836 */ /* 0x004fcc0000000000 */
[----:B------:R2:W3:Y:S02]  /*08e0*/  F2I.FTZ.U32.TRUNC.NTZ R3, R2 ;  /* 0x0000000200037305 */ /* 0x0004e4000021f000 */
[----:B--2---:R-:W-:Y:S01]  /*08f0*/  IMAD.MOV.U32 R2, RZ, RZ, RZ ;  /* 0x000000ffff027224 */ /* 0x004fe200078e00ff */
[----:B---3--:R-:W-:-:S05]  /*0900*/  IADD3 R10, PT, PT, RZ, -R3, RZ ;  /* 0x80000003ff0a7210 */ /* 0x008fca0007ffe0ff */
[----:B------:R-:W-:Y:S01]  /*0910*/  IMAD R13, R10, R5, RZ ;  /* 0x000000050a0d7224 */ /* 0x000fe200078e02ff */
[----:B------:R-:W-:-:S03]  /*0920*/  IABS R10, R11 ;  /* 0x0000000b000a7213 */ /* 0x000fc60000000000 */
[----:B------:R-:W-:Y:S01]  /*0930*/  IMAD.HI.U32 R3, R3, R13, R2 ;  /* 0x0000000d03037227 */ /* 0x000fe200078e0002 */
[----:B------:R-:W-:-:S04]  /*0940*/  LOP3.LUT R2, R11, R36, RZ, 0x3c, !PT ;  /* 0x000000240b027212 */ /* 0x000fc800078e3cff */
[----:B------:R-:W-:Y:S01]  /*0950*/  ISETP.GE.AND P3, PT, R2, RZ, PT ;  /* 0x000000ff0200720c */ /* 0x000fe20003f66270 */
[----:B------:R-:W-:-:S05]  /*0960*/  IMAD.HI.U32 R3, R3, R10, RZ ;  /* 0x0000000a03037227 */ /* 0x000fca00078e00ff */
[----:B------:R-:W-:-:S05]  /*0970*/  IADD3 R4, PT, PT, -R3, RZ, RZ ;  /* 0x000000ff03047210 */ /* 0x000fca0007ffe1ff */
[----:B------:R-:W-:Y:S01]  /*0980*/  IMAD R4, R5, R4, R10 ;  /* 0x0000000405047224 */ /* 0x000fe200078e020a */
[----:B------:R-:W-:-:S04]  /*0990*/  MOV R10, RZ ;  /* 0x000000ff000a7202 */ /* 0x000fc80000000f00 */
[----:B------:R-:W-:-:S13]  /*09a0*/  ISETP.GT.U32.AND P2, PT, R5, R4, PT ;  /* 0x000000040500720c */ /* 0x000fda0003f44070 */
[----:B------:R-:W-:Y:S01]  /*09b0*/  @!P2 IMAD.IADD R4, R4, 0x1, -R5 ;  /* 0x000000010404a824 */ /* 0x000fe200078e0a05 */
[----:B------:R-:W-:Y:S02]  /*09c0*/  @!P2 IADD3 R3, PT, PT, R3, 0x1, RZ ;  /* 0x000000010303a810 */ /* 0x000fe40007ffe0ff */
[----:B------:R-:W-:Y:S02]  /*09d0*/  ISETP.NE.AND P2, PT, R36, RZ, PT ;  /* 0x000000ff2400720c */ /* 0x000fe40003f45270 */
[----:B------:R-:W-:-:S13]  /*09e0*/  ISETP.GE.U32.AND P1, PT, R4, R5, PT ;  /* 0x000000050400720c */ /* 0x000fda0003f26070 */
[----:B------:R-:W-:-:S05]  /*09f0*/  @P1 VIADD R3, R3, 0x1 ;  /* 0x0000000103031836 */ /* 0x000fca0000000000 */
[----:B------:R-:W-:Y:S02]  /*0a00*/  @!P3 IADD3 R3, PT, PT, -R3, RZ, RZ ;  /* 0x000000ff0303b210 */ /* 0x000fe40007ffe1ff */
[----:B------:R-:W-:-:S05]  /*0a10*/  @!P2 LOP3.LUT R3, RZ, R36, RZ, 0x33, !PT ;  /* 0x00000024ff03a212 */ /* 0x000fca00078e33ff */
[----:B------:R-:W-:-:S05]  /*0a20*/  IMAD R12, R9, 0x10, R3 ;  /* 0x00000010090c7824 */ /* 0x000fca00078e0203 */
[----:B-1----:R-:W-:-:S13]  /*0a30*/  ISETP.GE.AND P1, PT, R12, UR4, PT ;  /* 0x000000040c007c0c */ /* 0x002fda000bf26270 */
[----:B------:R-:W-:Y:S05]  /*0a40*/  @P1 BRA `(.L_x_7) ;  /* 0x0000000800301947 */ /* 0x000fea0003800000 */
[----:B------:R-:W1:Y:S01]  /*0a50*/  LDCU UR5, c[0x0][0x3a8] ;  /* 0x00007500ff0577ac */ /* 0x000e620008000800 */
[----:B------:R-:W-:Y:S01]  /*0a60*/  IMAD.MOV R2, RZ, RZ, -R3 ;  /* 0x000000ffff027224 */ /* 0x000fe200078e0a03 */
[----:B------:R-:W-:Y:S01]  /*0a70*/  ISETP.GE.U32.AND P2, PT, R6, 0x7, PT ;  /* 0x000000070600780c */ /* 0x000fe20003f46070 */
[----:B------:R-:W-:Y:S02]  /*0a80*/  HFMA2 R10, -RZ, RZ, 0, 0 ;  /* 0x00000000ff0a7431 */ /* 0x000fe400000001ff */
[----:B------:R-:W-:Y:S02]  /*0a90*/  IMAD.MOV.U32 R16, RZ, RZ, RZ ;  /* 0x000000ffff107224 */ /* 0x000fe400078e00ff */
[----:B------:R-:W-:-:S04]  /*0aa0*/  IMAD R2, R36, R2, R11 ;  /* 0x0000000224027224 */ /* 0x000fc800078e020b */
[----:B-1----:R-:W-:Y:S02]  /*0ab0*/  IMAD R2, R2, UR5, RZ ;  /* 0x0000000502027c24 */ /* 0x002fe4000f8e02ff */
[----:B------:R-:W-:-:S03]  /*0ac0*/  IMAD R12, R12, UR5, RZ ;  /* 0x000000050c0c7c24 */ /* 0x000fc6000f8e02ff */
[C---:B------:R-:W-:Y:S02]  /*0ad0*/  IADD3 R13, P1, PT, R2.reuse, UR12, RZ ;  /* 0x0000000c020d7c10 */ /* 0x040fe4000ff3e0ff */
[----:B------:R-:W-:Y:S02]  /*0ae0*/  SHF.R.S32.HI R14, RZ, 0x1f, R12 ;  /* 0x0000001fff0e7819 */ /* 0x000fe4000001140c */
[----:B------:R-:W-:Y:S01]  /*0af0*/  LEA.HI.X.SX32 R15, R2, UR27, 0x1, P1 ;  /* 0x0000001b020f7c11 */ /* 0x000fe200088f0eff */
[----:B------:R-:W-:Y:S08]  /*0b00*/  @!P2 BRA `(.L_x_8) ;  /* 0x0000000000dca947 */ /* 0x000ff00003800000 */
[----:B------:R-:W-:Y:S01]  /*0b10*/  MOV R10, RZ ;  /* 0x000000ff000a7202 */ /* 0x000fe20000000f00 */
[----:B------:R-:W1:Y:S01]  /*0b20*/  LDCU.64 UR28, c[0x0][0x388] ;  /* 0x00007100ff1c77ac */ /* 0x000e620008000a00 */
[----:B------:R-:W-:-:S05]  /*0b30*/  UMOV UR4, URZ ;  /* 0x000000ff00047c82 */ /* 0x000fca0008000000 */
.L_x_9:
[----:B------:R-:W-:Y:S02]  /*0b40*/  IADD3 R5, P1, PT, R12, UR4, RZ ;  /* 0x000000040c057c10 */ /* 0x000fe4000ff3e0ff */
[----:B------:R-:W-:-:S03]  /*0b50*/  IADD3 R3, P2, PT, R13, UR4, RZ ;  /* 0x000000040d037c10 */ /* 0x000fc6000ff5e0ff */
[----:B------:R-:W-:Y:S01]  /*0b60*/  IMAD.X R18, RZ, RZ, R14, P1 ;  /* 0x000000ffff127224 */ /* 0x000fe200008e060e */
[----:B------:R-:W-:Y:S02]  /*0b70*/  IADD3.X R16, PT, PT, RZ, R15, RZ, P2, !PT ;  /* 0x0000000fff107210 */ /* 0x000fe400017fe4ff */
[----:B------:R-:W-:Y:S02]  /*0b80*/  LEA R4, P1, R5, UR6, 0x1 ;  /* 0x0000000605047c11 */ /* 0x000fe4000f8208ff */
[----:B-1----:R-:W-:Y:S02]  /*0b90*/  LEA R2, P2, R3, UR28, 0x1 ;  /* 0x0000001c03027c11 */ /* 0x002fe4000f8408ff */
[----:B------:R-:W-:Y:S02]  /*0ba0*/  LEA.HI.X R5, R5, UR7, R18, 0x1, P1 ;  /* 0x0000000705057c11 */ /* 0x000fe400088f0c12 */
[----:B------:R-:W-:-:S03]  /*0bb0*/  LEA.HI.X R3, R3, UR29, R16, 0x1, P2 ;  /* 0x0000001d03037c11 */ /* 0x000fc600090f0c10 */
[----:B------:R-:W2:Y:S04]  /*0bc0*/  LDG.E.U16.CONSTANT R28, desc[UR16][R4.64] ;  /* 0x00000010041c7981 */ /* 0x000ea8000c1e9500 */
[----:B------:R-:W3:Y:S04]  /*0bd0*/  LDG.E.U16.CONSTANT R30, desc[UR16][R2.64] ;  /* 0x00000010021e7981 */ /* 0x000ee8000c1e9500 */
[----:B------:R-:W4:Y:S04]  /*0be0*/  LDG.E.U16.CONSTANT R31, desc[UR16][R4.64+0x2] ;  /* 0x00000210041f7981 */ /* 0x000f28000c1e9500 */
[----:B------:R-:W5:Y:S04]  /*0bf0*/  LDG.E.U16.CONSTANT R32, desc[UR16][R2.64+0x2] ;  /* 0x0000021002207981 */ /* 0x000f68000c1e9500 */
        /* <DEDUP_REMOVED lines=11> */
[----:B------:R1:W5:Y:S01]  /*0cb0*/  LDG.E.U16.CONSTANT R25, desc[UR16][R2.64+0xe] ;  /* 0x00000e1002197981 */ /* 0x000362000c1e9500 */
[----:B------:R-:W-:-:S06]  /*0cc0*/  UIADD3 UR4, UPT, UPT, UR4, 0x8, URZ ;  /* 0x0000000804047890 */ /* 0x000fcc000fffe0ff */
[----:B------:R-:W-:Y:S01]  /*0cd0*/  ISETP.NE.AND P1, PT, R8, UR4, PT ;  /* 0x0000000408007c0c */ /* 0x000fe2000bf25270 */
[----:B--2---:R-:W-:Y:S02]  /*0ce0*/  HADD2.F32 R29, -RZ, R28.H0_H0 ;  /* 0x2000001cff1d7230 */ /* 0x004fe40000004100 */
[----:B---3--:R-:W-:Y:S02]  /*0cf0*/  HADD2.F32 R30, -RZ, R30.H0_H0 ;  /* 0x2000001eff1e7230 */ /* 0x008fe40000004100 */
[----:B----4-:R-:W-:-:S03]  /*0d00*/  HADD2.F32 R28, -RZ, R31.H0_H0 ;  /* 0x2000001fff1c7230 */ /* 0x010fc60000004100 */
[----:B------:R-:W-:Y:S01]  /*0d10*/  FFMA R29, R29, R30, R10 ;  /* 0x0000001e1d1d7223 */ /* 0x000fe2000000000a */
[----:B-----5:R-:W-:Y:S02]  /*0d20*/  HADD2.F32 R32, -RZ, R32.H0_H0 ;  /* 0x20000020ff207230 */ /* 0x020fe40000004100 */
[----:B------:R-:W-:-:S03]  /*0d30*/  HADD2.F32 R33, -RZ, R33.H0_H0 ;  /* 0x20000021ff217230 */ /* 0x000fc60000004100 */
[----:B------:R-:W-:Y:S01]  /*0d40*/  FFMA R28, R28, R32, R29 ;  /* 0x000000201c1c7223 */ /* 0x000fe2000000001d */
[----:B------:R-:W-:Y:S02]  /*0d50*/  HADD2.F32 R34, -RZ, R34.H0_H0 ;  /* 0x20000022ff227230 */ /* 0x000fe40000004100 */
        /* <DEDUP_REMOVED lines=12> */
[----:B-1----:R-:W-:-:S03]  /*0e20*/  HADD2.F32 R3, -RZ, R24.H0_H0 ;  /* 0x20000018ff037230 */ /* 0x002fc60000004100 */
[----:B------:R-:W-:Y:S01]  /*0e30*/  FFMA R16, R17, R16, R18 ;  /* 0x0000001011107223 */ /* 0x000fe20000000012 */
[----:B------:R-:W-:-:S05]  /*0e40*/  HADD2.F32 R25, -RZ, R25.H0_H0 ;  /* 0x20000019ff197230 */ /* 0x000fca0000004100 */
[----:B------:R-:W-:Y:S01]  /*0e50*/  FFMA R10, R3, R25, R16 ;  /* 0x00000019030a7223 */ /* 0x000fe20000000010 */
[----:B------:R-:W-:Y:S06]  /*0e60*/  @P1 BRA `(.L_x_9) ;  /* 0xfffffffc00341947 */ /* 0x000fec000383ffff */
[----:B------:R-:W-:-:S07]  /*0e70*/  IMAD.MOV.U32 R16, RZ, RZ, R8 ;  /* 0x000000ffff107224 */ /* 0x000fce00078e0008 */
.L_x_8:
[----:B------:R-:W-:-:S13]  /*0e80*/  ISETP.NE.AND P1, PT, R26, RZ, PT ;  /* 0x000000ff1a00720c */ /* 0x000fda0003f25270 */
[----:B------:R-:W-:Y:S05]  /*0e90*/  @!P1 BRA `(.L_x_7) ;  /* 0x00000004001c9947 */ /* 0x000fea0003800000 */
[----:B------:R-:W-:Y:S01]  /*0ea0*/  ISETP.NE.AND P1, PT, R27, RZ, PT ;  /* 0x000000ff1b00720c */ /* 0x000fe20003f25270 */
[----:B------:R-:W-:-:S12]  /*0eb0*/  @!P0 BRA `(.L_x_10) ;  /* 0x0000000000788947 */ /* 0x000fd80003800000 */
[----:B------:R-:W1:Y:S01]  /*0ec0*/  LDCU.64 UR28, c[0x0][0x388] ;  /* 0x00007100ff1c77ac */ /* 0x000e620008000a00 */
[----:B------:R-:W-:Y:S02]  /*0ed0*/  IADD3 R3, P3, PT, R16, R13, RZ ;  /* 0x0000000d10037210 */ /* 0x000fe40007f7e0ff */
[----:B------:R-:W-:-:S03]  /*0ee0*/  IADD3 R5, P2, PT, R12, R16, RZ ;  /* 0x000000100c057210 */ /* 0x000fc60007f5e0ff */
[----:B------:R-:W-:Y:S01]  /*0ef0*/  IMAD.X R18, RZ, RZ, R15, P3 ;  /* 0x000000ffff127224 */ /* 0x000fe200018e060f */
[----:B------:R-:W-:Y:S02]  /*0f00*/  IADD3.X R20, PT, PT, RZ, R14, RZ, P2, !PT ;  /* 0x0000000eff147210 */ /* 0x000fe400017fe4ff */
[----:B------:R-:W-:-:S04]  /*0f10*/  LEA R4, P2, R5, UR6, 0x1 ;  /* 0x0000000605047c11 */ /* 0x000fc8000f8408ff */
[----:B------:R-:W-:Y:S02]  /*0f20*/  LEA.HI.X R5, R5, UR7, R20, 0x1, P2 ;  /* 0x0000000705057c11 */ /* 0x000fe400090f0c14 */
[----:B-1----:R-:W-:-:S03]  /*0f30*/  LEA R2, P3, R3, UR28, 0x1 ;  /* 0x0000001c03027c11 */ /* 0x002fc6000f8608ff */
[----:B------:R-:W2:Y:S01]  /*0f40*/  LDG.E.U16.CONSTANT R17, desc[UR16][R4.64] ;  /* 0x0000001004117981 */ /* 0x000ea2000c1e9500 */
[----:B------:R-:W-:-:S03]  /*0f50*/  LEA.HI.X R3, R3, UR29, R18, 0x1, P3 ;  /* 0x0000001d03037c11 */ /* 0x000fc600098f0c12 */
[----:B------:R-:W3:Y:S04]  /*0f60*/  LDG.E.U16.CONSTANT R19, desc[UR16][R4.64+0x2] ;  /* 0x0000021004137981 */ /* 0x000ee8000c1e9500 */
[----:B------:R-:W4:Y:S04]  /*0f70*/  LDG.E.U16.CONSTANT R18, desc[UR16][R2.64] ;  /* 0x0000001002127981 */ /* 0x000f28000c1e9500 */
[----:B------:R-:W5:Y:S04]  /*0f80*/  LDG.E.U16.CONSTANT R21, desc[UR16][R2.64+0x2] ;  /* 0x0000021002157981 */ /* 0x000f68000c1e9500 */
[----:B------:R-:W5:Y:S04]  /*0f90*/  LDG.E.U16.CONSTANT R22, desc[UR16][R4.64+0x4] ;  /* 0x0000041004167981 */ /* 0x000f68000c1e9500 */
[----:B------:R-:W5:Y:S04]  /*0fa0*/  LDG.E.U16.CONSTANT R23, desc[UR16][R2.64+0x4] ;  /* 0x0000041002177981 */ /* 0x000f68000c1e9500 */
[----:B------:R-:W5:Y:S04]  /*0fb0*/  LDG.E.U16.CONSTANT R24, desc[UR16][R4.64+0x6] ;  /* 0x0000061004187981 */ /* 0x000f68000c1e9500 */
[----:B------:R-:W5:Y:S01]  /*0fc0*/  LDG.E.U16.CONSTANT R25, desc[UR16][R2.64+0x6] ;  /* 0x0000061002197981 */ /* 0x000f62000c1e9500 */
[----:B------:R-:W-:Y:S01]  /*0fd0*/  IADD3 R16, PT, PT, R16, 0x4, RZ ;  /* 0x0000000410107810 */ /* 0x000fe20007ffe0ff */
[----:B--2---:R-:W-:-:S02]  /*0fe0*/  HADD2.F32 R17, -RZ, R17.H0_H0 ;  /* 0x20000011ff117230 */ /* 0x004fc40000004100 */
[----:B---3--:R-:W-:Y:S02]  /*0ff0*/  HADD2.F32 R20, -RZ, R19.H0_H0 ;  /* 0x20000013ff147230 */ /* 0x008fe40000004100 */
[----:B----4-:R-:W-:Y:S02]  /*1000*/  HADD2.F32 R18, -RZ, R18.H0_H0 ;  /* 0x20000012ff127230 */ /* 0x010fe40000004100 */
[----:B-----5:R-:W-:-:S03]  /*1010*/  HADD2.F32 R21, -RZ, R21.H0_H0 ;  /* 0x20000015ff157230 */ /* 0x020fc60000004100 */
[----:B------:R-:W-:Y:S01]  /*1020*/  FFMA R17, R17, R18, R10 ;  /* 0x0000001211117223 */ /* 0x000fe2000000000a */
[----:B------:R-:W-:-:S03]  /*1030*/  HADD2.F32 R22, -RZ, R22.H0_H0 ;  /* 0x20000016ff167230 */ /* 0x000fc60000004100 */
[----:B------:R-:W-:Y:S01]  /*1040*/  FFMA R17, R20, R21, R17 ;  /* 0x0000001514117223 */ /* 0x000fe20000000011 */
[----:B------:R-:W-:Y:S02]  /*1050*/  HADD2.F32 R23, -RZ, R23.H0_H0 ;  /* 0x20000017ff177230 */ /* 0x000fe40000004100 */
[----:B------:R-:W-:-:S03]  /*1060*/  HADD2.F32 R24, -RZ, R24.H0_H0 ;  /* 0x20000018ff187230 */ /* 0x000fc60000004100 */
[----:B------:R-:W-:Y:S01]  /*1070*/  FFMA R17, R22, R23, R17 ;  /* 0x0000001716117223 */ /* 0x000fe20000000011 */
[----:B------:R-:W-:-:S05]  /*1080*/  HADD2.F32 R25, -RZ, R25.H0_H0 ;  /* 0x20000019ff197230 */ /* 0x000fca0000004100 */
[----:B------:R-:W-:-:S07]  /*1090*/  FFMA R10, R24, R25, R17 ;  /* 0x00000019180a7223 */ /* 0x000fce0000000011 */
.L_x_10:
[----:B------:R-:W-:Y:S05]  /*10a0*/  @!P1 BRA `(.L_x_7) ;  /* 0x0000000000989947 */ /* 0x000fea0003800000 */
[----:B------:R-:W-:Y:S01]  /*10b0*/  ISETP.NE.AND P1, PT, R27, 0x1, PT ;  /* 0x000000011b00780c */ /* 0x000fe20003f25270 */
[----:B------:R-:W-:-:S12]  /*10c0*/  ULOP3.LUT UP0, URZ, UR5, 0x1, URZ, 0xc0, !UPT ;  /* 0x0000000105ff7892 */ /* 0x000fd8000f80c0ff */
[----:B------:R-:W-:Y:S05]  /*10d0*/  @!P1 BRA `(.L_x_11) ;  /* 0x0000000000509947 */ /* 0x000fea0003800000 */
        /* <DEDUP_REMOVED lines=12> */
[----:B------:R-:W5:Y:S01]  /*11a0*/  LDG.E.U16.CONSTANT R20, desc[UR16][R4.64+0x2] ;  /* 0x0000021004147981 */ /* 0x000f62000c1e9500 */
[----:B------:R-:W-:Y:S02]  /*11b0*/  VIADD R16, R16, 0x2 ;  /* 0x0000000210107836 */ /* 0x000fe40000000000 */
[----:B--2---:R-:W-:-:S02]  /*11c0*/  HADD2.F32 R17, -RZ, R17.H0_H0 ;  /* 0x20000011ff117230 */ /* 0x004fc40000004100 */
[----:B---3--:R-:W-:Y:S02]  /*11d0*/  HADD2.F32 R19, -RZ, R19.H0_H0 ;  /* 0x20000013ff137230 */ /* 0x008fe40000004100 */
[----:B----4-:R-:W-:Y:S02]  /*11e0*/  HADD2.F32 R18, -RZ, R18.H0_H0 ;  /* 0x20000012ff127230 */ /* 0x010fe40000004100 */
[----:B-----5:R-:W-:-:S03]  /*11f0*/  HADD2.F32 R20, -RZ, R20.H0_H0 ;  /* 0x20000014ff147230 */ /* 0x020fc60000004100 */
[----:B------:R-:W-:-:S04]  /*1200*/  FFMA R10, R17, R18, R10 ;  /* 0x00000012110a7223 */ /* 0x000fc8000000000a */
[----:B------:R-:W-:-:S07]  /*1210*/  FFMA R10, R19, R20, R10 ;  /* 0x00000014130a7223 */ /* 0x000fce000000000a */
.L_x_11:
[----:B------:R-:W-:Y:S05]  /*1220*/  BRA.U !UP0, `(.L_x_7) ;  /* 0x0000000108387547 */ /* 0x000fea000b800000 */
        /* <DEDUP_REMOVED lines=9> */
[----:B------:R-:W-:-:S05]  /*12c0*/  LEA.HI.X R5, R13, UR5, R12, 0x1, P2 ;  /* 0x000000050d057c11 */ /* 0x000fca00090f0c0c */
[----:B------:R-:W3:Y:S01]  /*12d0*/  LDG.E.U16.CONSTANT R4, desc[UR16][R4.64] ;  /* 0x0000001004047981 */ /* 0x000ee2000c1e9500 */
[----:B--2---:R-:W-:Y:S02]  /*12e0*/  HADD2.F32 R13, -RZ, R2.H0_H0 ;  /* 0x20000002ff0d7230 */ /* 0x004fe40000004100 */
[----:B---3--:R-:W-:-:S05]  /*12f0*/  HADD2.F32 R12, -RZ, R4.H0_H0 ;  /* 0x20000004ff0c7230 */ /* 0x008fca0000004100 */
[----:B------:R-:W-:-:S07]  /*1300*/  FFMA R10, R13, R12, R10 ;  /* 0x0000000c0d0a7223 */ /* 0x000fce000000000a */
.L_x_7:
[----:B------:R-:W-:Y:S05]  /*1310*/  BSYNC.RECONVERGENT B2 ;  /* 0x0000000000027941 */ /* 0x000fea0003800200 */
.L_x_6:
[----:B------:R-:W1:Y:S01]  /*1320*/  S2UR UR5, SR_CgaCtaId ;  /* 0x00000000000579c3 */ /* 0x000e620000008800 */
[----:B------:R-:W-:Y:S02]  /*1330*/  UMOV UR4, 0x400 ;  /* 0x0000040000047882 */ /* 0x000fe40000000000 */
[----:B-1----:R-:W-:-:S06]  /*1340*/  ULEA UR4, UR5, UR4, 0x18 ;  /* 0x0000000405047291 */ /* 0x002fcc000f8ec0ff */
[----:B------:R-:W-:Y:S02]  /*1350*/  LEA R3, R11, UR4, 0x2 ;  /* 0x000000040b037c11 */ /* 0x000fe4000f8e10ff */
[----:B0-----:R-:W-:-:S03]  /*1360*/  IADD3 R11, PT, PT, R7, R11, RZ ;  /* 0x0000000b070b7210 */ /* 0x001fc60007ffe0ff */
[----:B------:R1:W-:Y:S01]  /*1370*/  STS [R3], R10 ;  /* 0x0000000a03007388 */ /* 0x0003e20000000800 */
[----:B------:R-:W-:-:S13]  /*1380*/  ISETP.GE.AND P1, PT, R11, UR8, PT ;  /* 0x000000080b007c0c */ /* 0x000fda000bf26270 */
[----:B-1----:R-:W-:Y:S05]  /*1390*/  @!P1 BRA `(.L_x_12) ;  /* 0xfffffff400309947 */ /* 0x002fea000383ffff */
[----:B------:R-:W-:Y:S05]  /*13a0*/  BSYNC.RECONVERGENT B1 ;  /* 0x0000000000017941 */ /* 0x000fea0003800200 */
.L_x_5:
[----:B------:R-:W-:Y:S05]  /*13b0*/  BRA `(.L_x_2) ;  /* 0x0000001800f87947 */ /* 0x000fea0003800000 */
.L_x_4:
[----:B------:R-:W-:Y:S01]  /*13c0*/  IMAD.U32 R12, RZ, RZ, UR20 ;  /* 0x00000014ff0c7e24 */ /* 0x000fe2000f8e00ff */
[----:B------:R-:W-:Y:S01]  /*13d0*/  BSSY.RECONVERGENT B1, `(.L_x_13) ;  /* 0x00000c1000017945 */ /* 0x000fe20003800200 */
[----:B------:R-:W-:-:S03]  /*13e0*/  IMAD.MOV.U32 R11, RZ, RZ, R0 ;  /* 0x000000ffff0b7224 */ /* 0x000fc600078e0000 */
[C---:B------:R-:W-:Y:S02]  /*13f0*/  LOP3.LUT R29, R12.reuse, 0x7, RZ, 0xc0, !PT ;  /* 0x000000070c1d7812 */ /* 0x040fe400078ec0ff */
[C---:B------:R-:W-:Y:S02]  /*1400*/  LOP3.LUT R30, R12.reuse, 0x3, RZ, 0xc0, !PT ;  /* 0x000000030c1e7812 */ /* 0x040fe400078ec0ff */
[----:B------:R-:W-:Y:S02]  /*1410*/  IADD3 R2, PT, PT, R29, -0x1, RZ ;  /* 0xffffffff1d027810 */ /* 0x000fe40007ffe0ff */
[----:B------:R-:W-:Y:S02]  /*1420*/  LOP3.LUT R12, R12, 0x7ffffff8, RZ, 0xc0, !PT ;  /* 0x7ffffff80c0c7812 */ /* 0x000fe400078ec0ff */
[----:B------:R-:W-:-:S13]  /*1430*/  ISETP.GE.U32.AND P0, PT, R2, 0x3, PT ;  /* 0x000000030200780c */ /* 0x000fda0003f06070 */
.L_x_20:
[----:B------:R-:W1:Y:S01]  /*1440*/  LDCU UR4, c[0x0][0x3b0] ;  /* 0x00007600ff0477ac */ /* 0x000e620008000800 */
[----:B------:R-:W-:Y:S01]  /*1450*/  IMAD.MOV.U32 R2, RZ, RZ, RZ ;  /* 0x000000ffff027224 */ /* 0x000fe200078e00ff */
[----:B------:R-:W-:Y:S02]  /*1460*/  IABS R15, R11 ;  /* 0x0000000b000f7213 */ /* 0x000fe40000000000 */
[----:B-1----:R-:W-:Y:S01]  /*1470*/  MOV R36, UR4 ;  /* 0x0000000400247c02 */ /* 0x002fe20008000f00 */
[----:B------:R-:W1:Y:S03]  /*1480*/  LDCU.64 UR4, c[0x0][0x390] ;  /* 0x00007200ff0477ac */ /* 0x000e660008000a00 */
[----:B------:R-:W-:-:S04]  /*1490*/  IABS R14, R36 ;  /* 0x00000024000e7213 */ /* 0x000fc80000000000 */
[----:B------:R-:W2:Y:S08]  /*14a0*/  I2F.RP R4, R14 ;  /* 0x0000000e00047306 */ /* 0x000eb00000209400 */
[----:B--2---:R-:W2:Y:S02]  /*14b0*/  MUFU.RCP R4, R4 ;  /* 0x0000000400047308 */ /* 0x004ea40000001000 */
[----:B--2---:R-:W-:-:S06]  /*14c0*/  VIADD R5, R4, 0xffffffe ;  /* 0x0ffffffe04057836 */ /* 0x004fcc0000000000 */
[----:B------:R-:W2:Y:S02]  /*14d0*/  F2I.FTZ.U32.TRUNC.NTZ R3, R5 ;  /* 0x0000000500037305 */ /* 0x000ea4000021f000 */
[----:B--2---:R-:W-:-:S05]  /*14e0*/  IADD3 R13, PT, PT, RZ, -R3, RZ ;  /* 0x80000003ff0d7210 */ /* 0x004fca0007ffe0ff */
[----:B------:R-:W-:-:S04]  /*14f0*/  IMAD R13, R13, R14, RZ ;  /* 0x0000000e0d0d7224 */ /* 0x000fc800078e02ff */
[----:B------:R-:W-:Y:S01]  /*1500*/  IMAD.HI.U32 R2, R3, R13, R2 ;  /* 0x0000000d03027227 */ /* 0x000fe200078e0002 */
[----:B------:R-:W-:-:S05]  /*1510*/  MOV R3, R15 ;  /* 0x0000000f00037202 */ /* 0x000fca0000000f00 */
[----:B------:R-:W-:-:S04]  /*1520*/  IMAD.HI.U32 R2, R2, R3, RZ ;  /* 0x0000000302027227 */ /* 0x000fc800078e00ff */
[----:B------:R-:W-:-:S04]  /*1530*/  IMAD.MOV R4, RZ, RZ, -R2 ;  /* 0x000000ffff047224 */ /* 0x000fc800078e0a02 */
[----:B------:R-:W-:-:S05]  /*1540*/  IMAD R3, R14, R4, R3 ;  /* 0x000000040e037224 */ /* 0x000fca00078e0203 */
[----:B------:R-:W-:-:S13]  /*1550*/  ISETP.GT.U32.AND P2, PT, R14, R3, PT ;  /* 0x000000030e00720c */ /* 0x000fda0003f44070 */
[-C--:B------:R-:W-:Y:S01]  /*1560*/  @!P2 IADD3 R3, PT, PT, R3, -R14.reuse, RZ ;  /* 0x8000000e0303a210 */ /* 0x080fe20007ffe0ff */
[----:B------:R-:W-:Y:S01]  /*1570*/  @!P2 VIADD R2, R2, 0x1 ;  /* 0x000000010202a836 */ /* 0x000fe20000000000 */
[----:B------:R-:W-:Y:S02]  /*1580*/  ISETP.NE.AND P2, PT, R36, RZ, PT ;  /* 0x000000ff2400720c */ /* 0x000fe40003f45270 */
[----:B------:R-:W-:Y:S02]  /*1590*/  ISETP.GE.U32.AND P1, PT, R3, R14, PT ;  /* 0x0000000e0300720c */ /* 0x000fe40003f26070 */
[----:B------:R-:W-:-:S04]  /*15a0*/  LOP3.LUT R3, R11, R36, RZ, 0x3c, !PT ;  /* 0x000000240b037212 */ /* 0x000fc800078e3cff */
[----:B------:R-:W-:-:S07]  /*15b0*/  ISETP.GE.AND P3, PT, R3, RZ, PT ;  /* 0x000000ff0300720c */ /* 0x000fce0003f66270 */
[----:B------:R-:W-:-:S05]  /*15c0*/  @P1 IADD3 R2, PT, PT, R2, 0x1, RZ ;  /* 0x0000000102021810 */ /* 0x000fca0007ffe0ff */
[----:B------:R-:W-:-:S05]  /*15d0*/  IMAD.MOV.U32 R4, RZ, RZ, R2 ;  /* 0x000000ffff047224 */ /* 0x000fca00078e0002 */
[----:B------:R-:W-:Y:S02]  /*15e0*/  @!P3 IADD3 R4, PT, PT, -R4, RZ, RZ ;  /* 0x000000ff0404b210 */ /* 0x000fe40007ffe1ff */
[----:B------:R-:W-:-:S05]  /*15f0*/  @!P2 LOP3.LUT R4, RZ, R36, RZ, 0x33, !PT ;  /* 0x00000024ff04a212 */ /* 0x000fca00078e33ff */
[----:B------:R-:W-:-:S04]  /*1600*/  IMAD.MOV R2, RZ, RZ, -R4 ;  /* 0x000000ffff027224 */ /* 0x000fc800078e0a04 */
[----:B------:R-:W-:-:S05]  /*1610*/  IMAD R17, R36, R2, R11 ;  /* 0x0000000224117224 */ /* 0x000fca00078e020b */
[----:B------:R-:W-:-:S04]  /*1620*/  IADD3 R3, P1, PT, R8, R17, RZ ;  /* 0x0000001108037210 */ /* 0x000fc80007f3e0ff */
[----:B------:R-:W-:Y:S02]  /*1630*/  LEA.HI.X.SX32 R14, R17, R10, 0x1, P1 ;  /* 0x0000000a110e7211 */ /* 0x000fe400008f0eff */
[C---:B-1----:R-:W-:Y:S01]  /*1640*/  LEA R2, P1, R3.reuse, UR4, 0x1 ;  /* 0x0000000403027c11 */ /* 0x042fe2000f8208ff */
[----:B------:R-:W1:Y:S03]  /*1650*/  LDCU UR4, c[0x0][0x3a4] ;  /* 0x00007480ff0477ac */ /* 0x000e660008000800 */
[----:B------:R-:W-:-:S05]  /*1660*/  LEA.HI.X R3, R3, UR5, R14, 0x1, P1 ;  /* 0x0000000503037c11 */ /* 0x000fca00088f0c0e */
[----:B------:R-:W2:Y:S01]  /*1670*/  LDG.E.U16.CONSTANT R2, desc[UR16][R2.64] ;  /* 0x0000001002027981 */ /* 0x000ea2000c1e9500 */
[----:B------:R-:W-:Y:S01]  /*1680*/  LEA R4, R9, R4, 0x4 ;  /* 0x0000000409047211 */ /* 0x000fe200078e20ff */
[----:B------:R-:W-:Y:S03]  /*1690*/  BSSY.RECONVERGENT B2, `(.L_x_14) ;  /* 0x000008c000027945 */ /* 0x000fe60003800200 */
[----:B-1----:R-:W-:Y:S01]  /*16a0*/  ISETP.GE.AND P1, PT, R4, UR4, PT ;  /* 0x0000000404007c0c */ /* 0x002fe2000bf26270 */
[----:B--2---:R-:W-:-:S12]  /*16b0*/  HADD2.F32 R13, -RZ, R2.H0_H0 ;  /* 0x20000002ff0d7230 */ /* 0x004fd80000004100 */
[----:B------:R-:W-:Y:S05]  /*16c0*/  @P1 BRA `(.L_x_15) ;  /* 0x0000000800201947 */ /* 0x000fea0003800000 */
[----:B------:R-:W1:Y:S01]  /*16d0*/  LDCU UR5, c[0x0][0x3a8] ;  /* 0x00007500ff0577ac */ /* 0x000e620008000800 */
[----:B------:R-:W-:Y:S01]  /*16e0*/  ISETP.GE.U32.AND P2, PT, R6, 0x7, PT ;  /* 0x000000070600780c */ /* 0x000fe20003f46070 */
[----:B------:R-:W-:Y:S02]  /*16f0*/  IMAD.MOV.U32 R18, RZ, RZ, RZ ;  /* 0x000000ffff127224 */ /* 0x000fe400078e00ff */
[----:B-1----:R-:W-:Y:S02]  /*1700*/  IMAD R17, R17, UR5, RZ ;  /* 0x0000000511117c24 */ /* 0x002fe4000f8e02ff */
[----:B------:R-:W-:-:S03]  /*1710*/  IMAD R14, R4, UR5, RZ ;  /* 0x00000005040e7c24 */ /* 0x000fc6000f8e02ff */
[C---:B------:R-:W-:Y:S02]  /*1720*/  IADD3 R15, P1, PT, R17.reuse, UR12, RZ ;  /* 0x0000000c110f7c10 */ /* 0x040fe4000ff3e0ff */
[----:B------:R-:W-:Y:S02]  /*1730*/  SHF.R.S32.HI R16, RZ, 0x1f, R14 ;  /* 0x0000001fff107819 */ /* 0x000fe4000001140e */
[----:B------:R-:W-:Y:S01]  /*1740*/  LEA.HI.X.SX32 R17, R17, UR27, 0x1, P1 ;  /* 0x0000001b11117c11 */ /* 0x000fe200088f0eff */
[----:B------:R-:W-:Y:S08]  /*1750*/  @!P2 BRA `(.L_x_16) ;  /* 0x0000000000d8a947 */ /* 0x000ff00003800000 */
[----:B------:R-:W1:Y:S01]  /*1760*/  LDCU.64 UR28, c[0x0][0x388] ;  /* 0x00007100ff1c77ac */ /* 0x000e620008000a00 */
[----:B------:R-:W-:-:S05]  /*1770*/  UMOV UR4, URZ ;  /* 0x000000ff00047c82 */ /* 0x000fca0008000000 */
.L_x_17:
        /* <DEDUP_REMOVED lines=51> */
[----:B------:R-:W-:-:S07]  /*1ab0*/  MOV R18, R12 ;  /* 0x0000000c00127202 */ /* 0x000fce0000000f00 */
.L_x_16:
        /* <DEDUP_REMOVED lines=21> */
[----:B------:R-:W-:-:S02]  /*1c10*/  VIADD R18, R18, 0x4 ;  /* 0x0000000412127836 */ /* 0x000fc40000000000 */
[----:B--2---:R-:W-:Y:S02]  /*1c20*/  HADD2.F32 R20, -RZ, R19.H0_H0 ;  /* 0x20000013ff147230 */ /* 0x004fe40000004100 */
        /* <DEDUP_REMOVED lines=11> */
.L_x_18:
        /* <DEDUP_REMOVED lines=17> */
[----:B------:R-:W-:Y:S01]  /*1df0*/  IADD3 R18, PT, PT, R18, 0x2, RZ ;  /* 0x0000000212127810 */ /* 0x000fe20007ffe0ff */
[----:B--2---:R-:W-:-:S02]  /*1e00*/  HADD2.F32 R20, -RZ, R19.H0_H0 ;  /* 0x20000013ff147230 */ /* 0x004fc40000004100 */
[----:B---3--:R-:W-:Y:S02]  /*1e10*/  HADD2.F32 R22, -RZ, R22.H0_H0 ;  /* 0x20000016ff167230 */ /* 0x008fe40000004100 */
[----:B----4-:R-:W-:Y:S02]  /*1e20*/  HADD2.F32 R21, -RZ, R21.H0_H0 ;  /* 0x20000015ff157230 */ /* 0x010fe40000004100 */
[----:B-----5:R-:W-:-:S03]  /*1e30*/  HADD2.F32 R23, -RZ, R23.H0_H0 ;  /* 0x20000017ff177230 */ /* 0x020fc60000004100 */
[----:B------:R-:W-:-:S04]  /*1e40*/  FFMA R13, R20, R21, R13 ;  /* 0x00000015140d7223 */ /* 0x000fc8000000000d */
[----:B------:R-:W-:-:S07]  /*1e50*/  FFMA R13, R22, R23, R13 ;  /* 0x00000017160d7223 */ /* 0x000fce000000000d */
.L_x_19:
        /* <DEDUP_REMOVED lines=15> */
.L_x_15:
[----:B------:R-:W-:Y:S05]  /*1f50*/  BSYNC.RECONVERGENT B2 ;  /* 0x0000000000027941 */ /* 0x000fea0003800200 */
.L_x_14:
[----:B------:R-:W1:Y:S01]  /*1f60*/  S2UR UR5, SR_CgaCtaId ;  /* 0x00000000000579c3 */ /* 0x000e620000008800 */
[----:B------:R-:W-:Y:S02]  /*1f70*/  UMOV UR4, 0x400 ;  /* 0x0000040000047882 */ /* 0x000fe40000000000 */
[----:B-1----:R-:W-:-:S06]  /*1f80*/  ULEA UR4, UR5, UR4, 0x18 ;  /* 0x0000000405047291 */ /* 0x002fcc000f8ec0ff */
[----:B------:R-:W-:Y:S01]  /*1f90*/  LEA R2, R11, UR4, 0x2 ;  /* 0x000000040b027c11 */ /* 0x000fe2000f8e10ff */
[----:B0-----:R-:W-:-:S04]  /*1fa0*/  IMAD.IADD R11, R7, 0x1, R11 ;  /* 0x00000001070b7824 */ /* 0x001fc800078e020b */
[----:B------:R1:W-:Y:S01]  /*1fb0*/  STS [R2], R13 ;  /* 0x0000000d02007388 */ /* 0x0003e20000000800 */
[----:B------:R-:W-:-:S13]  /*1fc0*/  ISETP.GE.AND P1, PT, R11, UR8, PT ;  /* 0x000000080b007c0c */ /* 0x000fda000bf26270 */
[----:B-1----:R-:W-:Y:S05]  /*1fd0*/  @!P1 BRA `(.L_x_20) ;  /* 0xfffffff400189947 */ /* 0x002fea000383ffff */
[----:B------:R-:W-:Y:S05]  /*1fe0*/  BSYNC.RECONVERGENT B1 ;  /* 0x0000000000017941 */ /* 0x000fea0003800200 */
.L_x_13:
[----:B------:R-:W-:Y:S05]  /*1ff0*/  BRA `(.L_x_2) ;  /* 0x0000000c00e87947 */ /* 0x000fea0003800000 */
.L_x_3:
[----:B------:R-:W-:-:S04]  /*2000*/  UISETP.NE.U32.AND UP0, UPT, UR14, URZ, UPT ;  /* 0x000000ff0e00728c */ /* 0x000fc8000bf05070 */
[----:B------:R-:W-:-:S09]  /*2010*/  UISETP.NE.AND.EX UP0, UPT, UR15, URZ, UPT, UP0 ;  /* 0x000000ff0f00728c */ /* 0x000fd2000bf05300 */
[----:B------:R-:W-:Y:S05]  /*2020*/  BRA.U UP0, `(.L_x_21) ;  /* 0x0000000100f87547 */ /* 0x000fea000b800000 */
[----:B0-----:R-:W0:Y:S01]  /*2030*/  I2F.U32.RP R8, R7 ;  /* 0x0000000700087306 */ /* 0x001e220000209000 */
[C---:B------:R-:W-:Y:S01]  /*2040*/  IADD3 R4, PT, PT, R7.reuse, R0, RZ ;  /* 0x0000000007047210 */ /* 0x040fe20007ffe0ff */
[----:B------:R-:W-:Y:S01]  /*2050*/  BSSY.RECONVERGENT B1, `(.L_x_22) ;  /* 0x0000029000017945 */ /* 0x000fe20003800200 */
[----:B------:R-:W-:Y:S02]  /*2060*/  ISETP.NE.U32.AND P2, PT, R7, RZ, PT ;  /* 0x000000ff0700720c */ /* 0x000fe40003f45070 */
[C---:B------:R-:W-:Y:S02]  /*2070*/  ISETP.GE.U32.AND P0, PT, R4.reuse, UR8, PT ;  /* 0x0000000804007c0c */ /* 0x040fe4000bf06070 */
[----:B------:R-:W-:Y:S01]  /*2080*/  VIMNMX.U32 R5, PT, PT, R4, UR8, !PT ;  /* 0x0000000804057c48 */ /* 0x000fe2000ffe0000 */
[----:B0-----:R-:W0:Y:S02]  /*2090*/  MUFU.RCP R8, R8 ;  /* 0x0000000800087308 */ /* 0x001e240000001000 */
[----:B0-----:R-:W-:-:S06]  /*20a0*/  IADD3 R2, PT, PT, R8, 0xffffffe, RZ ;  /* 0x0ffffffe08027810 */ /* 0x001fcc0007ffe0ff */
[----:B------:R0:W1:Y:S02]  /*20b0*/  F2I.FTZ.U32.TRUNC.NTZ R3, R2 ;  /* 0x0000000200037305 */ /* 0x000064000021f000 */
[----:B0-----:R-:W-:Y:S02]  /*20c0*/  IMAD.MOV.U32 R2, RZ, RZ, RZ ;  /* 0x000000ffff027224 */ /* 0x001fe400078e00ff */
[----:B-1----:R-:W-:-:S04]  /*20d0*/  IMAD.MOV R6, RZ, RZ, -R3 ;  /* 0x000000ffff067224 */ /* 0x002fc800078e0a03 */
[----:B------:R-:W-:Y:S01]  /*20e0*/  IMAD R11, R6, R7, RZ ;  /* 0x00000007060b7224 */ /* 0x000fe200078e02ff */
[----:B------:R-:W-:-:S03]  /*20f0*/  SEL R6, RZ, 0x1, P0 ;  /* 0x00000001ff067807 */ /* 0x000fc60000000000 */
[----:B------:R-:W-:Y:S01]  /*2100*/  IMAD.HI.U32 R3, R3, R11, R2 ;  /* 0x0000000b03037227 */ /* 0x000fe200078e0002 */
[----:B------:R-:W-:-:S05]  /*2110*/  IADD3 R4, PT, PT, R5, -R4, -R6 ;  /* 0x8000000405047210 */ /* 0x000fca0007ffe806 */
[----:B------:R-:W-:-:S05]  /*2120*/  IMAD.HI.U32 R3, R3, R4, RZ ;  /* 0x0000000403037227 */ /* 0x000fca00078e00ff */
[----:B------:R-:W-:-:S05]  /*2130*/  IADD3 R2, PT, PT, -R3, RZ, RZ ;  /* 0x000000ff03027210 */ /* 0x000fca0007ffe1ff */
[----:B------:R-:W-:-:S05]  /*2140*/  IMAD R4, R7, R2, R4 ;  /* 0x0000000207047224 */ /* 0x000fca00078e0204 */
[----:B------:R-:W-:-:S13]  /*2150*/  ISETP.GE.U32.AND P0, PT, R4, R7, PT ;  /* 0x000000070400720c */ /* 0x000fda0003f06070 */
[----:B------:R-:W-:Y:S01]  /*2160*/  @P0 IMAD.IADD R4, R4, 0x1, -R7 ;  /* 0x0000000104040824 */ /* 0x000fe200078e0a07 */
[----:B------:R-:W-:-:S04]  /*2170*/  @P0 IADD3 R3, PT, PT, R3, 0x1, RZ ;  /* 0x0000000103030810 */ /* 0x000fc80007ffe0ff */
[----:B------:R-:W-:-:S13]  /*2180*/  ISETP.GE.U32.AND P1, PT, R4, R7, PT ;  /* 0x000000070400720c */ /* 0x000fda0003f26070 */
[----:B------:R-:W-:Y:S01]  /*2190*/  @P1 VIADD R3, R3, 0x1 ;  /* 0x0000000103031836 */ /* 0x000fe20000000000 */
[----:B------:R-:W-:-:S04]  /*21a0*/  @!P2 LOP3.LUT R3, RZ, R7, RZ, 0x33, !PT ;  /* 0x00000007ff03a212 */ /* 0x000fc800078e33ff */
[----:B------:R-:W-:-:S04]  /*21b0*/  IADD3 R3, PT, PT, R6, R3, RZ ;  /* 0x0000000306037210 */ /* 0x000fc80007ffe0ff */
[C---:B------:R-:W-:Y:S02]  /*21c0*/  LOP3.LUT R2, R3.reuse, 0x3, RZ, 0xc0, !PT ;  /* 0x0000000303027812 */ /* 0x040fe400078ec0ff */
[----:B------:R-:W-:Y:S02]  /*21d0*/  ISETP.GE.U32.AND P1, PT, R3, 0x3, PT ;  /* 0x000000030300780c */ /* 0x000fe40003f26070 */
[----:B------:R-:W-:Y:S01]  /*21e0*/  ISETP.NE.AND P0, PT, R2, 0x3, PT ;  /* 0x000000030200780c */ /* 0x000fe20003f05270 */
[----:B------:R-:W-:-:S12]  /*21f0*/  IMAD.MOV.U32 R2, RZ, RZ, R0 ;  /* 0x000000ffff027224 */ /* 0x000fd800078e0000 */
[----:B------:R-:W-:Y:S05]  /*2200*/  @!P0 BRA `(.L_x_23) ;  /* 0x0000000000348947 */ /* 0x000fea0003800000 */
[----:B------:R-:W0:Y:S01]  /*2210*/  S2R R5, SR_CgaCtaId ;  /* 0x0000000000057919 */ /* 0x000e220000008800 */
[----:B------:R-:W-:Y:S01]  /*2220*/  MOV R2, 0x400 ;  /* 0x0000040000027802 */ /* 0x000fe20000000f00 */
[----:B------:R-:W-:Y:S01]  /*2230*/  IMAD.MOV.U32 R4, RZ, RZ, RZ ;  /* 0x000000ffff047224 */ /* 0x000fe200078e00ff */
[----:B------:R-:W-:-:S04]  /*2240*/  IADD3 R3, PT, PT, R3, 0x1, RZ ;  /* 0x0000000103037810 */ /* 0x000fc80007ffe0ff */
[----:B------:R-:W-:Y:S02]  /*2250*/  LOP3.LUT R3, R3, 0x3, RZ, 0xc0, !PT ;  /* 0x0000000303037812 */ /* 0x000fe400078ec0ff */
[----:B0-----:R-:W-:Y:S02]  /*2260*/  LEA R11, R5, R2, 0x18 ;  /* 0x00000002050b7211 */ /* 0x001fe400078ec0ff */
[----:B------:R-:W-:-:S07]  /*2270*/  MOV R2, R0 ;  /* 0x0000000000027202 */ /* 0x000fce0000000f00 */
.L_x_24:
[----:B------:R-:W-:Y:S01]  /*2280*/  IMAD R5, R2, 0x4, R11 ;  /* 0x0000000402057824 */ /* 0x000fe200078e020b */
[----:B------:R-:W-:Y:S01]  /*2290*/  IADD3 R4, PT, PT, R4, 0x1, RZ ;  /* 0x0000000104047810 */ /* 0x000fe20007ffe0ff */
[----:B------:R-:W-:-:S03]  /*22a0*/  IMAD.IADD R2, R7, 0x1, R2 ;  /* 0x0000000107027824 */ /* 0x000fc600078e0202 */
[----:B------:R0:W-:Y:S01]  /*22b0*/  STS [R5], RZ ;  /* 0x000000ff05007388 */ /* 0x0001e20000000800 */
[----:B------:R-:W-:-:S13]  /*22c0*/  ISETP.NE.AND P0, PT, R4, R3, PT ;  /* 0x000000030400720c */ /* 0x000fda0003f05270 */
[----:B0-----:R-:W-:Y:S05]  /*22d0*/  @P0 BRA `(.L_x_24) ;  /* 0xfffffffc00e80947 */ /* 0x001fea000383ffff */
.L_x_23:
[----:B------:R-:W-:Y:S05]  /*22e0*/  BSYNC.RECONVERGENT B1 ;  /* 0x0000000000017941 */ /* 0x000fea0003800200 */
.L_x_22:
[----:B------:R-:W-:Y:S05]  /*22f0*/  @!P1 BRA `(.L_x_2) ;  /* 0x0000000c00289947 */ /* 0x000fea0003800000 */
[----:B------:R-:W0:Y:S01]  /*2300*/  S2R R4, SR_CgaCtaId ;  /* 0x0000000000047919 */ /* 0x000e220000008800 */
[----:B------:R-:W-:Y:S01]  /*2310*/  MOV R3, 0x400 ;  /* 0x0000040000037802 */ /* 0x000fe20000000f00 */
[----:B------:R-:W-:Y:S03]  /*2320*/  BSSY.RECONVERGENT B1, `(.L_x_25) ;  /* 0x000000d000017945 */ /* 0x000fe60003800200 */
[----:B0-----:R-:W-:-:S07]  /*2330*/  LEA R5, R4, R3, 0x18 ;  /* 0x0000000304057211 */ /* 0x001fce00078ec0ff */
.L_x_26:
[----:B0-----:R-:W-:Y:S02]  /*2340*/  LEA R8, R2, R5, 0x2 ;  /* 0x0000000502087211 */ /* 0x001fe400078e10ff */
[----:B------:R-:W-:-:S03]  /*2350*/  LEA R2, R7, R2, 0x2 ;  /* 0x0000000207027211 */ /* 0x000fc600078e10ff */
[----:B------:R-:W-:Y:S01]  /*2360*/  IMAD R4, R7, 0x4, R8 ;  /* 0x0000000407047824 */ /* 0x000fe200078e0208 */
[----:B------:R0:W-:Y:S01]  /*2370*/  STS [R8], RZ ;  /* 0x000000ff08007388 */ /* 0x0001e20000000800 */
[----:B------:R-:W-:-:S03]  /*2380*/  ISETP.GE.AND P0, PT, R2, UR8, PT ;  /* 0x0000000802007c0c */ /* 0x000fc6000bf06270 */
[C---:B------:R-:W-:Y:S01]  /*2390*/  LEA R6, R7.reuse, R4, 0x2 ;  /* 0x0000000407067211 */ /* 0x040fe200078e10ff */
[----:B------:R0:W-:Y:S04]  /*23a0*/  STS [R4], RZ ;  /* 0x000000ff04007388 */ /* 0x0001e80000000800 */
[----:B------:R-:W-:Y:S01]  /*23b0*/  IMAD R3, R7, 0x4, R6 ;  /* 0x0000000407037824 */ /* 0x000fe200078e0206 */
[----:B------:R0:W-:Y:S04]  /*23c0*/  STS [R6], RZ ;  /* 0x000000ff06007388 */ /* 0x0001e80000000800 */
[----:B------:R0:W-:Y:S01]  /*23d0*/  STS [R3], RZ ;  /* 0x000000ff03007388 */ /* 0x0001e20000000800 */
[----:B------:R-:W-:Y:S05]  /*23e0*/  @!P0 BRA `(.L_x_26) ;  /* 0xfffffffc00d48947 */ /* 0x000fea000383ffff */
[----:B------:R-:W-:Y:S05]  /*23f0*/  BSYNC.RECONVERGENT B1 ;  /* 0x0000000000017941 */ /* 0x000fea0003800200 */
.L_x_25:
[----:B------:R-:W-:Y:S05]  /*2400*/  BRA `(.L_x_2) ;  /* 0x0000000800e47947 */ /* 0x000fea0003800000 */
.L_x_21:
[----:B0-----:R-:W0:Y:S01]  /*2410*/  I2F.U32.RP R11, R7 ;  /* 0x00000007000b7306 */ /* 0x001e220000209000 */
[C---:B------:R-:W-:Y:S01]  /*2420*/  IMAD.IADD R4, R7.reuse, 0x1, R0 ;  /* 0x0000000107047824 */ /* 0x040fe200078e0200 */
[----:B------:R-:W-:Y:S01]  /*2430*/  ISETP.NE.U32.AND P2, PT, R7, RZ, PT ;  /* 0x000000ff0700720c */ /* 0x000fe20003f45070 */
[----:B------:R-:W-:Y:S03]  /*2440*/  BSSY.RECONVERGENT B1, `(.L_x_27) ;  /* 0x0000046000017945 */ /* 0x000fe60003800200 */
[C---:B------:R-:W-:Y:S02]  /*2450*/  ISETP.GE.U32.AND P0, PT, R4.reuse, UR8, PT ;  /* 0x0000000804007c0c */ /* 0x040fe4000bf06070 */
[----:B------:R-:W-:Y:S01]  /*2460*/  VIMNMX.U32 R5, PT, PT, R4, UR8, !PT ;  /* 0x0000000804057c48 */ /* 0x000fe2000ffe0000 */
[----:B0-----:R-:W0:Y:S02]  /*2470*/  MUFU.RCP R11, R11 ;  /* 0x0000000b000b7308 */ /* 0x001e240000001000 */
[----:B0-----:R-:W-:-:S06]  /*2480*/  VIADD R2, R11, 0xffffffe ;  /* 0x0ffffffe0b027836 */ /* 0x001fcc0000000000 */
[----:B------:R0:W1:Y:S02]  /*2490*/  F2I.FTZ.U32.TRUNC.NTZ R3, R2 ;  /* 0x0000000200037305 */ /* 0x000064000021f000 */
[----:B0-----:R-:W-:Y:S01]  /*24a0*/  HFMA2 R2, -RZ, RZ, 0, 0 ;  /* 0x00000000ff027431 */ /* 0x001fe200000001ff */
[----:B-1----:R-:W-:-:S05]  /*24b0*/  IADD3 R6, PT, PT, RZ, -R3, RZ ;  /* 0x80000003ff067210 */ /* 0x002fca0007ffe0ff */
[----:B------:R-:W-:Y:S01]  /*24c0*/  IMAD R13, R6, R7, RZ ;  /* 0x00000007060d7224 */ /* 0x000fe200078e02ff */
[----:B------:R-:W-:-:S03]  /*24d0*/  SEL R6, RZ, 0x1, P0 ;  /* 0x00000001ff067807 */ /* 0x000fc60000000000 */
[----:B------:R-:W-:Y:S01]  /*24e0*/  IMAD.HI.U32 R13, R3, R13, R2 ;  /* 0x0000000d030d7227 */ /* 0x000fe200078e0002 */
[----:B------:R-:W-:-:S05]  /*24f0*/  IADD3 R4, PT, PT, R5, -R4, -R6 ;  /* 0x8000000405047210 */ /* 0x000fca0007ffe806 */
[----:B------:R-:W-:-:S04]  /*2500*/  IMAD.HI.U32 R13, R13, R4, RZ ;  /* 0x000000040d0d7227 */ /* 0x000fc800078e00ff */
[----:B------:R-:W-:-:S04]  /*2510*/  IMAD.MOV R2, RZ, RZ, -R13 ;  /* 0x000000ffff027224 */ /* 0x000fc800078e0a0d */
[----:B------:R-:W-:-:S05]  /*2520*/  IMAD R2, R7, R2, R4 ;  /* 0x0000000207027224 */ /* 0x000fca00078e0204 */
[----:B------:R-:W-:-:S13]  /*2530*/  ISETP.GE.U32.AND P0, PT, R2, R7, PT ;  /* 0x000000070200720c */ /* 0x000fda0003f06070 */
[----:B------:R-:W-:Y:S01]  /*2540*/  @P0 IADD3 R2, PT, PT, R2, -R7, RZ ;  /* 0x8000000702020210 */ /* 0x000fe20007ffe0ff */
[----:B------:R-:W-:-:S03]  /*2550*/  @P0 VIADD R13, R13, 0x1 ;  /* 0x000000010d0d0836 */ /* 0x000fc60000000000 */
[----:B------:R-:W-:-:S13]  /*2560*/  ISETP.GE.U32.AND P1, PT, R2, R7, PT ;  /* 0x000000070200720c */ /* 0x000fda0003f26070 */
[----:B------:R-:W-:Y:S02]  /*2570*/  @P1 IADD3 R13, PT, PT, R13, 0x1, RZ ;  /* 0x000000010d0d1810 */ /* 0x000fe40007ffe0ff */
[----:B------:R-:W-:-:S05]  /*2580*/  @!P2 LOP3.LUT R13, RZ, R7, RZ, 0x33, !PT ;  /* 0x00000007ff0da212 */ /* 0x000fca00078e33ff */
[----:B------:R-:W-:-:S05]  /*2590*/  IMAD.IADD R6, R6, 0x1, R13 ;  /* 0x0000000106067824 */ /* 0x000fca00078e020d */
[C---:B------:R-:W-:Y:S02]  /*25a0*/  LOP3.LUT R2, R6.reuse, 0x3, RZ, 0xc0, !PT ;  /* 0x0000000306027812 */ /* 0x040fe400078ec0ff */
[----:B------:R-:W-:Y:S02]  /*25b0*/  ISETP.GE.U32.AND P0, PT, R6, 0x3, PT ;  /* 0x000000030600780c */ /* 0x000fe40003f06070 */
[----:B------:R-:W-:Y:S02]  /*25c0*/  ISETP.NE.AND P1, PT, R2, 0x3, PT ;  /* 0x000000030200780c */ /* 0x000fe40003f25270 */
[----:B------:R-:W-:-:S11]  /*25d0*/  MOV R2, R0 ;  /* 0x0000000000027202 */ /* 0x000fd60000000f00 */
[----:B------:R-:W-:Y:S05]  /*25e0*/  @!P1 BRA `(.L_x_28) ;  /* 0x0000000000ac9947 */ /* 0x000fea0003800000 */
[-C--:B------:R-:W-:Y:S01]  /*25f0*/  IABS R13, R36.reuse ;  /* 0x00000024000d7213 */ /* 0x080fe20000000000 */
[----:B------:R-:W0:Y:S01]  /*2600*/  S2R R12, SR_CgaCtaId ;  /* 0x00000000000c7919 */ /* 0x000e220000008800 */
[----:B------:R-:W-:Y:S02]  /*2610*/  MOV R11, 0x400 ;  /* 0x00000400000b7802 */ /* 0x000fe40000000f00 */
[----:B------:R-:W1:Y:S01]  /*2620*/  I2F.RP R4, R13 ;  /* 0x0000000d00047306 */ /* 0x000e620000209400 */
[----:B------:R-:W-:Y:S02]  /*2630*/  IADD3 R6, PT, PT, R6, 0x1, RZ ;  /* 0x0000000106067810 */ /* 0x000fe40007ffe0ff */
[----:B------:R-:W-:Y:S02]  /*2640*/  ISETP.NE.AND P1, PT, R36, RZ, PT ;  /* 0x000000ff2400720c */ /* 0x000fe40003f25270 */
[----:B------:R-:W-:-:S03]  /*2650*/  LOP3.LUT R15, RZ, R36, RZ, 0x33, !PT ;  /* 0x00000024ff0f7212 */ /* 0x000fc600078e33ff */
[----:B-1----:R-:W1:Y:S01]  /*2660*/  MUFU.RCP R4, R4 ;  /* 0x0000000400047308 */ /* 0x002e620000001000 */
[----:B0-----:R-:W-:Y:S02]  /*2670*/  LEA R17, R12, R11, 0x18 ;  /* 0x0000000b0c117211 */ /* 0x001fe400078ec0ff */
[----:B------:R-:W-:Y:S01]  /*2680*/  LOP3.LUT R12, R6, 0x3, RZ, 0xc0, !PT ;  /* 0x00000003060c7812 */ /* 0x000fe200078ec0ff */
[----:B-1----:R-:W-:-:S04]  /*2690*/  VIADD R2, R4, 0xffffffe ;  /* 0x0ffffffe04027836 */ /* 0x002fc80000000000 */
[----:B------:R0:W1:Y:S02]  /*26a0*/  F2I.FTZ.U32.TRUNC.NTZ R3, R2 ;  /* 0x0000000200037305 */ /* 0x000064000021f000 */
[----:B0-----:R-:W-:Y:S01]  /*26b0*/  IMAD.MOV.U32 R2, RZ, RZ, RZ ;  /* 0x000000ffff027224 */ /* 0x001fe200078e00ff */
[----:B-1----:R-:W-:-:S05]  /*26c0*/  IADD3 R14, PT, PT, RZ, -R3, RZ ;  /* 0x80000003ff0e7210 */ /* 0x002fca0007ffe0ff */
[----:B------:R-:W-:-:S04]  /*26d0*/  IMAD R5, R14, R13, RZ ;  /* 0x0000000d0e057224 */ /* 0x000fc800078e02ff */
[----:B------:R-:W-:Y:S01]  /*26e0*/  IMAD.HI.U32 R14, R3, R5, R2 ;  /* 0x00000005030e7227 */ /* 0x000fe200078e0002 */
[----:B------:R-:W-:-:S03]  /*26f0*/  MOV R2, R0 ;  /* 0x0000000000027202 */ /* 0x000fc60000000f00 */
[----:B------:R-:W-:-:S07]  /*2700*/  IMAD.MOV.U32 R3, RZ, RZ, RZ ;  /* 0x000000ffff037224 */ /* 0x000fce00078e00ff */
.L_x_29:
[----:B------:R-:W-:Y:S01]  /*2710*/  IABS R5, R2 ;  /* 0x0000000200057213 */ /* 0x000fe20000000000 */
[----:B------:R-:W-:Y:S01]  /*2720*/  IMAD.U32 R36, RZ, RZ, UR30 ;  /* 0x0000001eff247e24 */ /* 0x000fe2000f8e00ff */
[----:B------:R-:W-:-:S03]  /*2730*/  ISETP.GE.AND P3, PT, R2, RZ, PT ;  /* 0x000000ff0200720c */ /* 0x000fc60003f66270 */
[----:B------:R-:W-:Y:S01]  /*2740*/  IMAD.HI.U32 R4, R14, R5, RZ ;  /* 0x000000050e047227 */ /* 0x000fe200078e00ff */
[----:B0-----:R-:W-:-:S04]  /*2750*/  IABS R11, R36 ;  /* 0x00000024000b7213 */ /* 0x001fc80000000000 */
[----:B------:R-:W-:-:S05]  /*2760*/  IADD3 R4, PT, PT, -R4, RZ, RZ ;  /* 0x000000ff04047210 */ /* 0x000fca0007ffe1ff */
[----:B------:R-:W-:-:S05]  /*2770*/  IMAD R4, R11, R4, R5 ;  /* 0x000000040b047224 */ /* 0x000fca00078e0205 */
[----:B------:R-:W-:-:S13]  /*2780*/  ISETP.GT.U32.AND P2, PT, R13, R4, PT ;  /* 0x000000040d00720c */ /* 0x000fda0003f44070 */
[----:B------:R-:W-:-:S05]  /*2790*/  @!P2 IMAD.IADD R4, R4, 0x1, -R11 ;  /* 0x000000010404a824 */ /* 0x000fca00078e0a0b */
[----:B------:R-:W-:-:S13]  /*27a0*/  ISETP.GT.U32.AND P2, PT, R13, R4, PT ;  /* 0x000000040d00720c */ /* 0x000fda0003f44070 */
[----:B------:R-:W-:-:S05]  /*27b0*/  @!P2 IADD3 R4, PT, PT, R4, -R11, RZ ;  /* 0x8000000b0404a210 */ /* 0x000fca0007ffe0ff */
[----:B------:R-:W-:-:S05]  /*27c0*/  @!P3 IMAD.MOV R4, RZ, RZ, -R4 ;  /* 0x000000ffff04b224 */ /* 0x000fca00078e0a04 */
[----:B------:R-:W-:-:S04]  /*27d0*/  SEL R5, R15, R4, !P1 ;  /* 0x000000040f057207 */ /* 0x000fc80004800000 */
[----:B------:R-:W-:-:S04]  /*27e0*/  IADD3 R6, P2, PT, R8, R5, RZ ;  /* 0x0000000508067210 */ /* 0x000fc80007f5e0ff */
[----:B------:R-:W-:Y:S02]  /*27f0*/  LEA.HI.X.SX32 R5, R5, R10, 0x1, P2 ;  /* 0x0000000a05057211 */ /* 0x000fe400010f0eff */
[----:B------:R-:W-:-:S04]  /*2800*/  LEA R4, P2, R6, UR18, 0x1 ;  /* 0x0000001206047c11 */ /* 0x000fc8000f8408ff */
[----:B------:R-:W-:-:S05]  /*2810*/  LEA.HI.X R5, R6, UR19, R5, 0x1, P2 ;  /* 0x0000001306057c11 */ /* 0x000fca00090f0c05 */
[----:B------:R-:W2:Y:S01]  /*2820*/  LDG.E.U16.CONSTANT R4, desc[UR16][R4.64] ;  /* 0x0000001004047981 */ /* 0x000ea2000c1e9500 */
[----:B------:R-:W-:Y:S01]  /*2830*/  LEA R11, R2, R17, 0x2 ;  /* 0x00000011020b7211 */ /* 0x000fe200078e10ff */
[----:B------:R-:W-:Y:S01]  /*2840*/  VIADD R3, R3, 0x1 ;  /* 0x0000000103037836 */ /* 0x000fe20000000000 */
[----:B------:R-:W-:-:S04]  /*2850*/  IADD3 R2, PT, PT, R7, R2, RZ ;  /* 0x0000000207027210 */ /* 0x000fc80007ffe0ff */
[----:B------:R-:W-:Y:S01]  /*2860*/  ISETP.NE.AND P2, PT, R3, R12, PT ;  /* 0x0000000c0300720c */ /* 0x000fe20003f45270 */
[----:B--2---:R-:W-:-:S05]  /*2870*/  HADD2.F32 R6, -RZ, R4.H0_H0 ;  /* 0x20000004ff067230 */ /* 0x004fca0000004100 */
[----:B------:R0:W-:Y:S07]  /*2880*/  STS [R11], R6 ;  /* 0x000000060b007388 */ /* 0x0001ee0000000800 */
[----:B------:R-:W-:Y:S05]  /*2890*/  @P2 BRA `(.L_x_29) ;  /* 0xfffffffc009c2947 */ /* 0x000fea000383ffff */
.L_x_28:
[----:B------:R-:W-:Y:S05]  /*28a0*/  BSYNC.RECONVERGENT B1 ;  /* 0x0000000000017941 */ /* 0x000fea0003800200 */
.L_x_27:
[----:B------:R-:W-:Y:S05]  /*28b0*/  @!P0 BRA `(.L_x_2) ;  /* 0x0000000400b88947 */ /* 0x000fea0003800000 */
[----:B------:R-:W-:Y:S01]  /*28c0*/  IABS R3, R36 ;  /* 0x0000002400037213 */ /* 0x000fe20000000000 */
[----:B------:R-:W1:Y:S01]  /*28d0*/  S2R R4, SR_CgaCtaId ;  /* 0x0000000000047919 */ /* 0x000e620000008800 */
[----:B------:R-:W-:Y:S02]  /*28e0*/  MOV R5, 0x400 ;  /* 0x0000040000057802 */ /* 0x000fe40000000f00 */
[----:B0-----:R-:W0:Y:S08]  /*28f0*/  I2F.RP R6, R3 ;  /* 0x0000000300067306 */ /* 0x001e300000209400 */
[----:B0-----:R-:W0:Y:S01]  /*2900*/  MUFU.RCP R6, R6 ;  /* 0x0000000600067308 */ /* 0x001e220000001000 */
[----:B-1----:R-:W-:Y:S01]  /*2910*/  LEA R5, R4, R5, 0x18 ;  /* 0x0000000504057211 */ /* 0x002fe200078ec0ff */
[----:B0-----:R-:W-:-:S06]  /*2920*/  VIADD R12, R6, 0xffffffe ;  /* 0x0ffffffe060c7836 */ /* 0x001fcc0000000000 */
[----:B------:R0:W1:Y:S02]  /*2930*/  F2I.FTZ.U32.TRUNC.NTZ R13, R12 ;  /* 0x0000000c000d7305 */ /* 0x000064000021f000 */
[----:B0-----:R-:W-:Y:S01]  /*2940*/  IMAD.MOV.U32 R12, RZ, RZ, RZ ;  /* 0x000000ffff0c7224 */ /* 0x001fe200078e00ff */
[----:B-1----:R-:W-:-:S05]  /*2950*/  IADD3 R14, PT, PT, RZ, -R13, RZ ;  /* 0x8000000dff0e7210 */ /* 0x002fca0007ffe0ff */
[----:B------:R-:W-:-:S04]  /*2960*/  IMAD R11, R14, R3, RZ ;  /* 0x000000030e0b7224 */ /* 0x000fc800078e02ff */
[----:B------:R-:W-:-:S07]  /*2970*/  IMAD.HI.U32 R4, R13, R11, R12 ;  /* 0x0000000b0d047227 */ /* 0x000fce00078e000c */
.L_x_30:
[----:B------:R-:W0:Y:S01]  /*2980*/  LDCU UR4, c[0x0][0x3b0] ;  /* 0x00007600ff0477ac */ /* 0x000e220008000800 */
[-C--:B------:R-:W-:Y:S02]  /*2990*/  IABS R14, R2.reuse ;  /* 0x00000002000e7213 */ /* 0x080fe40000000000 */
[----:B-1----:R-:W-:Y:S02]  /*29a0*/  IADD3 R22, PT, PT, R7, R2, RZ ;  /* 0x0000000207167210 */ /* 0x002fe40007ffe0ff */
[----:B------:R-:W-:Y:S01]  /*29b0*/  ISETP.GE.AND P5, PT, R2, RZ, PT ;  /* 0x000000ff0200720c */ /* 0x000fe20003fa6270 */
[----:B------:R-:W-:-:S04]  /*29c0*/  IMAD.HI.U32 R4, R4, R14, RZ ;  /* 0x0000000e04047227 */ /* 0x000fc800078e00ff */
[----:B------:R-:W-:Y:S02]  /*29d0*/  IMAD.MOV R4, RZ, RZ, -R4 ;  /* 0x000000ffff047224 */ /* 0x000fe400078e0a04 */
[----:B------:R-:W-:-:S05]  /*29e0*/  IMAD.IADD R24, R22, 0x1, R7 ;  /* 0x0000000116187824 */ /* 0x000fca00078e0207 */
[----:B------:R-:W-:Y:S02]  /*29f0*/  IABS R17, R24 ;  /* 0x0000001800117213 */ /* 0x000fe40000000000 */
[----:B0-----:R-:W-:Y:S01]  /*2a00*/  MOV R36, UR4 ;  /* 0x0000000400247c02 */ /* 0x001fe20008000f00 */
[----:B------:R-:W0:Y:S01]  /*2a10*/  LDCU.64 UR4, c[0x0][0x390] ;  /* 0x00007200ff0477ac */ /* 0x000e220008000a00 */
[----:B------:R-:W-:Y:S02]  /*2a20*/  ISETP.GE.AND P6, PT, R24, RZ, PT ;  /* 0x000000ff1800720c */ /* 0x000fe40003fc6270 */
[----:B------:R-:W-:-:S04]  /*2a30*/  IABS R11, R36 ;  /* 0x00000024000b7213 */ /* 0x000fc80000000000 */
[----:B------:R-:W1:Y:S01]  /*2a40*/  I2F.RP R6, R11 ;  /* 0x0000000b00067306 */ /* 0x000e620000209400 */
[----:B------:R-:W-:-:S05]  /*2a50*/  IMAD R14, R11, R4, R14 ;  /* 0x000000040b0e7224 */ /* 0x000fca00078e020e */
[----:B------:R-:W-:Y:S02]  /*2a60*/  ISETP.GT.U32.AND P0, PT, R3, R14, PT ;  /* 0x0000000e0300720c */ /* 0x000fe40003f04070 */
[----:B-1----:R-:W1:Y:S11]  /*2a70*/  MUFU.RCP R6, R6 ;  /* 0x0000000600067308 */ /* 0x002e760000001000 */
[----:B------:R-:W-:-:S05]  /*2a80*/  @!P0 IMAD.IADD R14, R14, 0x1, -R11 ;  /* 0x000000010e0e8824 */ /* 0x000fca00078e0a0b */
[----:B------:R-:W-:Y:S02]  /*2a90*/  ISETP.GT.U32.AND P1, PT, R3, R14, PT ;  /* 0x0000000e0300720c */ /* 0x000fe40003f24070 */
[----:B------:R-:W-:Y:S01]  /*2aa0*/  MOV R3, R11 ;  /* 0x0000000b00037202 */ /* 0x000fe20000000f00 */
[----:B-1----:R-:W-:Y:S01]  /*2ab0*/  VIADD R12, R6, 0xffffffe ;  /* 0x0ffffffe060c7836 */ /* 0x002fe20000000000 */
[----:B------:R-:W-:-:S03]  /*2ac0*/  IABS R6, R22 ;  /* 0x0000001600067213 */ /* 0x000fc60000000000 */
[----:B------:R1:W2:Y:S06]  /*2ad0*/  F2I.FTZ.U32.TRUNC.NTZ R13, R12 ;  /* 0x0000000c000d7305 */ /* 0x0002ac000021f000 */
[----:B------:R-:W-:Y:S02]  /*2ae0*/  @!P1 IADD3 R14, PT, PT, R14, -R11, RZ ;  /* 0x8000000b0e0e9210 */ /* 0x000fe40007ffe0ff */
[----:B------:R-:W-:Y:S02]  /*2af0*/  ISETP.NE.AND P1, PT, R36, RZ, PT ;  /* 0x000000ff2400720c */ /* 0x000fe40003f25270 */
[----:B------:R-:W-:Y:S01]  /*2b00*/  @!P5 IADD3 R14, PT, PT, -R14, RZ, RZ ;  /* 0x000000ff0e0ed210 */ /* 0x000fe20007ffe1ff */
[----:B-1----:R-:W-:Y:S01]  /*2b10*/  HFMA2 R12, -RZ, RZ, 0, 0 ;  /* 0x00000000ff0c7431 */ /* 0x002fe200000001ff */
[----:B--2---:R-:W-:-:S05]  /*2b20*/  IADD3 R16, PT, PT, RZ, -R13, RZ ;  /* 0x8000000dff107210 */ /* 0x004fca0007ffe0ff */
[----:B------:R-:W-:Y:S02]  /*2b30*/  IMAD R15, R16, R11, RZ ;  /* 0x0000000b100f7224 */ /* 0x000fe400078e02ff */
[----:B------:R-:W-:Y:S01]  /*2b40*/  IMAD.MOV.U32 R16, RZ, RZ, R6 ;  /* 0x000000ffff107224 */ /* 0x000fe200078e0006 */
[----:B------:R-:W-:Y:S01]  /*2b50*/  IADD3 R6, PT, PT, R24, R7, RZ ;  /* 0x0000000718067210 */ /* 0x000fe20007ffe0ff */
[----:B------:R-:W-:-:S03]  /*2b60*/  IMAD.HI.U32 R4, R13, R15, R12 ;  /* 0x0000000f0d047227 */ /* 0x000fc600078e000c */
[----:B------:R-:W-:Y:S02]  /*2b70*/  IABS R19, R6 ;  /* 0x0000000600137213 */ /* 0x000fe40000000000 */
[----:B------:R-:W-:Y:S01]  /*2b80*/  ISETP.GE.AND P5, PT, R6, RZ, PT ;  /* 0x000000ff0600720c */ /* 0x000fe20003fa6270 */
[----:B------:R-:W-:-:S04]  /*2b90*/  IMAD.HI.U32 R12, R4, R16, RZ ;  /* 0x00000010040c7227 */ /* 0x000fc800078e00ff */
[----:B------:R-:W-:Y:S01]  /*2ba0*/  IMAD.HI.U32 R13, R4, R17, RZ ;  /* 0x00000011040d7227 */ /* 0x000fe200078e00ff */
[----:B------:R-:W-:-:S03]  /*2bb0*/  IADD3 R12, PT, PT, -R12, RZ, RZ ;  /* 0x000000ff0c0c7210 */ /* 0x000fc60007ffe1ff */
[----:B------:R-:W-:-:S04]  /*2bc0*/  IMAD.HI.U32 R15, R4, R19, RZ ;  /* 0x00000013040f7227 */ /* 0x000fc800078e00ff */
[----:B------:R-:W-:Y:S02]  /*2bd0*/  IMAD.MOV R18, RZ, RZ, -R13 ;  /* 0x000000ffff127224 */ /* 0x000fe400078e0a0d */
[C---:B------:R-:W-:Y:S02]  /*2be0*/  IMAD R12, R11.reuse, R12, R16 ;  /* 0x0000000c0b0c7224 */ /* 0x040fe400078e0210 */
[----:B------:R-:W-:Y:S02]  /*2bf0*/  IMAD.MOV R20, RZ, RZ, -R15 ;  /* 0x000000ffff147224 */ /* 0x000fe400078e0a0f */
[----:B------:R-:W-:Y:S01]  /*2c00*/  IMAD R16, R11, R18, R17 ;  /* 0x000000120b107224 */ /* 0x000fe200078e0211 */
[----:B------:R-:W-:Y:S01]  /*2c10*/  ISETP.GT.U32.AND P0, PT, R3, R12, PT ;  /* 0x0000000c0300720c */ /* 0x000fe20003f04070 */
[----:B------:R-:W-:Y:S01]  /*2c20*/  IMAD R18, R11, R20, R19 ;  /* 0x000000140b127224 */ /* 0x000fe200078e0213 */
[----:B------:R-:W-:Y:S02]  /*2c30*/  LOP3.LUT R17, RZ, R36, RZ, 0x33, !PT ;  /* 0x00000024ff117212 */ /* 0x000fe400078e33ff */
[----:B------:R-:W-:-:S02]  /*2c40*/  ISETP.GT.U32.AND P2, PT, R3, R16, PT ;  /* 0x000000100300720c */ /* 0x000fc40003f44070 */
[----:B------:R-:W-:Y:S02]  /*2c50*/  ISETP.GT.U32.AND P3, PT, R3, R18, PT ;  /* 0x000000120300720c */ /* 0x000fe40003f64070 */
[----:B------:R-:W-:-:S05]  /*2c60*/  SEL R13, R17, R14, !P1 ;  /* 0x0000000e110d7207 */ /* 0x000fca0004800000 */
[----:B------:R-:W-:-:S04]  /*2c70*/  @!P0 IADD3 R12, PT, PT, R12, -R11, RZ ;  /* 0x8000000b0c0c8210 */ /* 0x000fc80007ffe0ff */
[--C-:B------:R-:W-:Y:S01]  /*2c80*/  @!P2 IMAD.IADD R16, R16, 0x1, -R11.reuse ;  /* 0x000000011010a824 */ /* 0x100fe200078e0a0b */
[C---:B------:R-:W-:Y:S01]  /*2c90*/  ISETP.GT.U32.AND P0, PT, R3.reuse, R12, PT ;  /* 0x0000000c0300720c */ /* 0x040fe20003f04070 */
[----:B------:R-:W-:Y:S01]  /*2ca0*/  @!P3 IMAD.IADD R18, R18, 0x1, -R11 ;  /* 0x000000011212b824 */ /* 0x000fe200078e0a0b */
[----:B------:R-:W-:Y:S02]  /*2cb0*/  ISETP.GE.AND P3, PT, R22, RZ, PT ;  /* 0x000000ff1600720c */ /* 0x000fe40003f66270 */
[C---:B------:R-:W-:Y:S02]  /*2cc0*/  ISETP.GT.U32.AND P4, PT, R3.reuse, R16, PT ;  /* 0x000000100300720c */ /* 0x040fe40003f84070 */
[----:B------:R-:W-:-:S07]  /*2cd0*/  ISETP.GT.U32.AND P2, PT, R3, R18, PT ;  /* 0x000000120300720c */ /* 0x000fce0003f44070 */
[----:B------:R-:W-:Y:S01]  /*2ce0*/  @!P0 IMAD.IADD R12, R12, 0x1, -R11 ;  /* 0x000000010c0c8824 */ /* 0x000fe200078e0a0b */
[----:B------:R-:W-:-:S03]  /*2cf0*/  IADD3 R14, P0, PT, R8, R13, RZ ;  /* 0x0000000d080e7210 */ /* 0x000fc60007f1e0ff */
[----:B------:R-:W-:Y:S02]  /*2d00*/  @!P4 IADD3 R16, PT, PT, R16, -R11, RZ ;  /* 0x8000000b1010c210 */ /* 0x000fe40007ffe0ff */
[----:B------:R-:W-:Y:S01]  /*2d10*/  @!P2 IMAD.IADD R18, R18, 0x1, -R11 ;  /* 0x000000011212a824 */ /* 0x000fe200078e0a0b */
[----:B------:R-:W-:Y:S02]  /*2d20*/  @!P3 IADD3 R12, PT, PT, -R12, RZ, RZ ;  /* 0x000000ff0c0cb210 */ /* 0x000fe40007ffe1ff */
[----:B------:R-:W-:Y:S01]  /*2d30*/  @!P6 IMAD.MOV R16, RZ, RZ, -R16 ;  /* 0x000000ffff10e224 */ /* 0x000fe200078e0a10 */
[----:B------:R-:W-:Y:S02]  /*2d40*/  LEA.HI.X.SX32 R13, R13, R10, 0x1, P0 ;  /* 0x0000000a0d0d7211 */ /* 0x000fe400000f0eff */
[----:B------:R-:W-:Y:S02]  /*2d50*/  SEL R11, R17, R12, !P1 ;  /* 0x0000000c110b7207 */ /* 0x000fe40004800000 */
[----:B------:R-:W-:-:S02]  /*2d60*/  @!P5 IADD3 R18, PT, PT, -R18, RZ, RZ ;  /* 0x000000ff1212d210 */ /* 0x000fc40007ffe1ff */
[----:B0-----:R-:W-:Y:S02]  /*2d70*/  LEA R12, P0, R14, UR4, 0x1 ;  /* 0x000000040e0c7c11 */ /* 0x001fe4000f8008ff */
[C---:B------:R-:W-:Y:S02]  /*2d80*/  SEL R15, R17.reuse, R16, !P1 ;  /* 0x00000010110f7207 */ /* 0x040fe40004800000 */
[----:B------:R-:W-:Y:S02]  /*2d90*/  IADD3 R20, P2, PT, R8, R11, RZ ;  /* 0x0000000b08147210 */ /* 0x000fe40007f5e0ff */
[----:B------:R-:W-:Y:S02]  /*2da0*/  SEL R17, R17, R18, !P1 ;  /* 0x0000001211117207 */ /* 0x000fe40004800000 */
[----:B------:R-:W-:Y:S02]  /*2db0*/  LEA.HI.X R13, R14, UR5, R13, 0x1, P0 ;  /* 0x000000050e0d7c11 */ /* 0x000fe400080f0c0d */
[----:B------:R-:W-:-:S02]  /*2dc0*/  IADD3 R19, P1, PT, R8, R15, RZ ;  /* 0x0000000f08137210 */ /* 0x000fc40007f3e0ff */
[-C--:B------:R-:W-:Y:S01]  /*2dd0*/  LEA.HI.X.SX32 R21, R11, R10.reuse, 0x1, P2 ;  /* 0x0000000a0b157211 */ /* 0x080fe200010f0eff */
[----:B------:R-:W2:Y:S01]  /*2de0*/  LDG.E.U16.CONSTANT R12, desc[UR16][R12.64] ;  /* 0x000000100c0c7981 */ /* 0x000ea2000c1e9500 */
[----:B------:R-:W-:Y:S02]  /*2df0*/  LEA R14, P0, R20, UR4, 0x1 ;  /* 0x00000004140e7c11 */ /* 0x000fe4000f8008ff */
[----:B------:R-:W-:Y:S02]  /*2e00*/  IADD3 R11, P2, PT, R8, R17, RZ ;  /* 0x00000011080b7210 */ /* 0x000fe40007f5e0ff */
[----:B------:R-:W-:Y:S02]  /*2e10*/  LEA.HI.X.SX32 R22, R15, R10, 0x1, P1 ;  /* 0x0000000a0f167211 */ /* 0x000fe400008f0eff */
[----:B------:R-:W-:Y:S02]  /*2e20*/  LEA R16, P1, R19, UR4, 0x1 ;  /* 0x0000000413107c11 */ /* 0x000fe4000f8208ff */
[----:B------:R-:W-:-:S02]  /*2e30*/  LEA.HI.X R15, R20, UR5, R21, 0x1, P0 ;  /* 0x00000005140f7c11 */ /* 0x000fc400080f0c15 */
[----:B------:R-:W-:Y:S02]  /*2e40*/  LEA.HI.X.SX32 R20, R17, R10, 0x1, P2 ;  /* 0x0000000a11147211 */ /* 0x000fe400010f0eff */
[----:B------:R-:W-:Y:S01]  /*2e50*/  LEA R18, P0, R11, UR4, 0x1 ;  /* 0x000000040b127c11 */ /* 0x000fe2000f8008ff */
[----:B------:R-:W3:Y:S01]  /*2e60*/  LDG.E.U16.CONSTANT R14, desc[UR16][R14.64] ;  /* 0x000000100e0e7981 */ /* 0x000ee2000c1e9500 */
[----:B------:R-:W-:Y:S02]  /*2e70*/  LEA.HI.X R17, R19, UR5, R22, 0x1, P1 ;  /* 0x0000000513117c11 */ /* 0x000fe400088f0c16 */
[----:B------:R-:W-:-:S03]  /*2e80*/  LEA.HI.X R19, R11, UR5, R20, 0x1, P0 ;  /* 0x000000050b137c11 */ /* 0x000fc600080f0c14 */
[----:B------:R-:W4:Y:S04]  /*2e90*/  LDG.E.U16.CONSTANT R16, desc[UR16][R16.64] ;  /* 0x0000001010107981 */ /* 0x000f28000c1e9500 */
[----:B------:R-:W5:Y:S01]  /*2ea0*/  LDG.E.U16.CONSTANT R18, desc[UR16][R18.64] ;  /* 0x0000001012127981 */ /* 0x000f62000c1e9500 */
[----:B------:R-:W-:-:S05]  /*2eb0*/  IMAD R24, R2, 0x4, R5 ;  /* 0x0000000402187824 */ /* 0x000fca00078e0205 */
[----:B------:R-:W-:-:S05]  /*2ec0*/  LEA R21, R7, R24, 0x2 ;  /* 0x0000001807157211 */ /* 0x000fca00078e10ff */
[----:B------:R-:W-:-:S05]  /*2ed0*/  IMAD R23, R7, 0x4, R21 ;  /* 0x0000000407177824 */ /* 0x000fca00078e0215 */
[----:B------:R-:W-:Y:S01]  /*2ee0*/  LEA R22, R7, R23, 0x2 ;  /* 0x0000001707167211 */ /* 0x000fe200078e10ff */
[----:B------:R-:W-:-:S05]  /*2ef0*/  IMAD.IADD R2, R6, 0x1, R7 ;  /* 0x0000000106027824 */ /* 0x000fca00078e0207 */
[----:B------:R-:W-:Y:S01]  /*2f00*/  ISETP.GE.AND P0, PT, R2, UR8, PT ;  /* 0x0000000802007c0c */ /* 0x000fe2000bf06270 */
[----:B--2---:R-:W-:-:S05]  /*2f10*/  HADD2.F32 R11, -RZ, R12.H0_H0 ;  /* 0x2000000cff0b7230 */ /* 0x004fca0000004100 */
[----:B------:R1:W-:Y:S01]  /*2f20*/  STS [R24], R11 ;  /* 0x0000000b18007388 */ /* 0x0003e20000000800 */
[----:B---3--:R-:W-:Y:S02]  /*2f30*/  HADD2.F32 R20, -RZ, R14.H0_H0 ;  /* 0x2000000eff147230 */ /* 0x008fe40000004100 */
[----:B----4-:R-:W-:-:S03]  /*2f40*/  HADD2.F32 R12, -RZ, R16.H0_H0 ;  /* 0x20000010ff0c7230 */ /* 0x010fc60000004100 */
[----:B------:R1:W-:Y:S01]  /*2f50*/  STS [R21], R20 ;  /* 0x0000001415007388 */ /* 0x0003e20000000800 */
[----:B-----5:R-:W-:-:S03]  /*2f60*/  HADD2.F32 R13, -RZ, R18.H0_H0 ;  /* 0x20000012ff0d7230 */ /* 0x020fc60000004100 */
[----:B------:R1:W-:Y:S04]  /*2f70*/  STS [R23], R12 ;  /* 0x0000000c17007388 */ /* 0x0003e80000000800 */
[----:B------:R1:W-:Y:S01]  /*2f80*/  STS [R22], R13 ;  /* 0x0000000d16007388 */ /* 0x0003e20000000800 */
[----:B------:R-:W-:Y:S05]  /*2f90*/  @!P0 BRA `(.L_x_30) ;  /* 0xfffffff800788947 */ /* 0x000fea000383ffff */
.L_x_2:
[----:B------:R-:W-:Y:S05]  /*2fa0*/  BSYNC.RECONVERGENT B0 ;  /* 0x0000000000007941 */ /* 0x000fea0003800200 */
.L_x_1:
[----:B------:R-:W2:Y:S01]  /*2fb0*/  LDCU UR12, c[0x0][0x3a4] ;  /* 0x00007480ff0c77ac */ /* 0x000ea20008000800 */
[----:B------:R-:W3:Y:S01]  /*2fc0*/  S2UR UR5, SR_CgaCtaId ;  /* 0x00000000000579c3 */ /* 0x000ee20000008800 */
[----:B0-----:R-:W-:Y:S01]  /*2fd0*/  LEA R6, R9, R0, 0x4 ;  /* 0x0000000009067211 */ /* 0x001fe200078e20ff */
[----:B------:R-:W-:Y:S01]  /*2fe0*/  IMAD R2, R0, R36, RZ ;  /* 0x0000002400027224 */ /* 0x000fe200078e02ff */
[----:B------:R-:W-:Y:S01]  /*2ff0*/  UMOV UR4, 0x400 ;  /* 0x0000040000047882 */ /* 0x000fe20000000000 */
[----:B------:R-:W-:Y:S01]  /*3000*/  BSSY.RECONVERGENT B0, `(.L_x_31) ;  /* 0x000003e000007945 */ /* 0x000fe20003800200 */
[----:B------:R-:W-:-:S03]  /*3010*/  VIADD R39, R36, 0xffffffff ;  /* 0xffffffff24277836 */ /* 0x000fc60000000000 */
[----:B------:R-:W-:Y:S01]  /*3020*/  BAR.SYNC.DEFER_BLOCKING 0x0 ;  /* 0x0000000000007b1d */ /* 0x000fe20000010000 */
[----:B--2---:R-:W-:-:S04]  /*3030*/  ISETP.GE.AND P0, PT, R6, UR12, PT ;  /* 0x0000000c06007c0c */ /* 0x004fc8000bf06270 */
[----:B------:R-:W-:Y:S01]  /*3040*/  ISETP.LT.U32.AND P0, PT, R0, 0x10, !P0 ;  /* 0x000000100000780c */ /* 0x000fe20004701070 */
[----:B---3--:R-:W-:-:S03]  /*3050*/  ULEA UR18, UR5, UR4, 0x18 ;  /* 0x0000000405127291 */ /* 0x008fc6000f8ec0ff */
[----:B------:R-:W-:-:S03]  /*3060*/  ISETP.LT.OR P1, PT, R36, 0x1, !P0 ;  /* 0x000000012400780c */ /* 0x000fc60004721670 */
[----:B------:R-:W-:-:S04]  /*3070*/  LEA R2, R2, UR18, 0x2 ;  /* 0x0000001202027c11 */ /* 0x000fc8000f8e10ff */
[----:B------:R-:W-:-:S06]  /*3080*/  SEL R5, R2, RZ, P0 ;  /* 0x000000ff02057207 */ /* 0x000fcc0000000000 */
[----:B------:R-:W-:Y:S05]  /*3090*/  @P1 BRA `(.L_x_32) ;  /* 0x0000000000d01947 */ /* 0x000fea0003800000 */
[----:B------:R-:W-:Y:S01]  /*30a0*/  ISETP.GE.U32.AND P1, PT, R39, 0xf, PT ;  /* 0x0000000f2700780c */ /* 0x000fe20003f26070 */
[----:B------:R-:W-:Y:S01]  /*30b0*/  BSSY.RECONVERGENT B1, `(.L_x_33) ;  /* 0x000000f000017945 */ /* 0x000fe20003800200 */
[----:B------:R-:W-:Y:S01]  /*30c0*/  LOP3.LUT R7, R36, 0xf, RZ, 0xc0, !PT ;  /* 0x0000000f24077812 */ /* 0x000fe200078ec0ff */
[----:B------:R-:W-:-:S03]  /*30d0*/  HFMA2 R2, -RZ, RZ, 0, 0 ;  /* 0x00000000ff027431 */ /* 0x000fc600000001ff */
[----:B------:R-:W-:-:S07]  /*30e0*/  ISETP.NE.AND P2, PT, R7, RZ, PT ;  /* 0x000000ff0700720c */ /* 0x000fce0003f45270 */
[----:B------:R-:W-:Y:S06]  /*30f0*/  @!P1 BRA `(.L_x_34) ;  /* 0x0000000000289947 */ /* 0x000fec0003800000 */
[----:B------:R-:W-:Y:S01]  /*3100*/  LOP3.LUT R2, R36, 0x7ffffff0, RZ, 0xc0, !PT ;  /* 0x7ffffff024027812 */ /* 0x000fe200078ec0ff */
[----:B------:R-:W-:-:S07]  /*3110*/  IMAD.MOV.U32 R3, RZ, RZ, RZ ;  /* 0x000000ffff037224 */ /* 0x000fce00078e00ff */
.L_x_35:
[C---:B0-----:R-:W-:Y:S02]  /*3120*/  LEA R4, R3.reuse, UR22, 0x2 ;  /* 0x0000001603047c11 */ /* 0x041fe4000f8e10ff */
[----:B------:R-:W-:-:S03]  /*3130*/  IADD3 R3, PT, PT, R3, 0x10, RZ ;  /* 0x0000001003037810 */ /* 0x000fc60007ffe0ff */
[----:B------:R0:W-:Y:S01]  /*3140*/  STL.128 [R4], RZ ;  /* 0x000000ff04007387 */ /* 0x0001e20000100c00 */
[----:B------:R-:W-:-:S03]  /*3150*/  ISETP.NE.AND P1, PT, R3, R2, PT ;  /* 0x000000020300720c */ /* 0x000fc60003f25270 */
[----:B------:R0:W-:Y:S04]  /*3160*/  STL.128 [R4+0x10], RZ ;  /* 0x000010ff04007387 */ /* 0x0001e80000100c00 */
[----:B------:R0:W-:Y:S04]  /*3170*/  STL.128 [R4+0x20], RZ ;  /* 0x000020ff04007387 */ /* 0x0001e80000100c00 */
[----:B------:R0:W-:Y:S02]  /*3180*/  STL.128 [R4+0x30], RZ ;  /* 0x000030ff04007387 */ /* 0x0001e40000100c00 */
[----:B------:R-:W-:Y:S05]  /*3190*/  @P1 BRA `(.L_x_35) ;  /* 0xfffffffc00e01947 */ /* 0x000fea000383ffff */
.L_x_34:
[----:B------:R-:W-:Y:S05]  /*31a0*/  BSYNC.RECONVERGENT B1 ;  /* 0x0000000000017941 */ /* 0x000fea0003800200 */
.L_x_33:
[----:B------:R-:W-:Y:S05]  /*31b0*/  @!P2 BRA `(.L_x_32) ;  /* 0x000000000088a947 */ /* 0x000fea0003800000 */
[----:B------:R-:W-:Y:S01]  /*31c0*/  ISETP.GE.U32.AND P1, PT, R7, 0x8, PT ;  /* 0x000000080700780c */ /* 0x000fe20003f26070 */
[----:B------:R-:W-:Y:S01]  /*31d0*/  BSSY.RECONVERGENT B1, `(.L_x_36) ;  /* 0x000000e000017945 */ /* 0x000fe20003800200 */
[----:B0-----:R-:W-:-:S04]  /*31e0*/  LOP3.LUT R4, R36, 0x7, RZ, 0xc0, !PT ;  /* 0x0000000724047812 */ /* 0x001fc800078ec0ff */
[----:B------:R-:W-:-:S07]  /*31f0*/  ISETP.NE.AND P2, PT, R4, RZ, PT ;  /* 0x000000ff0400720c */ /* 0x000fce0003f45270 */
[----:B------:R-:W-:Y:S06]  /*3200*/  @!P1 BRA `(.L_x_37) ;  /* 0x0000000000289947 */ /* 0x000fec0003800000 */
[C---:B------:R-:W-:Y:S01]  /*3210*/  LEA R3, R2.reuse, UR22, 0x2 ;  /* 0x0000001602037c11 */ /* 0x040fe2000f8e10ff */
[----:B------:R-:W-:-:S04]  /*3220*/  VIADD R2, R2, 0x8 ;  /* 0x0000000802027836 */ /* 0x000fc80000000000 */
[----:B------:R0:W-:Y:S04]  /*3230*/  STL [R3], RZ ;  /* 0x000000ff03007387 */ /* 0x0001e80000100800 */
[----:B------:R0:W-:Y:S04]  /*3240*/  STL [R3+0x4], RZ ;  /* 0x000004ff03007387 */ /* 0x0001e80000100800 */
[----:B------:R0:W-:Y:S04]  /*3250*/  STL [R3+0x8], RZ ;  /* 0x000008ff03007387 */ /* 0x0001e80000100800 */
[----:B------:R0:W-:Y:S04]  /*3260*/  STL [R3+0xc], RZ ;  /* 0x00000cff03007387 */ /* 0x0001e80000100800 */
[----:B------:R0:W-:Y:S04]  /*3270*/  STL [R3+0x10], RZ ;  /* 0x000010ff03007387 */ /* 0x0001e80000100800 */
[----:B------:R0:W-:Y:S04]  /*3280*/  STL [R3+0x14], RZ ;  /* 0x000014ff03007387 */ /* 0x0001e80000100800 */
[----:B------:R0:W-:Y:S04]  /*3290*/  STL [R3+0x18], RZ ;  /* 0x000018ff03007387 */ /* 0x0001e80000100800 */
[----:B------:R0:W-:Y:S02]  /*32a0*/  STL [R3+0x1c], RZ ;  /* 0x00001cff03007387 */ /* 0x0001e40000100800 */
.L_x_37:
[----:B------:R-:W-:Y:S05]  /*32b0*/  BSYNC.RECONVERGENT B1 ;  /* 0x0000000000017941 */ /* 0x000fea0003800200 */
.L_x_36:
[----:B------:R-:W-:Y:S05]  /*32c0*/  @!P2 BRA `(.L_x_32) ;  /* 0x000000000044a947 */ /* 0x000fea0003800000 */
[----:B------:R-:W-:Y:S02]  /*32d0*/  ISETP.GE.U32.AND P1, PT, R4, 0x4, PT ;  /* 0x000000040400780c */ /* 0x000fe40003f26070 */
[----:B0-----:R-:W-:-:S04]  /*32e0*/  LOP3.LUT R3, R36, 0x3, RZ, 0xc0, !PT ;  /* 0x0000000324037812 */ /* 0x001fc800078ec0ff */
[----:B------:R-:W-:-:S07]  /*32f0*/  ISETP.NE.AND P2, PT, R3, RZ, PT ;  /* 0x000000ff0300720c */ /* 0x000fce0003f45270 */
[C---:B------:R-:W-:Y:S02]  /*3300*/  @P1 LEA R4, R2.reuse, UR22, 0x2 ;  /* 0x0000001602041c11 */ /* 0x040fe4000f8e10ff */
[----:B------:R-:W-:-:S03]  /*3310*/  @P1 IADD3 R2, PT, PT, R2, 0x4, RZ ;  /* 0x0000000402021810 */ /* 0x000fc60007ffe0ff */
[----:B------:R2:W-:Y:S04]  /*3320*/  @P1 STL [R4], RZ ;  /* 0x000000ff04001387 */ /* 0x0005e80000100800 */
[----:B------:R2:W-:Y:S04]  /*3330*/  @P1 STL [R4+0x4], RZ ;  /* 0x000004ff04001387 */ /* 0x0005e80000100800 */
[----:B------:R2:W-:Y:S04]  /*3340*/  @P1 STL [R4+0x8], RZ ;  /* 0x000008ff04001387 */ /* 0x0005e80000100800 */
[----:B------:R2:W-:Y:S01]  /*3350*/  @P1 STL [R4+0xc], RZ ;  /* 0x00000cff04001387 */ /* 0x0005e20000100800 */
[----:B------:R-:W-:Y:S05]  /*3360*/  @!P2 BRA `(.L_x_32) ;  /* 0x00000000001ca947 */ /* 0x000fea0003800000 */
[----:B--2---:R-:W-:-:S07]  /*3370*/  IMAD.MOV.U32 R4, RZ, RZ, RZ ;  /* 0x000000ffff047224 */ /* 0x004fce00078e00ff */
.L_x_38:
[C---:B------:R-:W-:Y:S01]  /*3380*/  LEA R7, R2.reuse, UR22, 0x2 ;  /* 0x0000001602077c11 */ /* 0x040fe2000f8e10ff */
[----:B------:R-:W-:Y:S01]  /*3390*/  VIADD R2, R2, 0x1 ;  /* 0x0000000102027836 */ /* 0x000fe20000000000 */
[----:B------:R-:W-:-:S03]  /*33a0*/  IADD3 R4, PT, PT, R4, 0x1, RZ ;  /* 0x0000000104047810 */ /* 0x000fc60007ffe0ff */
[----:B------:R3:W-:Y:S01]  /*33b0*/  STL [R7], RZ ;  /* 0x000000ff07007387 */ /* 0x0007e20000100800 */
[----:B------:R-:W-:-:S13]  /*33c0*/  ISETP.NE.AND P1, PT, R4, R3, PT ;  /* 0x000000030400720c */ /* 0x000fda0003f25270 */
[----:B---3--:R-:W-:Y:S05]  /*33d0*/  @P1 BRA `(.L_x_38) ;  /* 0xfffffffc00e81947 */ /* 0x008fea000383ffff */
.L_x_32:
[----:B------:R-:W-:Y:S05]  /*33e0*/  BSYNC.RECONVERGENT B0 ;  /* 0x0000000000007941 */ /* 0x000fea0003800200 */
.L_x_31:
[----:B------:R-:W-:Y:S01]  /*33f0*/  UISETP.GE.AND UP0, UPT, UR12, 0x1, UPT ;  /* 0x000000010c00788c */ /* 0x000fe2000bf06270 */
[----:B------:R-:W-:-:S08]  /*3400*/  MOV R38, RZ ;  /* 0x000000ff00267202 */ /* 0x000fd00000000f00 */
[----:B------:R-:W-:Y:S05]  /*3410*/  BRA.U !UP0, `(.L_x_39) ;  /* 0x0000004908087547 */ /* 0x000fea000b800000 */
[----:B------:R-:W3:Y:S01]  /*3420*/  LDCU UR28, c[0x0][0x360] ;  /* 0x00006c00ff1c77ac */ /* 0x000ee20008000800 */
[----:B------:R-:W-:Y:S01]  /*3430*/  I2FP.F32.S32 R32, R36 ;  /* 0x0000002400207245 */ /* 0x000fe20000201400 */
[----:B------:R-:W-:Y:S01]  /*3440*/  HFMA2 R38, -RZ, RZ, 0, 0 ;  /* 0x00000000ff267431 */ /* 0x000fe200000001ff */
[----:B------:R-:W-:Y:S01]  /*3450*/  LEA R37, R36, UR18, 0x6 ;  /* 0x0000001224257c11 */ /* 0x000fe2000f8e30ff */
[----:B------:R-:W4:Y:S01]  /*3460*/  LDCU.64 UR4, c[0x0][0x380] ;  /* 0x00007000ff0477ac */ /* 0x000f220008000a00 */
[----:B------:R-:W-:Y:S01]  /*3470*/  FSETP.GEU.AND P4, PT, |R32|, 1.175494350822287508e-38, PT ;  /* 0x008000002000780b */ /* 0x000fe20003f8e200 */
[----:B------:R-:W-:Y:S01]  /*3480*/  IMAD.MOV.U32 R31, RZ, RZ, -0x800001 ;  /* 0xff7fffffff1f7424 */ /* 0x000fe200078e00ff */
[----:B------:R-:W-:Y:S01]  /*3490*/  LOP3.LUT R33, R36, 0x7ffffff8, RZ, 0xc0, !PT ;  /* 0x7ffffff824217812 */ /* 0x000fe200078ec0ff */
[----:B------:R-:W5:Y:S01]  /*34a0*/  LDCU UR12, c[0x0][0x3a8] ;  /* 0x00007500ff0c77ac */ /* 0x000f620008000800 */
[----:B------:R-:W1:Y:S01]  /*34b0*/  LDCU UR27, c[0x0][0x3a4] ;  /* 0x00007480ff1b77ac */ /* 0x000e620008000800 */
[----:B---3--:R-:W3:Y:S01]  /*34c0*/  I2F.U32.RP R8, UR28 ;  /* 0x0000001c00087d06 */ /* 0x008ee20008209000 */
[----:B0-2---:R-:W-:-:S07]  /*34d0*/  VIADD R4, R0, UR28 ;  /* 0x0000001c00047c36 */ /* 0x005fce0008000000 */
[----:B------:R-:W-:Y:S01]  /*34e0*/  @!P4 FMUL R32, R32, 16777216 ;  /* 0x4b8000002020c820 */ /* 0x000fe20000400000 */
[----:B------:R-:W-:Y:S01]  /*34f0*/  ISETP.NE.U32.AND P3, PT, RZ, UR28, PT ;  /* 0x0000001cff007c0c */ /* 0x000fe2000bf65070 */
[----:B------:R-:W-:Y:S01]  /*3500*/  IMAD R0, R0, 0x4, R37 ;  /* 0x0000000400007824 */ /* 0x000fe200078e0225 */
[----:B----4-:R-:W-:Y:S01]  /*3510*/  UIMAD.WIDE UR4, UR9, 0x2, UR4 ;  /* 0x00000002090478a5 */ /* 0x010fe2000f8e0204 */
[C---:B------:R-:W-:Y:S02]  /*3520*/  ISETP.GE.AND P1, PT, R4.reuse, UR8, PT ;  /* 0x0000000804007c0c */ /* 0x040fe4000bf26270 */
[----:B------:R-:W-:Y:S01]  /*3530*/  VIMNMX R7, PT, PT, R4, UR8, !PT ;  /* 0x0000000804077c48 */ /* 0x000fe2000ffe0100 */
[----:B------:R-:W0:Y:S01]  /*3540*/  MUFU.RSQ R32, R32 ;  /* 0x0000002000207308 */ /* 0x000e220000001400 */
[----:B------:R-:W-:Y:S01]  /*3550*/  SEL R35, RZ, 0x1, P1 ;  /* 0x00000001ff237807 */ /* 0x000fe20000800000 */
[----:B-----5:R-:W-:Y:S02]  /*3560*/  ULOP3.LUT UR19, UR12, 0x7ffffff8, URZ, 0xc0, !UPT ;  /* 0x7ffffff80c137892 */ /* 0x020fe4000f8ec0ff */
[----:B------:R-:W-:Y:S01]  /*3570*/  UIADD3 UR29, UP0, UPT, UR4, 0x8, URZ ;  /* 0x00000008041d7890 */ /* 0x000fe2000ff1e0ff */
[----:B------:R-:W-:Y:S01]  /*3580*/  IADD3 R7, PT, PT, R7, -R4, -R35 ;  /* 0x8000000407077210 */ /* 0x000fe20007ffe823 */
[----:B------:R-:W-:Y:S01]  /*3590*/  ULOP3.LUT UR30, UR12, 0x7, URZ, 0xc0, !UPT ;  /* 0x000000070c1e7892 */ /* 0x000fe2000f8ec0ff */
[----:B------:R-:W-:Y:S01]  /*35a0*/  LOP3.LUT R4, R36, 0x7, RZ, 0xc0, !PT ;  /* 0x0000000724047812 */ /* 0x000fe200078ec0ff */
[----:B---3--:R-:W2:Y:S01]  /*35b0*/  MUFU.RCP R8, R8 ;  /* 0x0000000800087308 */ /* 0x008ea20000001000 */
[----:B------:R-:W-:-:S02]  /*35c0*/  ULOP3.LUT UR31, UR12, 0x3, URZ, 0xc0, !UPT ;  /* 0x000000030c1f7892 */ /* 0x000fc4000f8ec0ff */
[----:B------:R-:W-:Y:S02]  /*35d0*/  ULOP3.LUT UR12, UR12, 0x1, URZ, 0xc0, !UPT ;  /* 0x000000010c0c7892 */ /* 0x000fe4000f8ec0ff */
[----:B------:R-:W-:Y:S02]  /*35e0*/  UIADD3 UR14, UPT, UPT, -UR19, URZ, URZ ;  /* 0x000000ff130e7290 */ /* 0x000fe4000fffe1ff */
[----:B------:R-:W-:Y:S01]  /*35f0*/  UIADD3.X UR15, UPT, UPT, URZ, UR5, URZ, UP0, !UPT ;  /* 0x00000005ff0f7290 */ /* 0x000fe200087fe4ff */
[----:B0-----:R-:W-:Y:S01]  /*3600*/  @!P4 FMUL R32, R32, 4096 ;  /* 0x458000002020c820 */ /* 0x001fe20000400000 */
[----:B------:R-:W-:Y:S01]  /*3610*/  UMOV UR4, URZ ;  /* 0x000000ff00047c82 */ /* 0x000fe20008000000 */
[----:B--2---:R-:W-:-:S04]  /*3620*/  VIADD R2, R8, 0xffffffe ;  /* 0x0ffffffe08027836 */ /* 0x004fc80000000000 */
[----:B------:R0:W2:Y:S02]  /*3630*/  F2I.FTZ.U32.TRUNC.NTZ R3, R2 ;  /* 0x0000000200037305 */ /* 0x0000a4000021f000 */
[----:B0-----:R-:W-:Y:S01]  /*3640*/  HFMA2 R2, -RZ, RZ, 0, 0 ;  /* 0x00000000ff027431 */ /* 0x001fe200000001ff */
[----:B--2---:R-:W-:-:S05]  /*3650*/  IADD3 R9, PT, PT, RZ, -R3, RZ ;  /* 0x80000003ff097210 */ /* 0x004fca0007ffe0ff */
[----:B------:R-:W-:-:S04]  /*3660*/  IMAD R9, R9, UR28, RZ ;  /* 0x0000001c09097c24 */ /* 0x000fc8000f8e02ff */
[----:B------:R-:W-:Y:S01]  /*3670*/  IMAD.HI.U32 R8, R3, R9, R2 ;  /* 0x0000000903087227 */ /* 0x000fe200078e0002 */
[----:B------:R-:W-:-:S04]  /*3680*/  MOV R3, UR28 ;  /* 0x0000001c00037c02 */ /* 0x000fc80008000f00 */
[----:B------:R-:W-:Y:S01]  /*3690*/  LEA R0, R3, R0, 0x2 ;  /* 0x0000000003007211 */ /* 0x000fe200078e10ff */
[----:B------:R-:W-:Y:S01]  /*36a0*/  IMAD.HI.U32 R8, R8, R7, RZ ;  /* 0x0000000708087227 */ /* 0x000fe200078e00ff */
[----:B------:R-:W-:-:S03]  /*36b0*/  LOP3.LUT R3, R36, 0x3, RZ, 0xc0, !PT ;  /* 0x0000000324037812 */ /* 0x000fc600078ec0ff */
[----:B------:R-:W-:-:S04]  /*36c0*/  IMAD.MOV R2, RZ, RZ, -R8 ;  /* 0x000000ffff027224 */ /* 0x000fc800078e0a08 */
[----:B------:R-:W-:Y:S01]  /*36d0*/  IMAD R7, R2, UR28, R7 ;  /* 0x0000001c02077c24 */ /* 0x000fe2000f8e0207 */
[----:B------:R-:W-:-:S04]  /*36e0*/  LOP3.LUT R2, R36, 0xf, RZ, 0xc0, !PT ;  /* 0x0000000f24027812 */ /* 0x000fc800078ec0ff */
[----:B------:R-:W-:-:S13]  /*36f0*/  ISETP.GE.U32.AND P1, PT, R7, UR28, PT ;  /* 0x0000001c07007c0c */ /* 0x000fda000bf26070 */
[----:B------:R-:W-:Y:S01]  /*3700*/  @P1 IADD3 R7, PT, PT, R7, -UR28, RZ ;  /* 0x8000001c07071c10 */ /* 0x000fe2000fffe0ff */
[----:B------:R-:W-:-:S03]  /*3710*/  @P1 VIADD R8, R8, 0x1 ;  /* 0x0000000108081836 */ /* 0x000fc60000000000 */
[----:B------:R-:W-:Y:S02]  /*3720*/  ISETP.GE.U32.AND P2, PT, R7, UR28, PT ;  /* 0x0000001c07007c0c */ /* 0x000fe4000bf46070 */
[----:B------:R-:W-:-:S05]  /*3730*/  MOV R7, UR28 ;  /* 0x0000001c00077c02 */ /* 0x000fca0008000f00 */
[----:B------:R-:W-:Y:S01]  /*3740*/  IMAD R7, R7, 0x4, R0 ;  /* 0x0000000407077824 */ /* 0x000fe200078e0200 */
[----:B------:R-:W-:-:S03]  /*3750*/  LOP3.LUT R0, R36, 0x7ffffff0, RZ, 0xc0, !PT ;  /* 0x7ffffff024007812 */ /* 0x000fc600078ec0ff */
[C---:B------:R-:W-:Y:S01]  /*3760*/  IMAD R34, R36.reuse, 0x40, R7 ;  /* 0x0000004024227824 */ /* 0x040fe200078e0207 */
[----:B------:R-:W-:Y:S01]  /*3770*/  LEA R36, R36, R37, 0x6 ;  /* 0x0000002524247211 */ /* 0x000fe200078e30ff */
[----:B------:R-:W-:Y:S01]  /*3780*/  @P2 VIADD R8, R8, 0x1 ;  /* 0x0000000108082836 */ /* 0x000fe20000000000 */
[----:B------:R-:W-:-:S04]  /*3790*/  @!P3 LOP3.LUT R8, RZ, UR28, RZ, 0x33, !PT ;  /* 0x0000001cff08bc12 */ /* 0x000fc8000f8e33ff */
[----:B-1----:R-:W-:-:S07]  /*37a0*/  IADD3 R35, PT, PT, R35, R8, RZ ;  /* 0x0000000823237210 */ /* 0x002fce0007ffe0ff */
.L_x_90:
[----:B0-23--:R-:W0:Y:S01]  /*37b0*/  S2R R8, SR_TID.X ;  /* 0x0000000000087919 */ /* 0x00de220000002100 */
[----:B------:R-:W-:Y:S01]  /*37c0*/  BSSY.RECONVERGENT B0, `(.L_x_40) ;  /* 0x0000309000007945 */ /* 0x000fe20003800200 */
[----:B0-----:R-:W-:-:S13]  /*37d0*/  ISETP.GE.AND P1, PT, R8, UR8, PT ;  /* 0x0000000808007c0c */ /* 0x001fda000bf26270 */
[----:B-1--4-:R-:W-:Y:S05]  /*37e0*/  @P1 BRA `(.L_x_41) ;  /* 0x0000003000181947 */ /* 0x012fea0003800000 */
[----:B------:R-:W0:Y:S02]  /*37f0*/  LDCU UR5, c[0x0][0x3a8] ;  /* 0x00007500ff0577ac */ /* 0x000e240008000800 */
[----:B0-----:R-:W-:-:S09]  /*3800*/  UISETP.GE.AND UP0, UPT, UR5, 0x1, UPT ;  /* 0x000000010500788c */ /* 0x001fd2000bf06270 */
[----:B------:R-:W-:Y:S05]  /*3810*/  BRA.U !UP0, `(.L_x_42) ;  /* 0x0000001d08f47547 */ /* 0x000fea000b800000 */
[----:B------:R-:W0:Y:S02]  /*3820*/  LDCU.64 UR20, c[0x0][0x390] ;  /* 0x00007200ff1477ac */ /* 0x000e240008000a00 */
[----:B0-----:R-:W-:-:S04]  /*3830*/  UISETP.NE.U32.AND UP0, UPT, UR20, URZ, UPT ;  /* 0x000000ff1400728c */ /* 0x001fc8000bf05070 */
[----:B------:R-:W-:-:S09]  /*3840*/  UISETP.NE.AND.EX UP0, UPT, UR21, URZ, UPT, UP0 ;  /* 0x000000ff1500728c */ /* 0x000fd2000bf05300 */
[----:B------:R-:W-:Y:S05]  /*3850*/  BRA.U !UP0, `(.L_x_43) ;  /* 0x0000000d08f47547 */ /* 0x000fea000b800000 */
.L_x_50:
[----:B------:R-:W0:Y:S01]  /*3860*/  LDC R13, c[0x0][0x3b0] ;  /* 0x0000ec00ff0d7b82 */ /* 0x000e220000000800 */
[----:B-1----:R-:W-:Y:S01]  /*3870*/  IMAD.MOV.U32 R10, RZ, RZ, RZ ;  /* 0x000000ffff0a7224 */ /* 0x002fe200078e00ff */
[----:B------:R-:W-:Y:S01]  /*3880*/  IABS R9, R8 ;  /* 0x0000000800097213 */ /* 0x000fe20000000000 */
[----:B------:R-:W1:Y:S01]  /*3890*/  LDCU UR5, c[0x0][0x3a4] ;  /* 0x00007480ff0577ac */ /* 0x000e620008000800 */
[----:B0-----:R-:W-:-:S04]  /*38a0*/  IABS R12, R13 ;  /* 0x0000000d000c7213 */ /* 0x001fc80000000000 */
[----:B------:R-:W0:Y:S08]  /*38b0*/  I2F.RP R14, R12 ;  /* 0x0000000c000e7306 */ /* 0x000e300000209400 */
[----:B0-----:R-:W0:Y:S02]  /*38c0*/  MUFU.RCP R14, R14 ;  /* 0x0000000e000e7308 */ /* 0x001e240000001000 */
[----:B0-----:R-:W-:-:S06]  /*38d0*/  VIADD R11, R14, 0xffffffe ;  /* 0x0ffffffe0e0b7836 */ /* 0x001fcc0000000000 */
[----:B------:R-:W0:Y:S02]  /*38e0*/  F2I.FTZ.U32.TRUNC.NTZ R11, R11 ;  /* 0x0000000b000b7305 */ /* 0x000e24000021f000 */
[----:B0-----:R-:W-:-:S05]  /*38f0*/  IADD3 R7, PT, PT, RZ, -R11, RZ ;  /* 0x8000000bff077210 */ /* 0x001fca0007ffe0ff */
[----:B------:R-:W-:-:S04]  /*3900*/  IMAD R7, R7, R12, RZ ;  /* 0x0000000c07077224 */ /* 0x000fc800078e02ff */
[----:B------:R-:W-:-:S06]  /*3910*/  IMAD.HI.U32 R10, R11, R7, R10 ;  /* 0x000000070b0a7227 */ /* 0x000fcc00078e000a */
[----:B------:R-:W-:-:S05]  /*3920*/  IMAD.HI.U32 R7, R10, R9, RZ ;  /* 0x000000090a077227 */ /* 0x000fca00078e00ff */
[----:B------:R-:W-:-:S05]  /*3930*/  IADD3 R10, PT, PT, -R7, RZ, RZ ;  /* 0x000000ff070a7210 */ /* 0x000fca0007ffe1ff */
[----:B------:R-:W-:-:S05]  /*3940*/  IMAD R9, R12, R10, R9 ;  /* 0x0000000a0c097224 */ /* 0x000fca00078e0209 */
[----:B------:R-:W-:-:S13]  /*3950*/  ISETP.GT.U32.AND P2, PT, R12, R9, PT ;  /* 0x000000090c00720c */ /* 0x000fda0003f44070 */
[----:B------:R-:W-:Y:S01]  /*3960*/  @!P2 IMAD.IADD R9, R9, 0x1, -R12 ;  /* 0x000000010909a824 */ /* 0x000fe200078e0a0c */
[----:B------:R-:W-:Y:S02]  /*3970*/  @!P2 IADD3 R7, PT, PT, R7, 0x1, RZ ;  /* 0x000000010707a810 */ /* 0x000fe40007ffe0ff */
[----:B------:R-:W-:Y:S02]  /*3980*/  ISETP.NE.AND P2, PT, R13, RZ, PT ;  /* 0x000000ff0d00720c */ /* 0x000fe40003f45270 */
[----:B------:R-:W-:Y:S02]  /*3990*/  ISETP.GE.U32.AND P1, PT, R9, R12, PT ;  /* 0x0000000c0900720c */ /* 0x000fe40003f26070 */
[----:B------:R-:W-:-:S04]  /*39a0*/  LOP3.LUT R9, R8, R13, RZ, 0x3c, !PT ;  /* 0x0000000d08097212 */ /* 0x000fc800078e3cff */
[----:B------:R-:W-:-:S07]  /*39b0*/  ISETP.GE.AND P3, PT, R9, RZ, PT ;  /* 0x000000ff0900720c */ /* 0x000fce0003f66270 */
[----:B------:R-:W-:-:S06]  /*39c0*/  @P1 VIADD R7, R7, 0x1 ;  /* 0x0000000107071836 */ /* 0x000fcc0000000000 */
[----:B------:R-:W-:Y:S02]  /*39d0*/  @!P3 IADD3 R7, PT, PT, -R7, RZ, RZ ;  /* 0x000000ff0707b210 */ /* 0x000fe40007ffe1ff */
[----:B------:R-:W-:-:S05]  /*39e0*/  @!P2 LOP3.LUT R7, RZ, R13, RZ, 0x33, !PT ;  /* 0x0000000dff07a212 */ /* 0x000fca00078e33ff */
[----:B------:R-:W-:-:S04]  /*39f0*/  IMAD.MOV R9, RZ, RZ, -R7 ;  /* 0x000000ffff097224 */ /* 0x000fc800078e0a07 */
[----:B------:R-:W-:-:S04]  /*3a00*/  IMAD R9, R13, R9, R8 ;  /* 0x000000090d097224 */ /* 0x000fc800078e0208 */
[----:B------:R-:W-:-:S04]  /*3a10*/  IMAD.WIDE R12, R9, 0x2, R44 ;  /* 0x00000002090c7825 */ /* 0x000fc800078e022c */
[----:B------:R-:W-:Y:S02]  /*3a20*/  IMAD.WIDE R10, R9, 0x2, R42 ;  /* 0x00000002090a7825 */ /* 0x000fe400078e022a */
[----:B------:R-:W2:Y:S04]  /*3a30*/  LDG.E.U16.CONSTANT R12, desc[UR16][R12.64] ;  /* 0x000000100c0c7981 */ /* 0x000ea8000c1e9500 */
[----:B------:R-:W3:Y:S01]  /*3a40*/  LDG.E.U16.CONSTANT R10, desc[UR16][R10.64] ;  /* 0x000000100a0a7981 */ /* 0x000ee2000c1e9500 */
[----:B------:R-:W-:Y:S01]  /*3a50*/  IADD3 R14, PT, PT, R7, UR4, RZ ;  /* 0x00000004070e7c10 */ /* 0x000fe2000fffe0ff */
[----:B------:R-:W-:Y:S03]  /*3a60*/  BSSY.RECONVERGENT B1, `(.L_x_44) ;  /* 0x00000d3000017945 */ /* 0x000fe60003800200 */
[----:B-1----:R-:W-:Y:S01]  /*3a70*/  ISETP.GE.AND P1, PT, R14, UR5, PT ;  /* 0x000000050e007c0c */ /* 0x002fe2000bf26270 */
[----:B--2---:R-:W-:-:S02]  /*3a80*/  HADD2.F32 R19, -RZ, R12.H0_H0 ;  /* 0x2000000cff137230 */ /* 0x004fc40000004100 */
[----:B---3--:R-:W-:-:S10]  /*3a90*/  HADD2.F32 R21, -RZ, R10.H0_H0 ;  /* 0x2000000aff157230 */ /* 0x008fd40000004100 */
[----:B------:R-:W-:Y:S05]  /*3aa0*/  @P1 BRA `(.L_x_45) ;  /* 0x0000000c00381947 */ /* 0x000fea0003800000 */
[----:B------:R-:W0:Y:S01]  /*3ab0*/  LDCU UR5, c[0x0][0x3a8] ;  /* 0x00007500ff0577ac */ /* 0x000e220008000800 */
[----:B------:R-:W1:Y:S01]  /*3ac0*/  LDCU UR13, c[0x0][0x3a8] ;  /* 0x00007500ff0d77ac */ /* 0x000e620008000800 */
[----:B0-----:R-:W-:Y:S01]  /*3ad0*/  UIADD3 UR5, UPT, UPT, UR5, -0x1, URZ ;  /* 0xffffffff05057890 */ /* 0x001fe2000fffe0ff */
[----:B-1----:R-:W-:-:S03]  /*3ae0*/  IMAD R7, R9, UR13, RZ ;  /* 0x0000000d09077c24 */ /* 0x002fc6000f8e02ff */
[----:B------:R-:W-:Y:S01]  /*3af0*/  UISETP.GE.U32.AND UP0, UPT, UR5, 0x7, UPT ;  /* 0x000000070500788c */ /* 0x000fe2000bf06070 */
[----:B------:R-:W-:Y:S02]  /*3b00*/  IMAD R9, R14, UR13, RZ ;  /* 0x0000000d0e097c24 */ /* 0x000fe4000f8e02ff */
[----:B------:R-:W-:Y:S01]  /*3b10*/  UMOV UR5, URZ ;  /* 0x000000ff00057c82 */ /* 0x000fe20008000000 */
[C---:B------:R-:W-:Y:S02]  /*3b20*/  IADD3 R16, P1, PT, R7.reuse, UR25, RZ ;  /* 0x0000001907107c10 */ /* 0x040fe4000ff3e0ff */
[----:B------:R-:W-:Y:S02]  /*3b30*/  IADD3 R18, P2, PT, R7, UR26, RZ ;  /* 0x0000001a07127c10 */ /* 0x000fe4000ff5e0ff */
[----:B------:R-:W-:Y:S02]  /*3b40*/  SHF.R.S32.HI R7, RZ, 0x1f, R7 ;  /* 0x0000001fff077819 */ /* 0x000fe40000011407 */
[----:B------:R-:W-:-:S02]  /*3b50*/  SHF.R.S32.HI R20, RZ, 0x1f, R9 ;  /* 0x0000001fff147819 */ /* 0x000fc40000011409 */
[C---:B------:R-:W-:Y:S02]  /*3b60*/  IADD3.X R17, PT, PT, R7.reuse, UR10, RZ, P1, !PT ;  /* 0x0000000a07117c10 */ /* 0x040fe40008ffe4ff */
[----:B------:R-:W-:Y:S01]  /*3b70*/  IADD3.X R7, PT, PT, R7, UR11, RZ, P2, !PT ;  /* 0x0000000b07077c10 */ /* 0x000fe200097fe4ff */
[----:B------:R-:W-:Y:S06]  /*3b80*/  BRA.U !UP0, `(.L_x_46) ;  /* 0x0000000508507547 */ /* 0x000fec000b800000 */
[----:B------:R-:W0:Y:S01]  /*3b90*/  LDCU.64 UR20, c[0x0][0x388] ;  /* 0x00007100ff1477ac */ /* 0x000e220008000a00 */
[----:B------:R-:W-:-:S04]  /*3ba0*/  LEA R10, P1, R9, UR29, 0x1 ;  /* 0x0000001d090a7c11 */ /* 0x000fc8000f8208ff */
[----:B------:R-:W-:Y:S01]  /*3bb0*/  LEA.HI.X R11, R9, UR15, R20, 0x1, P1 ;  /* 0x0000000f090b7c11 */ /* 0x000fe200088f0c14 */
[----:B0-----:R-:W-:-:S04]  /*3bc0*/  UIADD3 UR5, UP0, UPT, UR20, 0x8, URZ ;  /* 0x0000000814057890 */ /* 0x001fc8000ff1e0ff */
[----:B------:R-:W-:Y:S02]  /*3bd0*/  UIADD3.X UR13, UPT, UPT, URZ, UR21, URZ, UP0, !UPT ;  /* 0x00000015ff0d7290 */ /* 0x000fe400087fe4ff */
[----:B------:R-:W-:Y:S02]  /*3be0*/  LEA R12, P2, R16, UR5, 0x1 ;  /* 0x00000005100c7c11 */ /* 0x000fe4000f8408ff */
[----:B------:R-:W-:Y:S01]  /*3bf0*/  LEA R14, P3, R18, UR5, 0x1 ;  /* 0x00000005120e7c11 */ /* 0x000fe2000f8608ff */
[----:B------:R-:W-:Y:S01]  /*3c00*/  UMOV UR5, UR14 ;  /* 0x0000000e00057c82 */ /* 0x000fe20008000000 */
[----:B------:R-:W-:Y:S02]  /*3c10*/  LEA.HI.X R13, R16, UR13, R17, 0x1, P2 ;  /* 0x0000000d100d7c11 */ /* 0x000fe400090f0c11 */
[----:B------:R-:W-:-:S09]  /*3c20*/  LEA.HI.X R15, R18, UR13, R7, 0x1, P3 ;  /* 0x0000000d120f7c11 */ /* 0x000fd200098f0c07 */
.L_x_47:
[----:B------:R-:W2:Y:S04]  /*3c30*/  LDG.E.U16.CONSTANT R28, desc[UR16][R10.64+-0x8] ;  /* 0xfffff8100a1c7981 */ /* 0x000ea8000c1e9500 */
[----:B------:R-:W3:Y:S04]  /*3c40*/  LDG.E.U16.CONSTANT R29, desc[UR16][R12.64+-0x8] ;  /* 0xfffff8100c1d7981 */ /* 0x000ee8000c1e9500 */
[----:B------:R-:W4:Y:S04]  /*3c50*/  LDG.E.U16.CONSTANT R24, desc[UR16][R14.64+-0x8] ;  /* 0xfffff8100e187981 */ /* 0x000f28000c1e9500 */
[----:B------:R-:W5:Y:S04]  /*3c60*/  LDG.E.U16.CONSTANT R25, desc[UR16][R10.64+-0x6] ;  /* 0xfffffa100a197981 */ /* 0x000f68000c1e9500 */
[----:B------:R-:W5:Y:S04]  /*3c70*/  LDG.E.U16.CONSTANT R26, desc[UR16][R12.64+-0x6] ;  /* 0xfffffa100c1a7981 */ /* 0x000f68000c1e9500 */
[----:B------:R-:W5:Y:S04]  /*3c80*/  LDG.E.U16.CONSTANT R27, desc[UR16][R14.64+-0x6] ;  /* 0xfffffa100e1b7981 */ /* 0x000f68000c1e9500 */
[----:B------:R-:W5:Y:S04]  /*3c90*/  LDG.E.U16.CONSTANT R22, desc[UR16][R10.64+-0x4] ;  /* 0xfffffc100a167981 */ /* 0x000f68000c1e9500 */
[----:B------:R-:W5:Y:S01]  /*3ca0*/  LDG.E.U16.CONSTANT R23, desc[UR16][R12.64+-0x4] ;  /* 0xfffffc100c177981 */ /* 0x000f62000c1e9500 */
[----:B--2---:R-:W-:-:S02]  /*3cb0*/  HADD2.F32 R28, -RZ, R28.H0_H0 ;  /* 0x2000001cff1c7230 */ /* 0x004fc40000004100 */
[----:B---3--:R-:W-:-:S05]  /*3cc0*/  HADD2.F32 R29, -RZ, R29.H0_H0 ;  /* 0x2000001dff1d7230 */ /* 0x008fca0000004100 */
[----:B------:R-:W-:Y:S02]  /*3cd0*/  FFMA R29, R28, R29, R19 ;  /* 0x0000001d1c1d7223 */ /* 0x000fe40000000013 */
[----:B------:R-:W2:Y:S01]  /*3ce0*/  LDG.E.U16.CONSTANT R19, desc[UR16][R14.64+-0x4] ;  /* 0xfffffc100e137981 */ /* 0x000ea2000c1e9500 */
[----:B----4-:R-:W-:Y:S02]  /*3cf0*/  HADD2.F32 R24, -RZ, R24.H0_H0 ;  /* 0x20000018ff187230 */ /* 0x010fe40000004100 */
[----:B-----5:R-:W-:-:S03]  /*3d00*/  HADD2.F32 R26, -RZ, R26.H0_H0 ;  /* 0x2000001aff1a7230 */ /* 0x020fc60000004100 */
[----:B------:R-:W-:Y:S01]  /*3d10*/  FFMA R24, R28, R24, R21 ;  /* 0x000000181c187223 */ /* 0x000fe20000000015 */
[----:B------:R-:W-:Y:S01]  /*3d20*/  HADD2.F32 R28, -RZ, R25.H0_H0 ;  /* 0x20000019ff1c7230 */ /* 0x000fe20000004100 */
[----:B------:R-:W3:Y:S01]  /*3d30*/  LDG.E.U16.CONSTANT R21, desc[UR16][R14.64+-0x2] ;  /* 0xfffffe100e157981 */ /* 0x000ee2000c1e9500 */
[----:B------:R-:W-:-:S03]  /*3d40*/  HADD2.F32 R27, -RZ, R27.H0_H0 ;  /* 0x2000001bff1b7230 */ /* 0x000fc60000004100 */
[C---:B------:R-:W-:Y:S01]  /*3d50*/  FFMA R29, R28.reuse, R26, R29 ;  /* 0x0000001a1c1d7223 */ /* 0x040fe2000000001d */
[----:B------:R-:W4:Y:S01]  /*3d60*/  LDG.E.U16.CONSTANT R25, desc[UR16][R12.64+-0x2] ;  /* 0xfffffe100c197981 */ /* 0x000f22000c1e9500 */
[----:B------:R-:W-:Y:S01]  /*3d70*/  FFMA R27, R28, R27, R24 ;  /* 0x0000001b1c1b7223 */ /* 0x000fe20000000018 */
[----:B------:R-:W-:Y:S02]  /*3d80*/  HADD2.F32 R28, -RZ, R22.H0_H0 ;  /* 0x20000016ff1c7230 */ /* 0x000fe40000004100 */
[----:B------:R-:W5:Y:S01]  /*3d90*/  LDG.E.U16.CONSTANT R24, desc[UR16][R10.64+-0x2] ;  /* 0xfffffe100a187981 */ /* 0x000f62000c1e9500 */
[----:B------:R-:W-:-:S03]  /*3da0*/  HADD2.F32 R23, -RZ, R23.H0_H0 ;  /* 0x20000017ff177230 */ /* 0x000fc60000004100 */
[----:B------:R-:W5:Y:S02]  /*3db0*/  LDG.E.U16.CONSTANT R26, desc[UR16][R10.64] ;  /* 0x000000100a1a7981 */ /* 0x000f64000c1e9500 */
[----:B------:R-:W-:Y:S02]  /*3dc0*/  FFMA R29, R28, R23, R29 ;  /* 0x000000171c1d7223 */ /* 0x000fe4000000001d */
[----:B------:R-:W5:Y:S04]  /*3dd0*/  LDG.E.U16.CONSTANT R22, desc[UR16][R12.64] ;  /* 0x000000100c167981 */ /* 0x000f68000c1e9500 */
[----:B------:R-:W5:Y:S01]  /*3de0*/  LDG.E.U16.CONSTANT R23, desc[UR16][R14.64] ;  /* 0x000000100e177981 */ /* 0x000f62000c1e9500 */
[----:B--2---:R-:W-:-:S03]  /*3df0*/  HADD2.F32 R30, -RZ, R19.H0_H0 ;  /* 0x20000013ff1e7230 */ /* 0x004fc60000004100 */
[----:B------:R-:W2:Y:S02]  /*3e00*/  LDG.E.U16.CONSTANT R19, desc[UR16][R10.64+0x2] ;  /* 0x000002100a137981 */ /* 0x000ea4000c1e9500 */
[----:B------:R-:W-:Y:S02]  /*3e10*/  FFMA R28, R28, R30, R27 ;  /* 0x0000001e1c1c7223 */ /* 0x000fe4000000001b */
[----:B------:R-:W2:Y:S01]  /*3e20*/  LDG.E.U16.CONSTANT R27, desc[UR16][R12.64+0x2] ;  /* 0x000002100c1b7981 */ /* 0x000ea2000c1e9500 */
[----:B---3--:R-:W-:Y:S02]  /*3e30*/  HADD2.F32 R21, -RZ, R21.H0_H0 ;  /* 0x20000015ff157230 */ /* 0x008fe40000004100 */
[----:B----4-:R-:W-:Y:S02]  /*3e40*/  HADD2.F32 R25, -RZ, R25.H0_H0 ;  /* 0x20000019ff197230 */ /* 0x010fe40000004100 */
[----:B-----5:R-:W-:Y:S02]  /*3e50*/  HADD2.F32 R24, -RZ, R24.H0_H0 ;  /* 0x20000018ff187230 */ /* 0x020fe40000004100 */
[----:B------:R-:W-:-:S03]  /*3e60*/  HADD2.F32 R26, -RZ, R26.H0_H0 ;  /* 0x2000001aff1a7230 */ /* 0x000fc60000004100 */
[C---:B------:R-:W-:Y:S01]  /*3e70*/  FFMA R25, R24.reuse, R25, R29 ;  /* 0x0000001918197223 */ /* 0x040fe2000000001d */
[----:B------:R-:W-:Y:S01]  /*3e80*/  FFMA R28, R24, R21, R28 ;  /* 0x00000015181c7223 */ /* 0x000fe2000000001c */
[----:B------:R-:W-:Y:S01]  /*3e90*/  HADD2.F32 R22, -RZ, R22.H0_H0 ;  /* 0x20000016ff167230 */ /* 0x000fe20000004100 */
[----:B------:R-:W3:Y:S01]  /*3ea0*/  LDG.E.U16.CONSTANT R21, desc[UR16][R14.64+0x2] ;  /* 0x000002100e157981 */ /* 0x000ee2000c1e9500 */
[----:B------:R-:W-:-:S03]  /*3eb0*/  HADD2.F32 R29, -RZ, R23.H0_H0 ;  /* 0x20000017ff1d7230 */ /* 0x000fc60000004100 */
[C---:B------:R-:W-:Y:S01]  /*3ec0*/  FFMA R25, R26.reuse, R22, R25 ;  /* 0x000000161a197223 */ /* 0x040fe20000000019 */
[----:B------:R-:W4:Y:S01]  /*3ed0*/  LDG.E.U16.CONSTANT R23, desc[UR16][R12.64+0x4] ;  /* 0x000004100c177981 */ /* 0x000f22000c1e9500 */
[----:B------:R-:W-:-:S03]  /*3ee0*/  FFMA R28, R26, R29, R28 ;  /* 0x0000001d1a1c7223 */ /* 0x000fc6000000001c */
[----:B------:R-:W5:Y:S04]  /*3ef0*/  LDG.E.U16.CONSTANT R22, desc[UR16][R10.64+0x4] ;  /* 0x000004100a167981 */ /* 0x000f68000c1e9500 */
[----:B------:R-:W5:Y:S01]  /*3f00*/  LDG.E.U16.CONSTANT R24, desc[UR16][R14.64+0x4] ;  /* 0x000004100e187981 */ /* 0x000f62000c1e9500 */
[----:B--2---:R-:W-:-:S03]  /*3f10*/  HADD2.F32 R29, -RZ, R19.H0_H0 ;  /* 0x20000013ff1d7230 */ /* 0x004fc60000004100 */
[----:B------:R0:W2:Y:S01]  /*3f20*/  LDG.E.U16.CONSTANT R19, desc[UR16][R10.64+0x6] ;  /* 0x000006100a137981 */ /* 0x0000a2000c1e9500 */
[----:B------:R-:W-:-:S05]  /*3f30*/  HADD2.F32 R26, -RZ, R27.H0_H0 ;  /* 0x2000001bff1a7230 */ /* 0x000fca0000004100 */
[----:B------:R-:W-:Y:S02]  /*3f40*/  FFMA R27, R29, R26, R25 ;  /* 0x0000001a1d1b7223 */ /* 0x000fe40000000019 */
[----:B------:R-:W2:Y:S04]  /*3f50*/  LDG.E.U16.CONSTANT R25, desc[UR16][R12.64+0x6] ;  /* 0x000006100c197981 */ /* 0x000ea8000c1e9500 */
[----:B------:R1:W2:Y:S01]  /*3f60*/  LDG.E.U16.CONSTANT R26, desc[UR16][R14.64+0x6] ;  /* 0x000006100e1a7981 */ /* 0x0002a2000c1e9500 */
[----:B------:R-:W-:Y:S01]  /*3f70*/  UIADD3 UR5, UPT, UPT, UR5, 0x8, URZ ;  /* 0x0000000805057890 */ /* 0x000fe2000fffe0ff */
[----:B---3--:R-:W-:-:S03]  /*3f80*/  HADD2.F32 R21, -RZ, R21.H0_H0 ;  /* 0x20000015ff157230 */ /* 0x008fc60000004100 */
[----:B------:R-:W-:Y:S01]  /*3f90*/  UISETP.NE.AND UP0, UPT, UR5, URZ, UPT ;  /* 0x000000ff0500728c */ /* 0x000fe2000bf05270 */
[----:B0-----:R-:W-:Y:S01]  /*3fa0*/  IADD3 R10, P1, PT, R10, 0x10, RZ ;  /* 0x000000100a0a7810 */ /* 0x001fe20007f3e0ff */
[----:B------:R-:W-:Y:S01]  /*3fb0*/  FFMA R28, R29, R21, R28 ;  /* 0x000000151d1c7223 */ /* 0x000fe2000000001c */
[----:B----4-:R-:W-:Y:S02]  /*3fc0*/  HADD2.F32 R23, -RZ, R23.H0_H0 ;  /* 0x20000017ff177230 */ /* 0x010fe40000004100 */
[----:B-----5:R-:W-:Y:S02]  /*3fd0*/  HADD2.F32 R22, -RZ, R22.H0_H0 ;  /* 0x20000016ff167230 */ /* 0x020fe40000004100 */
[----:B------:R-:W-:-:S03]  /*3fe0*/  HADD2.F32 R21, -RZ, R24.H0_H0 ;  /* 0x20000018ff157230 */ /* 0x000fc60000004100 */
[----:B------:R-:W-:Y:S01]  /*3ff0*/  FFMA R27, R22, R23, R27 ;  /* 0x00000017161b7223 */ /* 0x000fe2000000001b */
[----:B------:R-:W-:Y:S01]  /*4000*/  IMAD.X R11, RZ, RZ, R11, P1 ;  /* 0x000000ffff0b7224 */ /* 0x000fe200008e060b */
[----:B-1----:R-:W-:Y:S01]  /*4010*/  IADD3 R14, P2, PT, R14, 0x10, RZ ;  /* 0x000000100e0e7810 */ /* 0x002fe20007f5e0ff */
[----:B------:R-:W-:Y:S01]  /*4020*/  FFMA R21, R22, R21, R28 ;  /* 0x0000001516157223 */ /* 0x000fe2000000001c */
[----:B------:R-:W-:-:S03]  /*4030*/  IADD3 R12, P1, PT, R12, 0x10, RZ ;  /* 0x000000100c0c7810 */ /* 0x000fc60007f3e0ff */
[----:B------:R-:W-:Y:S01]  /*4040*/  IMAD.X R15, RZ, RZ, R15, P2 ;  /* 0x000000ffff0f7224 */ /* 0x000fe200010e060f */
[----:B------:R-:W-:Y:S01]  /*4050*/  IADD3.X R13, PT, PT, RZ, R13, RZ, P1, !PT ;  /* 0x0000000dff0d7210 */ /* 0x000fe20000ffe4ff */
[----:B--2---:R-:W-:Y:S02]  /*4060*/  HADD2.F32 R22, -RZ, R19.H0_H0 ;  /* 0x20000013ff167230 */ /* 0x004fe40000004100 */
[----:B------:R-:W-:Y:S02]  /*4070*/  HADD2.F32 R25, -RZ, R25.H0_H0 ;  /* 0x20000019ff197230 */ /* 0x000fe40000004100 */
[----:B------:R-:W-:-:S03]  /*4080*/  HADD2.F32 R26, -RZ, R26.H0_H0 ;  /* 0x2000001aff1a7230 */ /* 0x000fc60000004100 */
[C---:B------:R-:W-:Y:S02]  /*4090*/  FFMA R19, R22.reuse, R25, R27 ;  /* 0x0000001916137223 */ /* 0x040fe4000000001b */
[----:B------:R-:W-:Y:S01]  /*40a0*/  FFMA R21, R22, R26, R21 ;  /* 0x0000001a16157223 */ /* 0x000fe20000000015 */
[----:B------:R-:W-:Y:S06]  /*40b0*/  BRA.U UP0, `(.L_x_47) ;  /* 0xfffffff900dc7547 */ /* 0x000fec000b83ffff */
[----:B------:R-:W-:-:S05]  /*40c0*/  UMOV UR5, UR19 ;  /* 0x0000001300057c82 */ /* 0x000fca0008000000 */
.L_x_46:
[----:B------:R-:W-:-:S09]  /*40d0*/  UISETP.NE.AND UP0, UPT, UR30, URZ, UPT ;  /* 0x000000ff1e00728c */ /* 0x000fd2000bf05270 */
[----:B------:R-:W-:Y:S05]  /*40e0*/  BRA.U !UP0, `(.L_x_45) ;  /* 0x0000000508a87547 */ /* 0x000fea000b800000 */
[----:B------:R-:W-:Y:S02]  /*40f0*/  UIADD3 UR13, UPT, UPT, UR30, -0x1, URZ ;  /* 0xffffffff1e0d7890 */ /* 0x000fe4000fffe0ff */
[----:B------:R-:W-:Y:S02]  /*4100*/  UISETP.NE.AND UP1, UPT, UR31, URZ, UPT ;  /* 0x000000ff1f00728c */ /* 0x000fe4000bf25270 */
[----:B------:R-:W-:-:S09]  /*4110*/  UISETP.GE.U32.AND UP0, UPT, UR13, 0x3, UPT ;  /* 0x000000030d00788c */ /* 0x000fd2000bf06070 */
[----:B------:R-:W-:Y:S05]  /*4120*/  BRA.U !UP0, `(.L_x_48) ;  /* 0x0000000108b87547 */ /* 0x000fea000b800000 */
[----:B------:R-:W0:Y:S01]  /*4130*/  LDCU.64 UR20, c[0x0][0x388] ;  /* 0x00007100ff1477ac */ /* 0x000e220008000a00 */
[----:B------:R-:W-:Y:S02]  /*4140*/  IADD3 R13, P1, PT, R9, UR5, RZ ;  /* 0x00000005090d7c10 */ /* 0x000fe4000ff3e0ff */
[----:B------:R-:W-:Y:S02]  /*4150*/  IADD3 R11, P2, PT, R16, UR5, RZ ;  /* 0x00000005100b7c10 */ /* 0x000fe4000ff5e0ff */
[----:B------:R-:W-:Y:S02]  /*4160*/  IADD3.X R22, PT, PT, RZ, R20, RZ, P1, !PT ;  /* 0x00000014ff167210 */ /* 0x000fe40000ffe4ff */
[----:B------:R-:W-:Y:S01]  /*4170*/  LEA R14, P1, R13, UR6, 0x1 ;  /* 0x000000060d0e7c11 */ /* 0x000fe2000f8208ff */
[----:B------:R-:W-:-:S03]  /*4180*/  IMAD.X R12, RZ, RZ, R17, P2 ;  /* 0x000000ffff0c7224 */ /* 0x000fc600010e0611 */
[----:B------:R-:W-:Y:S02]  /*4190*/  LEA.HI.X R15, R13, UR7, R22, 0x1, P1 ;  /* 0x000000070d0f7c11 */ /* 0x000fe400088f0c16 */
[----:B------:R-:W-:-:S03]  /*41a0*/  IADD3 R13, P1, PT, R18, UR5, RZ ;  /* 0x00000005120d7c10 */ /* 0x000fc6000ff3e0ff */
[----:B------:R-:W2:Y:S01]  /*41b0*/  LDG.E.U16.CONSTANT R27, desc[UR16][R14.64] ;  /* 0x000000100e1b7981 */ /* 0x000ea2000c1e9500 */
[----:B------:R-:W-:Y:S02]  /*41c0*/  IADD3.X R22, PT, PT, RZ, R7, RZ, P1, !PT ;  /* 0x00000007ff167210 */ /* 0x000fe40000ffe4ff */
[C---:B0-----:R-:W-:Y:S01]  /*41d0*/  LEA R10, P2, R11.reuse, UR20, 0x1 ;  /* 0x000000140b0a7c11 */ /* 0x041fe2000f8408ff */
[----:B------:R-:W3:Y:S03]  /*41e0*/  LDG.E.U16.CONSTANT R25, desc[UR16][R14.64+0x2] ;  /* 0x000002100e197981 */ /* 0x000ee6000c1e9500 */
[----:B------:R-:W-:Y:S01]  /*41f0*/  LEA.HI.X R11, R11, UR21, R12, 0x1, P2 ;  /* 0x000000150b0b7c11 */ /* 0x000fe200090f0c0c */
[----:B------:R-:W4:Y:S01]  /*4200*/  LDG.E.U16.CONSTANT R29, desc[UR16][R14.64+0x6] ;  /* 0x000006100e1d7981 */ /* 0x000f22000c1e9500 */
[----:B------:R-:W-:-:S03]  /*4210*/  LEA R12, P1, R13, UR20, 0x1 ;  /* 0x000000140d0c7c11 */ /* 0x000fc6000f8208ff */
[----:B------:R-:W5:Y:S01]  /*4220*/  LDG.E.U16.CONSTANT R24, desc[UR16][R10.64] ;  /* 0x000000100a187981 */ /* 0x000f62000c1e9500 */
[----:B------:R-:W-:-:S03]  /*4230*/  LEA.HI.X R13, R13, UR21, R22, 0x1, P1 ;  /* 0x000000150d0d7c11 */ /* 0x000fc600088f0c16 */
[----:B------:R-:W4:Y:S04]  /*4240*/  LDG.E.U16.CONSTANT R23, desc[UR16][R10.64+0x2] ;  /* 0x000002100a177981 */ /* 0x000f28000c1e9500 */
[----:B------:R-:W4:Y:S04]  /*4250*/  LDG.E.U16.CONSTANT R26, desc[UR16][R12.64] ;  /* 0x000000100c1a7981 */ /* 0x000f28000c1e9500 */
[----:B------:R-:W4:Y:S04]  /*4260*/  LDG.E.U16.CONSTANT R30, desc[UR16][R12.64+0x2] ;  /* 0x000002100c1e7981 */ /* 0x000f28000c1e9500 */
[----:B------:R-:W4:Y:S04]  /*4270*/  LDG.E.U16.CONSTANT R22, desc[UR16][R14.64+0x4] ;  /* 0x000004100e167981 */ /* 0x000f28000c1e9500 */
[----:B------:R-:W4:Y:S04]  /*4280*/  LDG.E.U16.CONSTANT R28, desc[UR16][R10.64+0x4] ;  /* 0x000004100a1c7981 */ /* 0x000f28000c1e9500 */
[----:B------:R-:W4:Y:S04]  /*4290*/  LDG.E.U16.CONSTANT R41, desc[UR16][R12.64+0x4] ;  /* 0x000004100c297981 */ /* 0x000f28000c1e9500 */
[----:B------:R0:W4:Y:S04]  /*42a0*/  LDG.E.U16.CONSTANT R40, desc[UR16][R10.64+0x6] ;  /* 0x000006100a287981 */ /* 0x000128000c1e9500 */
[----:B------:R-:W4:Y:S01]  /*42b0*/  LDG.E.U16.CONSTANT R12, desc[UR16][R12.64+0x6] ;  /* 0x000006100c0c7981 */ /* 0x000f22000c1e9500 */
[----:B------:R-:W-:Y:S01]  /*42c0*/  UIADD3 UR5, UPT, UPT, UR5, 0x4, URZ ;  /* 0x0000000405057890 */ /* 0x000fe2000fffe0ff */
[----:B--2---:R-:W-:-:S02]  /*42d0*/  HADD2.F32 R27, -RZ, R27.H0_H0 ;  /* 0x2000001bff1b7230 */ /* 0x004fc40000004100 */
[----:B---3--:R-:W-:Y:S02]  /*42e0*/  HADD2.F32 R25, -RZ, R25.H0_H0 ;  /* 0x20000019ff197230 */ /* 0x008fe40000004100 */
[----:B-----5:R-:W-:Y:S02]  /*42f0*/  HADD2.F32 R24, -RZ, R24.H0_H0 ;  /* 0x20000018ff187230 */ /* 0x020fe40000004100 */
[----:B----4-:R-:W-:Y:S02]  /*4300*/  HADD2.F32 R23, -RZ, R23.H0_H0 ;  /* 0x20000017ff177230 */ /* 0x010fe40000004100 */
[----:B------:R-:W-:Y:S02]  /*4310*/  HADD2.F32 R26, -RZ, R26.H0_H0 ;  /* 0x2000001aff1a7230 */ /* 0x000fe40000004100 */
[C---:B------:R-:W-:Y:S01]  /*4320*/  FFMA R24, R27.reuse, R24, R19 ;  /* 0x000000181b187223 */ /* 0x040fe20000000013 */
[----:B------:R-:W-:Y:S02]  /*4330*/  HADD2.F32 R30, -RZ, R30.H0_H0 ;  /* 0x2000001eff1e7230 */ /* 0x000fe40000004100 */
[----:B------:R-:W-:Y:S01]  /*4340*/  FFMA R26, R27, R26, R21 ;  /* 0x0000001a1b1a7223 */ /* 0x000fe20000000015 */
[----:B------:R-:W-:Y:S01]  /*4350*/  FFMA R23, R25, R23, R24 ;  /* 0x0000001719177223 */ /* 0x000fe20000000018 */
[----:B------:R-:W-:-:S02]  /*4360*/  HADD2.F32 R22, -RZ, R22.H0_H0 ;  /* 0x20000016ff167230 */ /* 0x000fc40000004100 */
[----:B------:R-:W-:Y:S01]  /*4370*/  FFMA R25, R25, R30, R26 ;  /* 0x0000001e19197223 */ /* 0x000fe2000000001a */
[----:B------:R-:W-:Y:S02]  /*4380*/  HADD2.F32 R28, -RZ, R28.H0_H0 ;  /* 0x2000001cff1c7230 */ /* 0x000fe40000004100 */
[----:B------:R-:W-:-:S03]  /*4390*/  HADD2.F32 R41, -RZ, R41.H0_H0 ;  /* 0x20000029ff297230 */ /* 0x000fc60000004100 */
[C---:B------:R-:W-:Y:S01]  /*43a0*/  FFMA R23, R22.reuse, R28, R23 ;  /* 0x0000001c16177223 */ /* 0x040fe20000000017 */
[----:B0-----:R-:W-:Y:S02]  /*43b0*/  HADD2.F32 R10, -RZ, R29.H0_H0 ;  /* 0x2000001dff0a7230 */ /* 0x001fe40000004100 */
[----:B------:R-:W-:Y:S02]  /*43c0*/  HADD2.F32 R40, -RZ, R40.H0_H0 ;  /* 0x20000028ff287230 */ /* 0x000fe40000004100 */
[----:B------:R-:W-:Y:S01]  /*43d0*/  FFMA R25, R22, R41, R25 ;  /* 0x0000002916197223 */ /* 0x000fe20000000019 */
[----:B------:R-:W-:Y:S02]  /*43e0*/  HADD2.F32 R12, -RZ, R12.H0_H0 ;  /* 0x2000000cff0c7230 */ /* 0x000fe40000004100 */
[----:B------:R-:W-:-:S03]  /*43f0*/  FFMA R19, R10, R40, R23 ;  /* 0x000000280a137223 */ /* 0x000fc60000000017 */
[----:B------:R-:W-:-:S07]  /*4400*/  FFMA R21, R10, R12, R25 ;  /* 0x0000000c0a157223 */ /* 0x000fce0000000019 */
.L_x_48:
[----:B------:R-:W-:Y:S05]  /*4410*/  BRA.U !UP1, `(.L_x_45) ;  /* 0x0000000109dc7547 */ /* 0x000fea000b800000 */
[----:B------:R-:W-:Y:S02]  /*4420*/  UISETP.NE.AND UP1, UPT, UR31, 0x1, UPT ;  /* 0x000000011f00788c */ /* 0x000fe4000bf25270 */
[----:B------:R-:W-:-:S07]  /*4430*/  UISETP.NE.AND UP0, UPT, UR12, URZ, UPT ;  /* 0x000000ff0c00728c */ /* 0x000fce000bf05270 */
[----:B------:R-:W-:Y:S05]  /*4440*/  BRA.U !UP1, `(.L_x_49) ;  /* 0x0000000109787547 */ /* 0x000fea000b800000 */
[----:B------:R-:W0:Y:S01]  /*4450*/  LDCU.64 UR20, c[0x0][0x388] ;  /* 0x00007100ff1477ac */ /* 0x000e220008000a00 */
[----:B------:R-:W-:Y:S02]  /*4460*/  IADD3 R11, P1, PT, R9, UR5, RZ ;  /* 0x00000005090b7c10 */ /* 0x000fe4000ff3e0ff */
[----:B------:R-:W-:Y:S02]  /*4470*/  IADD3 R15, P3, PT, R18, UR5, RZ ;  /* 0x00000005120f7c10 */ /* 0x000fe4000ff7e0ff */
[----:B------:R-:W-:Y:S01]  /*4480*/  IADD3 R13, P2, PT, R16, UR5, RZ ;  /* 0x00000005100d7c10 */ /* 0x000fe2000ff5e0ff */
[----:B------:R-:W-:Y:S01]  /*4490*/  IMAD.X R14, RZ, RZ, R20, P1 ;  /* 0x000000ffff0e7224 */ /* 0x000fe200008e0614 */
[C---:B------:R-:W-:Y:S01]  /*44a0*/  LEA R10, P1, R11.reuse, UR6, 0x1 ;  /* 0x000000060b0a7c11 */ /* 0x040fe2000f8208ff */
[----:B------:R-:W-:Y:S01]  /*44b0*/  IMAD.X R24, RZ, RZ, R7, P3 ;  /* 0x000000ffff187224 */ /* 0x000fe200018e0607 */
[----:B------:R-:W-:Y:S02]  /*44c0*/  IADD3.X R22, PT, PT, RZ, R17, RZ, P2, !PT ;  /* 0x00000011ff167210 */ /* 0x000fe400017fe4ff */
[----:B------:R-:W-:-:S05]  /*44d0*/  LEA.HI.X R11, R11, UR7, R14, 0x1, P1 ;  /* 0x000000070b0b7c11 */ /* 0x000fca00088f0c0e */
[----:B------:R-:W2:Y:S01]  /*44e0*/  LDG.E.U16.CONSTANT R25, desc[UR16][R10.64+0x2] ;  /* 0x000002100a197981 */ /* 0x000ea2000c1e9500 */
[----:B0-----:R-:W-:Y:S02]  /*44f0*/  LEA R12, P2, R13, UR20, 0x1 ;  /* 0x000000140d0c7c11 */ /* 0x001fe4000f8408ff */
[----:B------:R-:W-:Y:S02]  /*4500*/  LEA R14, P1, R15, UR20, 0x1 ;  /* 0x000000140f0e7c11 */ /* 0x000fe4000f8208ff */
[----:B------:R-:W-:Y:S02]  /*4510*/  LEA.HI.X R13, R13, UR21, R22, 0x1, P2 ;  /* 0x000000150d0d7c11 */ /* 0x000fe400090f0c16 */
[----:B------:R-:W-:Y:S01]  /*4520*/  LEA.HI.X R15, R15, UR21, R24, 0x1, P1 ;  /* 0x000000150f0f7c11 */ /* 0x000fe200088f0c18 */
[----:B------:R-:W3:Y:S04]  /*4530*/  LDG.E.U16.CONSTANT R22, desc[UR16][R10.64] ;  /* 0x000000100a167981 */ /* 0x000ee8000c1e9500 */
[----:B------:R-:W4:Y:S04]  /*4540*/  LDG.E.U16.CONSTANT R23, desc[UR16][R12.64] ;  /* 0x000000100c177981 */ /* 0x000f28000c1e9500 */
[----:B------:R-:W5:Y:S04]  /*4550*/  LDG.E.U16.CONSTANT R24, desc[UR16][R14.64] ;  /* 0x000000100e187981 */ /* 0x000f68000c1e9500 */
[----:B------:R-:W5:Y:S04]  /*4560*/  LDG.E.U16.CONSTANT R27, desc[UR16][R12.64+0x2] ;  /* 0x000002100c1b7981 */ /* 0x000f68000c1e9500 */
[----:B------:R-:W5:Y:S01]  /*4570*/  LDG.E.U16.CONSTANT R28, desc[UR16][R14.64+0x2] ;  /* 0x000002100e1c7981 */ /* 0x000f62000c1e9500 */
[----:B------:R-:W-:Y:S01]  /*4580*/  UIADD3 UR5, UPT, UPT, UR5, 0x2, URZ ;  /* 0x0000000205057890 */ /* 0x000fe2000fffe0ff */
[----:B--2---:R-:W-:-:S02]  /*4590*/  HADD2.F32 R26, -RZ, R25.H0_H0 ;  /* 0x20000019ff1a7230 */ /* 0x004fc40000004100 */
[----:B---3--:R-:W-:Y:S02]  /*45a0*/  HADD2.F32 R22, -RZ, R22.H0_H0 ;  /* 0x20000016ff167230 */ /* 0x008fe40000004100 */
[----:B----4-:R-:W-:Y:S02]  /*45b0*/  HADD2.F32 R23, -RZ, R23.H0_H0 ;  /* 0x20000017ff177230 */ /* 0x010fe40000004100 */
[----:B-----5:R-:W-:-:S03]  /*45c0*/  HADD2.F32 R24, -RZ, R24.H0_H0 ;  /* 0x20000018ff187230 */ /* 0x020fc60000004100 */
[C---:B------:R-:W-:Y:S01]  /*45d0*/  FFMA R19, R22.reuse, R23, R19 ;  /* 0x0000001716137223 */ /* 0x040fe20000000013 */
[----:B------:R-:W-:Y:S02]  /*45e0*/  HADD2.F32 R27, -RZ, R27.H0_H0 ;  /* 0x2000001bff1b7230 */ /* 0x000fe40000004100 */
[----:B------:R-:W-:Y:S01]  /*45f0*/  FFMA R21, R22, R24, R21 ;  /* 0x0000001816157223 */ /* 0x000fe20000000015 */
[----:B------:R-:W-:Y:S02]  /*4600*/  HADD2.F32 R28, -RZ, R28.H0_H0 ;  /* 0x2000001cff1c7230 */ /* 0x000fe40000004100 */
[----:B------:R-:W-:-:S03]  /*4610*/  FFMA R19, R26, R27, R19 ;  /* 0x0000001b1a137223 */ /* 0x000fc60000000013 */
[----:B------:R-:W-:-:S07]  /*4620*/  FFMA R21, R26, R28, R21 ;  /* 0x0000001c1a157223 */ /* 0x000fce0000000015 */
.L_x_49:
[----:B------:R-:W-:Y:S05]  /*4630*/  BRA.U !UP0, `(.L_x_45) ;  /* 0x0000000108547547 */ /* 0x000fea000b800000 */
[----:B------:R-:W0:Y:S01]  /*4640*/  LDCU.64 UR20, c[0x0][0x388] ;  /* 0x00007100ff1477ac */ /* 0x000e220008000a00 */
[----:B------:R-:W-:Y:S02]  /*4650*/  IADD3 R16, P2, PT, R16, UR5, RZ ;  /* 0x0000000510107c10 */ /* 0x000fe4000ff5e0ff */
[----:B------:R-:W-:Y:S02]  /*4660*/  IADD3 R9, P1, PT, R9, UR5, RZ ;  /* 0x0000000509097c10 */ /* 0x000fe4000ff3e0ff */
[----:B------:R-:W-:Y:S01]  /*4670*/  IADD3 R18, P3, PT, R18, UR5, RZ ;  /* 0x0000000512127c10 */ /* 0x000fe2000ff7e0ff */
[----:B------:R-:W-:Y:S01]  /*4680*/  IMAD.X R17, RZ, RZ, R17, P2 ;  /* 0x000000ffff117224 */ /* 0x000fe200010e0611 */
[----:B------:R-:W-:Y:S02]  /*4690*/  IADD3.X R20, PT, PT, RZ, R20, RZ, P1, !PT ;  /* 0x00000014ff147210 */ /* 0x000fe40000ffe4ff */
[----:B------:R-:W-:Y:S02]  /*46a0*/  IADD3.X R7, PT, PT, RZ, R7, RZ, P3, !PT ;  /* 0x00000007ff077210 */ /* 0x000fe40001ffe4ff */
[----:B------:R-:W-:-:S04]  /*46b0*/  LEA R14, P1, R9, UR6, 0x1 ;  /* 0x00000006090e7c11 */ /* 0x000fc8000f8208ff */
[----:B------:R-:W-:Y:S02]  /*46c0*/  LEA.HI.X R15, R9, UR7, R20, 0x1, P1 ;  /* 0x00000007090f7c11 */ /* 0x000fe400088f0c14 */
[----:B0-----:R-:W-:Y:S02]  /*46d0*/  LEA R10, P2, R16, UR20, 0x1 ;  /* 0x00000014100a7c11 */ /* 0x001fe4000f8408ff */
[----:B------:R-:W-:Y:S01]  /*46e0*/  LEA R12, P3, R18, UR20, 0x1 ;  /* 0x00000014120c7c11 */ /* 0x000fe2000f8608ff */
[----:B------:R-:W2:Y:S01]  /*46f0*/  LDG.E.U16.CONSTANT R14, desc[UR16][R14.64] ;  /* 0x000000100e0e7981 */ /* 0x000ea2000c1e9500 */
[----:B------:R-:W-:Y:S02]  /*4700*/  LEA.HI.X R11, R16, UR21, R17, 0x1, P2 ;  /* 0x00000015100b7c11 */ /* 0x000fe400090f0c11 */
[----:B------:R-:W-:-:S03]  /*4710*/  LEA.HI.X R13, R18, UR21, R7, 0x1, P3 ;  /* 0x00000015120d7c11 */ /* 0x000fc600098f0c07 */
[----:B------:R-:W3:Y:S04]  /*4720*/  LDG.E.U16.CONSTANT R10, desc[UR16][R10.64] ;  /* 0x000000100a0a7981 */ /* 0x000ee8000c1e9500 */
[----:B------:R-:W4:Y:S01]  /*4730*/  LDG.E.U16.CONSTANT R12, desc[UR16][R12.64] ;  /* 0x000000100c0c7981 */ /* 0x000f22000c1e9500 */
[----:B--2---:R-:W-:Y:S02]  /*4740*/  HADD2.F32 R16, -RZ, R14.H0_H0 ;  /* 0x2000000eff107230 */ /* 0x004fe40000004100 */
[----:B---3--:R-:W-:Y:S02]  /*4750*/  HADD2.F32 R7, -RZ, R10.H0_H0 ;  /* 0x2000000aff077230 */ /* 0x008fe40000004100 */
[----:B----4-:R-:W-:-:S03]  /*4760*/  HADD2.F32 R18, -RZ, R12.H0_H0 ;  /* 0x2000000cff127230 */ /* 0x010fc60000004100 */
[C---:B------:R-:W-:Y:S02]  /*4770*/  FFMA R19, R16.reuse, R7, R19 ;  /* 0x0000000710137223 */ /* 0x040fe40000000013 */
[----:B------:R-:W-:-:S07]  /*4780*/  FFMA R21, R16, R18, R21 ;  /* 0x0000001210157223 */ /* 0x000fce0000000015 */
.L_x_45:
[----:B------:R-:W-:Y:S05]  /*4790*/  BSYNC.RECONVERGENT B1 ;  /* 0x0000000000017941 */ /* 0x000fea0003800200 */
.L_x_44:
[----:B------:R-:W0:Y:S01]  /*47a0*/  LDC R7, c[0x0][0x3b0] ;  /* 0x0000ec00ff077b82 */ /* 0x000e220000000800 */
[C---:B------:R-:W-:Y:S02]  /*47b0*/  IMAD R10, R8.reuse, 0x4, R37 ;  /* 0x00000004080a7824 */ /* 0x040fe400078e0225 */
[----:B------:R-:W-:-:S03]  /*47c0*/  VIADD R8, R8, UR28 ;  /* 0x0000001c08087c36 */ /* 0x000fc60008000000 */
[----:B------:R1:W-:Y:S02]  /*47d0*/  STS [R10], R19 ;  /* 0x000000130a007388 */ /* 0x0003e40000000800 */
[----:B------:R-:W-:Y:S02]  /*47e0*/  ISETP.GE.AND P1, PT, R8, UR8, PT ;  /* 0x0000000808007c0c */ /* 0x000fe4000bf26270 */
[----:B0-----:R-:W-:-:S05]  /*47f0*/  LEA R12, R7, R10, 0x6 ;  /* 0x0000000a070c7211 */ /* 0x001fca00078e30ff */
[----:B------:R1:W-:Y:S06]  /*4800*/  STS [R12], R21 ;  /* 0x000000150c007388 */ /* 0x0003ec0000000800 */
[----:B------:R-:W-:Y:S05]  /*4810*/  @!P1 BRA `(.L_x_50) ;  /* 0xfffffff000109947 */ /* 0x000fea000383ffff */
[----:B------:R-:W-:Y:S05]  /*4820*/  BRA `(.L_x_41) ;  /* 0x0000002000087947 */ /* 0x000fea0003800000 */
.L_x_43:
[----:B------:R-:W0:Y:S02]  /*4830*/  S2R R8, SR_TID.X ;  /* 0x0000000000087919 */ /* 0x000e240000002100 */
.L_x_57:
[----:B-1----:R-:W1:Y:S01]  /*4840*/  LDC R13, c[0x0][0x3b0] ;  /* 0x0000ec00ff0d7b82 */ /* 0x002e620000000800 */
[----:B------:R-:W-:Y:S01]  /*4850*/  HFMA2 R10, -RZ, RZ, 0, 0 ;  /* 0x00000000ff0a7431 */ /* 0x000fe200000001ff */
[----:B0-----:R-:W-:Y:S01]  /*4860*/  IABS R9, R8 ;  /* 0x0000000800097213 */ /* 0x001fe20000000000 */
[----:B------:R-:W0:Y:S01]  /*4870*/  LDCU UR5, c[0x0][0x3a4] ;  /* 0x00007480ff0577ac */ /* 0x000e220008000800 */
[----:B------:R-:W-:Y:S01]  /*4880*/  BSSY.RECONVERGENT B1, `(.L_x_51) ;  /* 0x00000ed000017945 */ /* 0x000fe20003800200 */
[----:B------:R-:W-:Y:S02]  /*4890*/  MOV R21, RZ ;  /* 0x000000ff00157202 */ /* 0x000fe40000000f00 */
[----:B-1----:R-:W-:-:S04]  /*48a0*/  IABS R12, R13 ;  /* 0x0000000d000c7213 */ /* 0x002fc80000000000 */
[----:B------:R-:W1:Y:S08]  /*48b0*/  I2F.RP R14, R12 ;  /* 0x0000000c000e7306 */ /* 0x000e700000209400 */
[----:B-1----:R-:W1:Y:S02]  /*48c0*/  MUFU.RCP R14, R14 ;  /* 0x0000000e000e7308 */ /* 0x002e640000001000 */
[----:B-1----:R-:W-:-:S06]  /*48d0*/  IADD3 R11, PT, PT, R14, 0xffffffe, RZ ;  /* 0x0ffffffe0e0b7810 */ /* 0x002fcc0007ffe0ff */
[----:B------:R-:W1:Y:S02]  /*48e0*/  F2I.FTZ.U32.TRUNC.NTZ R11, R11 ;  /* 0x0000000b000b7305 */ /* 0x000e64000021f000 */
[----:B-1----:R-:W-:-:S04]  /*48f0*/  IMAD.MOV R7, RZ, RZ, -R11 ;  /* 0x000000ffff077224 */ /* 0x002fc800078e0a0b */
[----:B------:R-:W-:-:S04]  /*4900*/  IMAD R7, R7, R12, RZ ;  /* 0x0000000c07077224 */ /* 0x000fc800078e02ff */
[----:B------:R-:W-:-:S06]  /*4910*/  IMAD.HI.U32 R10, R11, R7, R10 ;  /* 0x000000070b0a7227 */ /* 0x000fcc00078e000a */
        /* <DEDUP_REMOVED lines=11> */
[----:B------:R-:W-:Y:S02]  /*49d0*/  IMAD.MOV.U32 R9, RZ, RZ, R7 ;  /* 0x000000ffff097224 */ /* 0x000fe400078e0007 */
[----:B------:R-:W-:-:S03]  /*49e0*/  IMAD.MOV.U32 R7, RZ, RZ, RZ ;  /* 0x000000ffff077224 */ /* 0x000fc600078e00ff */
[----:B------:R-:W-:Y:S02]  /*49f0*/  @!P3 IADD3 R9, PT, PT, -R9, RZ, RZ ;  /* 0x000000ff0909b210 */ /* 0x000fe40007ffe1ff */
[----:B------:R-:W-:-:S05]  /*4a00*/  @!P2 LOP3.LUT R9, RZ, R13, RZ, 0x33, !PT ;  /* 0x0000000dff09a212 */ /* 0x000fca00078e33ff */
[----:B------:R-:W-:-:S05]  /*4a10*/  VIADD R11, R9, UR4 ;  /* 0x00000004090b7c36 */ /* 0x000fca0008000000 */
[----:B0-----:R-:W-:-:S13]  /*4a20*/  ISETP.GE.AND P1, PT, R11, UR5, PT ;  /* 0x000000050b007c0c */ /* 0x001fda000bf26270 */
[----:B------:R-:W-:Y:S05]  /*4a30*/  @P1 BRA `(.L_x_52) ;  /* 0x0000000c00441947 */ /* 0x000fea0003800000 */
[----:B------:R-:W0:Y:S01]  /*4a40*/  LDCU UR5, c[0x0][0x3a8] ;  /* 0x00007500ff0577ac */ /* 0x000e220008000800 */
[----:B------:R-:W-:Y:S02]  /*4a50*/  IADD3 R7, PT, PT, -R9, RZ, RZ ;  /* 0x000000ff09077210 */ /* 0x000fe40007ffe1ff */
[----:B------:R-:W-:Y:S01]  /*4a60*/  MOV R21, RZ ;  /* 0x000000ff00157202 */ /* 0x000fe20000000f00 */
[----:B------:R-:W1:Y:S02]  /*4a70*/  LDCU UR13, c[0x0][0x3a8] ;  /* 0x00007500ff0d77ac */ /* 0x000e640008000800 */
[----:B------:R-:W-:Y:S01]  /*4a80*/  IMAD R7, R13, R7, R8 ;  /* 0x000000070d077224 */ /* 0x000fe200078e0208 */
[----:B0-----:R-:W-:-:S04]  /*4a90*/  UIADD3 UR5, UPT, UPT, UR5, -0x1, URZ ;  /* 0xffffffff05057890 */ /* 0x001fc8000fffe0ff */
[----:B------:R-:W-:Y:S01]  /*4aa0*/  UISETP.GE.U32.AND UP0, UPT, UR5, 0x7, UPT ;  /* 0x000000070500788c */ /* 0x000fe2000bf06070 */
[----:B-1----:R-:W-:Y:S02]  /*4ab0*/  IMAD R10, R7, UR13, RZ ;  /* 0x0000000d070a7c24 */ /* 0x002fe4000f8e02ff */
[----:B------:R-:W-:Y:S01]  /*4ac0*/  IMAD R9, R11, UR13, RZ ;  /* 0x0000000d0b097c24 */ /* 0x000fe2000f8e02ff */
[----:B------:R-:W-:Y:S01]  /*4ad0*/  UMOV UR5, URZ ;  /* 0x000000ff00057c82 */ /* 0x000fe20008000000 */
[----:B------:R-:W-:Y:S01]  /*4ae0*/  IMAD.MOV.U32 R7, RZ, RZ, RZ ;  /* 0x000000ffff077224 */ /* 0x000fe200078e00ff */
[C---:B------:R-:W-:Y:S02]  /*4af0*/  IADD3 R16, P1, PT, R10.reuse, UR25, RZ ;  /* 0x000000190a107c10 */ /* 0x040fe4000ff3e0ff */
[----:B------:R-:W-:Y:S02]  /*4b00*/  IADD3 R17, P2, PT, R10, UR26, RZ ;  /* 0x0000001a0a117c10 */ /* 0x000fe4000ff5e0ff */
[----:B------:R-:W-:-:S02]  /*4b10*/  SHF.R.S32.HI R10, RZ, 0x1f, R10 ;  /* 0x0000001fff0a7819 */ /* 0x000fc4000001140a */
[----:B------:R-:W-:Y:S02]  /*4b20*/  SHF.R.S32.HI R18, RZ, 0x1f, R9 ;  /* 0x0000001fff127819 */ /* 0x000fe40000011409 */
[C---:B------:R-:W-:Y:S02]  /*4b30*/  IADD3.X R19, PT, PT, R10.reuse, UR10, RZ, P1, !PT ;  /* 0x0000000a0a137c10 */ /* 0x040fe40008ffe4ff */
[----:B------:R-:W-:Y:S01]  /*4b40*/  IADD3.X R20, PT, PT, R10, UR11, RZ, P2, !PT ;  /* 0x0000000b0a147c10 */ /* 0x000fe200097fe4ff */
[----:B------:R-:W-:Y:S06]  /*4b50*/  BRA.U !UP0, `(.L_x_53) ;  /* 0x00000005084c7547 */ /* 0x000fec000b800000 */
[----:B------:R-:W-:Y:S01]  /*4b60*/  IMAD.MOV.U32 R7, RZ, RZ, RZ ;  /* 0x000000ffff077224 */ /* 0x000fe200078e00ff */
[----:B------:R-:W0:Y:S01]  /*4b70*/  LDCU.64 UR20, c[0x0][0x388] ;  /* 0x00007100ff1477ac */ /* 0x000e220008000a00 */
[----:B------:R-:W-:-:S05]  /*4b80*/  UMOV UR5, URZ ;  /* 0x000000ff00057c82 */ /* 0x000fca0008000000 */
.L_x_54:
[----:B------:R-:W-:Y:S02]  /*4b90*/  IADD3 R13, P2, PT, R16, UR5, RZ ;  /* 0x00000005100d7c10 */ /* 0x000fe4000ff5e0ff */
[----:B------:R-:W-:-:S03]  /*4ba0*/  IADD3 R11, P1, PT, R9, UR5, RZ ;  /* 0x00000005090b7c10 */ /* 0x000fc6000ff3e0ff */
[----:B------:R-:W-:Y:S01]  /*4bb0*/  IMAD.X R14, RZ, RZ, R19, P2 ;  /* 0x000000ffff0e7224 */ /* 0x000fe200010e0613 */
[----:B------:R-:W-:Y:S02]  /*4bc0*/  IADD3.X R22, PT, PT, RZ, R18, RZ, P1, !PT ;  /* 0x00000012ff167210 */ /* 0x000fe40000ffe4ff */
[----:B------:R-:W-:Y:S02]  /*4bd0*/  LEA R10, P1, R11, UR6, 0x1 ;  /* 0x000000060b0a7c11 */ /* 0x000fe4000f8208ff */
[----:B0-----:R-:W-:Y:S02]  /*4be0*/  LEA R12, P2, R13, UR20, 0x1 ;  /* 0x000000140d0c7c11 */ /* 0x001fe4000f8408ff */
        /* <DEDUP_REMOVED lines=12> */
[----:B------:R-:W5:Y:S01]  /*4cb0*/  LDG.E.U16.CONSTANT R40, desc[UR16][R12.64+0xe] ;  /* 0x00000e100c287981 */ /* 0x000f62000c1e9500 */
[----:B--2---:R-:W-:-:S02]  /*4cc0*/  HADD2.F32 R22, -RZ, R22.H0_H0 ;  /* 0x20000016ff167230 */ /* 0x004fc40000004100 */
[----:B---3--:R-:W-:-:S05]  /*4cd0*/  HADD2.F32 R23, -RZ, R23.H0_H0 ;  /* 0x20000017ff177230 */ /* 0x008fca0000004100 */
[----:B------:R-:W-:Y:S01]  /*4ce0*/  FFMA R30, R22, R23, R21 ;  /* 0x00000017161e7223 */ /* 0x000fe20000000015 */
[----:B----4-:R-:W-:Y:S02]  /*4cf0*/  HADD2.F32 R23, -RZ, R29.H0_H0 ;  /* 0x2000001dff177230 */ /* 0x010fe40000004100 */
[----:B-----5:R-:W-:-:S05]  /*4d00*/  HADD2.F32 R26, -RZ, R26.H0_H0 ;  /* 0x2000001aff1a7230 */ /* 0x020fca0000004100 */
[----:B------:R-:W-:Y:S01]  /*4d10*/  FFMA R21, R23, R26, R30 ;  /* 0x0000001a17157223 */ /* 0x000fe2000000001e */
[----:B------:R-:W-:Y:S01]  /*4d20*/  HADD2.F32 R26, -RZ, R28.H0_H0 ;  /* 0x2000001cff1a7230 */ /* 0x000fe20000004100 */
[----:B------:R-:W2:Y:S01]  /*4d30*/  LDG.E.U16.CONSTANT R30, desc[UR16][R12.64+0xa] ;  /* 0x00000a100c1e7981 */ /* 0x000ea2000c1e9500 */
[----:B------:R-:W-:-:S05]  /*4d40*/  HADD2.F32 R27, -RZ, R27.H0_H0 ;  /* 0x2000001bff1b7230 */ /* 0x000fca0000004100 */
[----:B------:R-:W-:Y:S01]  /*4d50*/  FFMA R28, R26, R27, R21 ;  /* 0x0000001b1a1c7223 */ /* 0x000fe20000000015 */
[----:B------:R-:W-:Y:S01]  /*4d60*/  HADD2.F32 R21, -RZ, R25.H0_H0 ;  /* 0x20000019ff157230 */ /* 0x000fe20000004100 */
[----:B------:R-:W3:Y:S01]  /*4d70*/  LDG.E.U16.CONSTANT R27, desc[UR16][R10.64+0xe] ;  /* 0x00000e100a1b7981 */ /* 0x000ee2000c1e9500 */
[----:B------:R-:W-:-:S03]  /*4d80*/  HADD2.F32 R29, -RZ, R24.H0_H0 ;  /* 0x20000018ff1d7230 */ /* 0x000fc60000004100 */
[----:B------:R-:W4:Y:S02]  /*4d90*/  LDG.E.U16.CONSTANT R25, desc[UR16][R10.64+0xa] ;  /* 0x00000a100a197981 */ /* 0x000f24000c1e9500 */
[----:B------:R-:W-:Y:S01]  /*4da0*/  FFMA R41, R21, R29, R28 ;  /* 0x0000001d15297223 */ /* 0x000fe2000000001c */
[----:B------:R-:W-:Y:S01]  /*4db0*/  HADD2.F32 R28, -RZ, R15.H0_H0 ;  /* 0x2000000fff1c7230 */ /* 0x000fe20000004100 */
[----:B------:R-:W-:Y:S01]  /*4dc0*/  IADD3 R15, P1, PT, R17, UR5, RZ ;  /* 0x00000005110f7c10 */ /* 0x000fe2000ff3e0ff */
[----:B------:R-:W-:Y:S01]  /*4dd0*/  HADD2.F32 R14, -RZ, R14.H0_H0 ;  /* 0x2000000eff0e7230 */ /* 0x000fe20000004100 */
[----:B------:R0:W5:Y:S04]  /*4de0*/  LDG.E.U16.CONSTANT R24, desc[UR16][R10.64+0xc] ;  /* 0x00000c100a187981 */ /* 0x000168000c1e9500 */
[----:B------:R-:W-:Y:S01]  /*4df0*/  FFMA R41, R28, R14, R41 ;  /* 0x0000000e1c297223 */ /* 0x000fe20000000029 */
[----:B------:R1:W3:Y:S01]  /*4e00*/  LDG.E.U16.CONSTANT R29, desc[UR16][R12.64+0xc] ;  /* 0x00000c100c1d7981 */ /* 0x0002e2000c1e9500 */
[----:B0-----:R-:W-:-:S02]  /*4e10*/  IADD3.X R10, PT, PT, RZ, R20, RZ, P1, !PT ;  /* 0x00000014ff0a7210 */ /* 0x001fc40000ffe4ff */
[----:B------:R-:W-:-:S04]  /*4e20*/  LEA R14, P1, R15, UR20, 0x1 ;  /* 0x000000140f0e7c11 */ /* 0x000fc8000f8208ff */
[----:B------:R-:W-:-:S05]  /*4e30*/  LEA.HI.X R15, R15, UR21, R10, 0x1, P1 ;  /* 0x000000150f0f7c11 */ /* 0x000fca00088f0c0a */
[----:B------:R-:W2:Y:S04]  /*4e40*/  LDG.E.U16.CONSTANT R10, desc[UR16][R14.64] ;  /* 0x000000100e0a7981 */ /* 0x000ea8000c1e9500 */
[----:B------:R-:W4:Y:S04]  /*4e50*/  LDG.E.U16.CONSTANT R11, desc[UR16][R14.64+0x4] ;  /* 0x000004100e0b7981 */ /* 0x000f28000c1e9500 */
[----:B------:R-:W1:Y:S04]  /*4e60*/  LDG.E.U16.CONSTANT R12, desc[UR16][R14.64+0x8] ;  /* 0x000008100e0c7981 */ /* 0x000e68000c1e9500 */
[----:B------:R-:W5:Y:S01]  /*4e70*/  LDG.E.U16.CONSTANT R13, desc[UR16][R14.64+0xe] ;  /* 0x00000e100e0d7981 */ /* 0x000f62000c1e9500 */
[----:B--2---:R-:W-:-:S05]  /*4e80*/  HADD2.F32 R10, -RZ, R10.H0_H0 ;  /* 0x2000000aff0a7230 */ /* 0x004fca0000004100 */
[----:B------:R-:W-:Y:S02]  /*4e90*/  FFMA R10, R22, R10, R7 ;  /* 0x0000000a160a7223 */ /* 0x000fe40000000007 */
[----:B------:R-:W2:Y:S01]  /*4ea0*/  LDG.E.U16.CONSTANT R7, desc[UR16][R14.64+0x2] ;  /* 0x000002100e077981 */ /* 0x000ea2000c1e9500 */
[----:B----4-:R-:W-:Y:S02]  /*4eb0*/  HADD2.F32 R11, -RZ, R11.H0_H0 ;  /* 0x2000000bff0b7230 */ /* 0x010fe40000004100 */
[----:B--2---:R-:W-:-:S05]  /*4ec0*/  HADD2.F32 R7, -RZ, R7.H0_H0 ;  /* 0x20000007ff077230 */ /* 0x004fca0000004100 */
[----:B------:R-:W-:Y:S02]  /*4ed0*/  FFMA R23, R23, R7, R10 ;  /* 0x0000000717177223 */ /* 0x000fe4000000000a */
[----:B------:R-:W2:Y:S04]  /*4ee0*/  LDG.E.U16.CONSTANT R7, desc[UR16][R14.64+0x6] ;  /* 0x000006100e077981 */ /* 0x000ea8000c1e9500 */
[----:B------:R-:W4:Y:S01]  /*4ef0*/  LDG.E.U16.CONSTANT R10, desc[UR16][R14.64+0xa] ;  /* 0x00000a100e0a7981 */ /* 0x000f22000c1e9500 */
[----:B------:R-:W-:-:S03]  /*4f00*/  FFMA R26, R26, R11, R23 ;  /* 0x0000000b1a1a7223 */ /* 0x000fc60000000017 */
[----:B------:R-:W5:Y:S01]  /*4f10*/  LDG.E.U16.CONSTANT R11, desc[UR16][R14.64+0xc] ;  /* 0x00000c100e0b7981 */ /* 0x000f62000c1e9500 */
[----:B-1----:R-:W-:Y:S01]  /*4f20*/  HADD2.F32 R12, -RZ, R12.H0_H0 ;  /* 0x2000000cff0c7230 */ /* 0x002fe20000004100 */
[----:B------:R-:W-:Y:S01]  /*4f30*/  UIADD3 UR5, UPT, UPT, UR5, 0x8, URZ ;  /* 0x0000000805057890 */ /* 0x000fe2000fffe0ff */
[----:B------:R-:W-:Y:S02]  /*4f40*/  HADD2.F32 R22, -RZ, R25.H0_H0 ;  /* 0x20000019ff167230 */ /* 0x000fe40000004100 */
[----:B------:R-:W-:Y:S01]  /*4f50*/  HADD2.F32 R30, -RZ, R30.H0_H0 ;  /* 0x2000001eff1e7230 */ /* 0x000fe20000004100 */
[----:B------:R-:W-:Y:S01]  /*4f60*/  UISETP.NE.AND UP0, UPT, UR5, UR19, UPT ;  /* 0x000000130500728c */ /* 0x000fe2000bf05270 */
[----:B---3--:R-:W-:-:S03]  /*4f70*/  HADD2.F32 R29, -RZ, R29.H0_H0 ;  /* 0x2000001dff1d7230 */ /* 0x008fc60000004100 */
[----:B------:R-:W-:Y:S01]  /*4f80*/  FFMA R30, R22, R30, R41 ;  /* 0x0000001e161e7223 */ /* 0x000fe20000000029 */
[----:B------:R-:W-:Y:S02]  /*4f90*/  HADD2.F32 R40, -RZ, R40.H0_H0 ;  /* 0x20000028ff287230 */ /* 0x000fe40000004100 */
[----:B--2---:R-:W-:-:S05]  /*4fa0*/  HADD2.F32 R7, -RZ, R7.H0_H0 ;  /* 0x20000007ff077230 */ /* 0x004fca0000004100 */
[----:B------:R-:W-:Y:S01]  /*4fb0*/  FFMA R7, R21, R7, R26 ;  /* 0x0000000715077223 */ /* 0x000fe2000000001a */
[----:B----4-:R-:W-:-:S03]  /*4fc0*/  HADD2.F32 R10, -RZ, R10.H0_H0 ;  /* 0x2000000aff0a7230 */ /* 0x010fc60000004100 */
[----:B------:R-:W-:Y:S01]  /*4fd0*/  FFMA R7, R28, R12, R7 ;  /* 0x0000000c1c077223 */ /* 0x000fe20000000007 */
[----:B-----5:R-:W-:Y:S02]  /*4fe0*/  HADD2.F32 R21, -RZ, R24.H0_H0 ;  /* 0x20000018ff157230 */ /* 0x020fe40000004100 */
[----:B------:R-:W-:Y:S02]  /*4ff0*/  HADD2.F32 R12, -RZ, R11.H0_H0 ;  /* 0x2000000bff0c7230 */ /* 0x000fe40000004100 */
[----:B------:R-:W-:Y:S01]  /*5000*/  FFMA R7, R22, R10, R7 ;  /* 0x0000000a16077223 */ /* 0x000fe20000000007 */
[----:B------:R-:W-:Y:S02]  /*5010*/  HADD2.F32 R10, -RZ, R27.H0_H0 ;  /* 0x2000001bff0a7230 */ /* 0x000fe40000004100 */
[C---:B------:R-:W-:Y:S01]  /*5020*/  FFMA R29, R21.reuse, R29, R30 ;  /* 0x0000001d151d7223 */ /* 0x040fe2000000001e */
[----:B------:R-:W-:Y:S01]  /*5030*/  FFMA R7, R21, R12, R7 ;  /* 0x0000000c15077223 */ /* 0x000fe20000000007 */
[----:B------:R-:W-:-:S02]  /*5040*/  HADD2.F32 R12, -RZ, R13.H0_H0 ;  /* 0x2000000dff0c7230 */ /* 0x000fc40000004100 */
[----:B------:R-:W-:-:S03]  /*5050*/  FFMA R21, R10, R40, R29 ;  /* 0x000000280a157223 */ /* 0x000fc6000000001d */
[----:B------:R-:W-:Y:S01]  /*5060*/  FFMA R7, R10, R12, R7 ;  /* 0x0000000c0a077223 */ /* 0x000fe20000000007 */
[----:B------:R-:W-:Y:S06]  /*5070*/  BRA.U UP0, `(.L_x_54) ;  /* 0xfffffff900c47547 */ /* 0x000fec000b83ffff */
[----:B------:R-:W-:-:S05]  /*5080*/  UMOV UR5, UR19 ;  /* 0x0000001300057c82 */ /* 0x000fca0008000000 */
.L_x_53:
        /* <DEDUP_REMOVED lines=8> */
[----:B------:R-:W-:-:S03]  /*5110*/  IADD3 R13, P2, PT, R16, UR5, RZ ;  /* 0x00000005100d7c10 */ /* 0x000fc6000ff5e0ff */
[----:B------:R-:W-:Y:S01]  /*5120*/  IMAD.X R22, RZ, RZ, R18, P1 ;  /* 0x000000ffff167224 */ /* 0x000fe200008e0612 */
[C---:B------:R-:W-:Y:S02]  /*5130*/  LEA R10, P1, R11.reuse, UR6, 0x1 ;  /* 0x000000060b0a7c11 */ /* 0x040fe4000f8208ff */
[----:B------:R-:W-:Y:S02]  /*5140*/  IADD3.X R14, PT, PT, RZ, R19, RZ, P2, !PT ;  /* 0x00000013ff0e7210 */ /* 0x000fe400017fe4ff */
[----:B------:R-:W-:Y:S02]  /*5150*/  LEA.HI.X R11, R11, UR7, R22, 0x1, P1 ;  /* 0x000000070b0b7c11 */ /* 0x000fe400088f0c16 */
[----:B------:R-:W-:-:S03]  /*5160*/  IADD3 R15, P1, PT, R17, UR5, RZ ;  /* 0x00000005110f7c10 */ /* 0x000fc6000ff3e0ff */
[----:B------:R-:W2:Y:S01]  /*5170*/  LDG.E.U16.CONSTANT R27, desc[UR16][R10.64] ;  /* 0x000000100a1b7981 */ /* 0x000ea2000c1e9500 */
[C---:B0-----:R-:W-:Y:S01]  /*5180*/  LEA R12, P2, R13.reuse, UR20, 0x1 ;  /* 0x000000140d0c7c11 */ /* 0x041fe2000f8408ff */
[----:B------:R-:W-:Y:S02]  /*5190*/  IMAD.X R22, RZ, RZ, R20, P1 ;  /* 0x000000ffff167224 */ /* 0x000fe400008e0614 */
[----:B------:R-:W3:Y:S01]  /*51a0*/  LDG.E.U16.CONSTANT R25, desc[UR16][R10.64+0x2] ;  /* 0x000002100a197981 */ /* 0x000ee2000c1e9500 */
[----:B------:R-:W-:Y:S02]  /*51b0*/  LEA.HI.X R13, R13, UR21, R14, 0x1, P2 ;  /* 0x000000150d0d7c11 */ /* 0x000fe400090f0c0e */
[C---:B------:R-:W-:Y:S01]  /*51c0*/  LEA R14, P1, R15.reuse, UR20, 0x1 ;  /* 0x000000140f0e7c11 */ /* 0x040fe2000f8208ff */
[----:B------:R-:W4:Y:S03]  /*51d0*/  LDG.E.U16.CONSTANT R29, desc[UR16][R10.64+0x6] ;  /* 0x000006100a1d7981 */ /* 0x000f26000c1e9500 */
[----:B------:R-:W-:Y:S01]  /*51e0*/  LEA.HI.X R15, R15, UR21, R22, 0x1, P1 ;  /* 0x000000150f0f7c11 */ /* 0x000fe200088f0c16 */
[----:B------:R-:W5:Y:S04]  /*51f0*/  LDG.E.U16.CONSTANT R24, desc[UR16][R12.64] ;  /* 0x000000100c187981 */ /* 0x000f68000c1e9500 */
[----:B------:R-:W4:Y:S04]  /*5200*/  LDG.E.U16.CONSTANT R26, desc[UR16][R14.64] ;  /* 0x000000100e1a7981 */ /* 0x000f28000c1e9500 */
[----:B------:R-:W4:Y:S04]  /*5210*/  LDG.E.U16.CONSTANT R23, desc[UR16][R12.64+0x2] ;  /* 0x000002100c177981 */ /* 0x000f28000c1e9500 */
[----:B------:R-:W4:Y:S04]  /*5220*/  LDG.E.U16.CONSTANT R30, desc[UR16][R14.64+0x2] ;  /* 0x000002100e1e7981 */ /* 0x000f28000c1e9500 */
[----:B------:R-:W4:Y:S04]  /*5230*/  LDG.E.U16.CONSTANT R22, desc[UR16][R10.64+0x4] ;  /* 0x000004100a167981 */ /* 0x000f28000c1e9500 */
[----:B------:R-:W4:Y:S04]  /*5240*/  LDG.E.U16.CONSTANT R28, desc[UR16][R12.64+0x4] ;  /* 0x000004100c1c7981 */ /* 0x000f28000c1e9500 */
[----:B------:R-:W4:Y:S04]  /*5250*/  LDG.E.U16.CONSTANT R41, desc[UR16][R14.64+0x4] ;  /* 0x000004100e297981 */ /* 0x000f28000c1e9500 */
[----:B------:R-:W4:Y:S04]  /*5260*/  LDG.E.U16.CONSTANT R40, desc[UR16][R12.64+0x6] ;  /* 0x000006100c287981 */ /* 0x000f28000c1e9500 */
[----:B------:R-:W4:Y:S01]  /*5270*/  LDG.E.U16.CONSTANT R14, desc[UR16][R14.64+0x6] ;  /* 0x000006100e0e7981 */ /* 0x000f22000c1e9500 */
[----:B------:R-:W-:Y:S01]  /*5280*/  UIADD3 UR5, UPT, UPT, UR5, 0x4, URZ ;  /* 0x0000000405057890 */ /* 0x000fe2000fffe0ff */
[----:B--2---:R-:W-:-:S02]  /*5290*/  HADD2.F32 R27, -RZ, R27.H0_H0 ;  /* 0x2000001bff1b7230 */ /* 0x004fc40000004100 */
[----:B---3--:R-:W-:Y:S02]  /*52a0*/  HADD2.F32 R25, -RZ, R25.H0_H0 ;  /* 0x20000019ff197230 */ /* 0x008fe40000004100 */
[----:B-----5:R-:W-:Y:S02]  /*52b0*/  HADD2.F32 R24, -RZ, R24.H0_H0 ;  /* 0x20000018ff187230 */ /* 0x020fe40000004100 */
[----:B----4-:R-:W-:-:S03]  /*52c0*/  HADD2.F32 R26, -RZ, R26.H0_H0 ;  /* 0x2000001aff1a7230 */ /* 0x010fc60000004100 */
[C---:B------:R-:W-:Y:S01]  /*52d0*/  FFMA R24, R27.reuse, R24, R21 ;  /* 0x000000181b187223 */ /* 0x040fe20000000015 */
[----:B------:R-:W-:Y:S02]  /*52e0*/  HADD2.F32 R23, -RZ, R23.H0_H0 ;  /* 0x20000017ff177230 */ /* 0x000fe40000004100 */
[----:B------:R-:W-:Y:S01]  /*52f0*/  FFMA R26, R27, R26, R7 ;  /* 0x0000001a1b1a7223 */ /* 0x000fe20000000007 */
[----:B------:R-:W-:Y:S02]  /*5300*/  HADD2.F32 R30, -RZ, R30.H0_H0 ;  /* 0x2000001eff1e7230 */ /* 0x000fe40000004100 */
[C---:B------:R-:W-:Y:S01]  /*5310*/  FFMA R23, R25.reuse, R23, R24 ;  /* 0x0000001719177223 */ /* 0x040fe20000000018 */
[----:B------:R-:W-:Y:S02]  /*5320*/  HADD2.F32 R22, -RZ, R22.H0_H0 ;  /* 0x20000016ff167230 */ /* 0x000fe40000004100 */
[----:B------:R-:W-:Y:S01]  /*5330*/  FFMA R25, R25, R30, R26 ;  /* 0x0000001e19197223 */ /* 0x000fe2000000001a */
[----:B------:R-:W-:-:S02]  /*5340*/  HADD2.F32 R28, -RZ, R28.H0_H0 ;  /* 0x2000001cff1c7230 */ /* 0x000fc40000004100 */
[----:B------:R-:W-:-:S03]  /*5350*/  HADD2.F32 R41, -RZ, R41.H0_H0 ;  /* 0x20000029ff297230 */ /* 0x000fc60000004100 */
[C---:B------:R-:W-:Y:S01]  /*5360*/  FFMA R23, R22.reuse, R28, R23 ;  /* 0x0000001c16177223 */ /* 0x040fe20000000017 */
[----:B------:R-:W-:Y:S02]  /*5370*/  HADD2.F32 R10, -RZ, R29.H0_H0 ;  /* 0x2000001dff0a7230 */ /* 0x000fe40000004100 */
[----:B------:R-:W-:Y:S02]  /*5380*/  HADD2.F32 R40, -RZ, R40.H0_H0 ;  /* 0x20000028ff287230 */ /* 0x000fe40000004100 */
[----:B------:R-:W-:Y:S01]  /*5390*/  FFMA R25, R22, R41, R25 ;  /* 0x0000002916197223 */ /* 0x000fe20000000019 */
[----:B------:R-:W-:Y:S02]  /*53a0*/  HADD2.F32 R14, -RZ, R14.H0_H0 ;  /* 0x2000000eff0e7230 */ /* 0x000fe40000004100 */
[----:B------:R-:W-:-:S03]  /*53b0*/  FFMA R21, R10, R40, R23 ;  /* 0x000000280a157223 */ /* 0x000fc60000000017 */
[----:B------:R-:W-:-:S07]  /*53c0*/  FFMA R7, R10, R14, R25 ;  /* 0x0000000e0a077223 */ /* 0x000fce0000000019 */
.L_x_55:
[----:B------:R-:W-:Y:S05]  /*53d0*/  BRA.U !UP1, `(.L_x_52) ;  /* 0x0000000109dc7547 */ /* 0x000fea000b800000 */
[----:B------:R-:W-:Y:S02]  /*53e0*/  UISETP.NE.AND UP0, UPT, UR31, 0x1, UPT ;  /* 0x000000011f00788c */ /* 0x000fe4000bf05270 */
[----:B------:R-:W-:-:S07]  /*53f0*/  UISETP.NE.AND UP1, UPT, UR12, URZ, UPT ;  /* 0x000000ff0c00728c */ /* 0x000fce000bf25270 */
[----:B------:R-:W-:Y:S05]  /*5400*/  BRA.U !UP0, `(.L_x_56) ;  /* 0x0000000108787547 */ /* 0x000fea000b800000 */
[----:B------:R-:W0:Y:S01]  /*5410*/  LDCU.64 UR20, c[0x0][0x388] ;  /* 0x00007100ff1477ac */ /* 0x000e220008000a00 */
[----:B------:R-:W-:Y:S02]  /*5420*/  IADD3 R11, P1, PT, R9, UR5, RZ ;  /* 0x00000005090b7c10 */ /* 0x000fe4000ff3e0ff */
[----:B------:R-:W-:Y:S02]  /*5430*/  IADD3 R13, P2, PT, R16, UR5, RZ ;  /* 0x00000005100d7c10 */ /* 0x000fe4000ff5e0ff */
[----:B------:R-:W-:Y:S02]  /*5440*/  IADD3.X R14, PT, PT, RZ, R18, RZ, P1, !PT ;  /* 0x00000012ff0e7210 */ /* 0x000fe40000ffe4ff */
[----:B------:R-:W-:Y:S01]  /*5450*/  LEA R10, P1, R11, UR6, 0x1 ;  /* 0x000000060b0a7c11 */ /* 0x000fe2000f8208ff */
[----:B------:R-:W-:Y:S01]  /*5460*/  IMAD.X R22, RZ, RZ, R19, P2 ;  /* 0x000000ffff167224 */ /* 0x000fe200010e0613 */
[----:B------:R-:W-:Y:S02]  /*5470*/  IADD3 R15, P3, PT, R17, UR5, RZ ;  /* 0x00000005110f7c10 */ /* 0x000fe4000ff7e0ff */
[----:B------:R-:W-:-:S02]  /*5480*/  LEA.HI.X R11, R11, UR7, R14, 0x1, P1 ;  /* 0x000000070b0b7c11 */ /* 0x000fc400088f0c0e */
[----:B------:R-:W-:-:S03]  /*5490*/  IADD3.X R24, PT, PT, RZ, R20, RZ, P3, !PT ;  /* 0x00000014ff187210 */ /* 0x000fc60001ffe4ff */
        /* <DEDUP_REMOVED lines=21> */
.L_x_56:
        /* <DEDUP_REMOVED lines=11> */
[C---:B0-----:R-:W-:Y:S02]  /*56a0*/  LEA R10, P2, R16.reuse, UR20, 0x1 ;  /* 0x00000014100a7c11 */ /* 0x041fe4000f8408ff */
[C---:B------:R-:W-:Y:S02]  /*56b0*/  LEA R12, P3, R17.reuse, UR20, 0x1 ;  /* 0x00000014110c7c11 */ /* 0x040fe4000f8608ff */
        /* <DEDUP_REMOVED lines=9> */
.L_x_52:
[----:B------:R-:W-:Y:S05]  /*5750*/  BSYNC.RECONVERGENT B1 ;  /* 0x0000000000017941 */ /* 0x000fea0003800200 */
.L_x_51:
[----:B------:R-:W0:Y:S01]  /*5760*/  LDC R9, c[0x0][0x3b0] ;  /* 0x0000ec00ff097b82 */ /* 0x000e220000000800 */
[C---:B------:R-:W-:Y:S02]  /*5770*/  LEA R10, R8.reuse, R37, 0x2 ;  /* 0x00000025080a7211 */ /* 0x040fe400078e10ff */
[----:B------:R-:W-:-:S03]  /*5780*/  IADD3 R8, PT, PT, R8, UR28, RZ ;  /* 0x0000001c08087c10 */ /* 0x000fc6000fffe0ff */
[----:B------:R1:W-:Y:S01]  /*5790*/  STS [R10], R21 ;  /* 0x000000150a007388 */ /* 0x0003e20000000800 */
[----:B------:R-:W-:Y:S01]  /*57a0*/  ISETP.GE.AND P1, PT, R8, UR8, PT ;  /* 0x0000000808007c0c */ /* 0x000fe2000bf26270 */
[----:B0-----:R-:W-:-:S05]  /*57b0*/  IMAD R12, R9, 0x40, R10 ;  /* 0x00000040090c7824 */ /* 0x001fca00078e020a */
[----:B------:R1:W-:Y:S07]  /*57c0*/  STS [R12], R7 ;  /* 0x000000070c007388 */ /* 0x0003ee0000000800 */
[----:B------:R-:W-:Y:S05]  /*57d0*/  @!P1 BRA `(.L_x_57) ;  /* 0xfffffff000189947 */ /* 0x000fea000383ffff */
[----:B------:R-:W-:Y:S05]  /*57e0*/  BRA `(.L_x_41) ;  /* 0x0000001000187947 */ /* 0x000fea0003800000 */
.L_x_42:
[----:B------:R-:W0:Y:S01]  /*57f0*/  S2R R22, SR_TID.X ;  /* 0x0000000000167919 */ /* 0x000e220000002100 */
[----:B------:R-:W1:Y:S01]  /*5800*/  LDCU.64 UR20, c[0x0][0x390] ;  /* 0x00007200ff1477ac */ /* 0x000e620008000a00 */
[----:B------:R-:W2:Y:S01]  /*5810*/  LDC R7, c[0x0][0x3b0] ;  /* 0x0000ec00ff077b82 */ /* 0x000ea20000000800 */
[----:B------:R-:W-:Y:S01]  /*5820*/  IMAD.U32 R9, RZ, RZ, UR28 ;  /* 0x0000001cff097e24 */ /* 0x000fe2000f8e00ff */
[----:B------:R-:W-:-:S04]  /*5830*/  IADD3 R15, PT, PT, R35, 0x1, RZ ;  /* 0x00000001230f7810 */ /* 0x000fc80007ffe0ff */
[----:B------:R-:W-:Y:S01]  /*5840*/  LOP3.LUT R15, R15, 0x3, RZ, 0xc0, !PT ;  /* 0x000000030f0f7812 */ /* 0x000fe200078ec0ff */
[----:B-1----:R-:W-:-:S04]  /*5850*/  UISETP.NE.U32.AND UP0, UPT, UR20, URZ, UPT ;  /* 0x000000ff1400728c */ /* 0x002fc8000bf05070 */
[----:B------:R-:W-:Y:S01]  /*5860*/  UISETP.NE.AND.EX UP0, UPT, UR21, URZ, UPT, UP0 ;  /* 0x000000ff1500728c */ /* 0x000fe2000bf05300 */
[C---:B0-----:R-:W-:Y:S01]  /*5870*/  IADD3 R19, PT, PT, R22.reuse, UR28, RZ ;  /* 0x0000001c16137c10 */ /* 0x041fe2000fffe0ff */
[----:B------:R-:W-:-:S04]  /*5880*/  IMAD R20, R22, 0x4, R37 ;  /* 0x0000000416147824 */ /* 0x000fc800078e0225 */
[----:B------:R-:W-:Y:S01]  /*5890*/  VIADD R16, R19, UR28 ;  /* 0x0000001c13107c36 */ /* 0x000fe20008000000 */
[----:B------:R-:W-:Y:S01]  /*58a0*/  LEA R14, R9, R20, 0x2 ;  /* 0x00000014090e7211 */ /* 0x000fe200078e10ff */
[----:B--2---:R-:W-:-:S03]  /*58b0*/  IMAD R21, R7, 0x40, R20 ;  /* 0x0000004007157824 */ /* 0x004fc600078e0214 */
[----:B------:R-:W-:Y:S01]  /*58c0*/  IADD3 R12, PT, PT, R16, UR28, RZ ;  /* 0x0000001c100c7c10 */ /* 0x000fe2000fffe0ff */
[----:B------:R-:W-:Y:S01]  /*58d0*/  IMAD R13, R7, 0x40, R14 ;  /* 0x00000040070d7824 */ /* 0x000fe200078e020e */
[----:B------:R-:W-:Y:S06]  /*58e0*/  BRA.U UP0, `(.L_x_58) ;  /* 0x0000000100b87547 */ /* 0x000fec000b800000 */
[----:B------:R-:W-:Y:S01]  /*58f0*/  ISETP.NE.AND P1, PT, R15, RZ, PT ;  /* 0x000000ff0f00720c */ /* 0x000fe20003f25270 */
[----:B------:R-:W-:Y:S01]  /*5900*/  BSSY.RECONVERGENT B1, `(.L_x_59) ;  /* 0x0000011000017945 */ /* 0x000fe20003800200 */
[----:B------:R-:W-:-:S11]  /*5910*/  ISETP.GE.U32.AND P2, PT, R35, 0x3, PT ;  /* 0x000000032300780c */ /* 0x000fd60003f46070 */
[----:B------:R-:W-:Y:S05]  /*5920*/  @!P1 BRA `(.L_x_60) ;  /* 0x0000000000389947 */ /* 0x000fea0003800000 */
[----:B------:R0:W-:Y:S01]  /*5930*/  STS [R20], RZ ;  /* 0x000000ff14007388 */ /* 0x0001e20000000800 */
[----:B------:R-:W-:Y:S02]  /*5940*/  ISETP.NE.AND P1, PT, R15, 0x1, PT ;  /* 0x000000010f00780c */ /* 0x000fe40003f25270 */
[----:B------:R-:W-:Y:S01]  /*5950*/  MOV R22, R19 ;  /* 0x0000001300167202 */ /* 0x000fe20000000f00 */
[----:B------:R0:W-:Y:S10]  /*5960*/  STS [R21], RZ ;  /* 0x000000ff15007388 */ /* 0x0001f40000000800 */
[----:B0-----:R-:W-:Y:S05]  /*5970*/  @!P1 BRA `(.L_x_60) ;  /* 0x0000000000249947 */ /* 0x001fea0003800000 */
[----:B------:R-:W-:Y:S01]  /*5980*/  ISETP.NE.AND P1, PT, R15, 0x2, PT ;  /* 0x000000020f00780c */ /* 0x000fe20003f25270 */
[----:B------:R-:W-:Y:S01]  /*5990*/  IMAD.U32 R9, RZ, RZ, UR28 ;  /* 0x0000001cff097e24 */ /* 0x000fe2000f8e00ff */
[----:B------:R0:W-:Y:S01]  /*59a0*/  STS [R14], RZ ;  /* 0x000000ff0e007388 */ /* 0x0001e20000000800 */
[----:B------:R-:W-:-:S03]  /*59b0*/  IMAD.MOV.U32 R22, RZ, RZ, R16 ;  /* 0x000000ffff167224 */ /* 0x000fc600078e0010 */
[----:B------:R-:W-:Y:S01]  /*59c0*/  LEA R8, R9, R14, 0x2 ;  /* 0x0000000e09087211 */ /* 0x000fe200078e10ff */
[----:B------:R0:W-:Y:S06]  /*59d0*/  STS [R13], RZ ;  /* 0x000000ff0d007388 */ /* 0x0001ec0000000800 */
[----:B------:R0:W-:Y:S01]  /*59e0*/  @P1 STS [R8], RZ ;  /* 0x000000ff08001388 */ /* 0x0001e20000000800 */
[----:B------:R-:W-:-:S03]  /*59f0*/  @P1 MOV R22, R12 ;  /* 0x0000000c00161202 */ /* 0x000fc60000000f00 */
[----:B------:R0:W-:Y:S04]  /*5a00*/  @P1 STS [R34], RZ ;  /* 0x000000ff22001388 */ /* 0x0001e80000000800 */
.L_x_60:
[----:B------:R-:W-:Y:S05]  /*5a10*/  BSYNC.RECONVERGENT B1 ;  /* 0x0000000000017941 */ /* 0x000fea0003800200 */
.L_x_59:
[----:B------:R-:W-:Y:S04]  /*5a20*/  BSSY.RECONVERGENT B1, `(.L_x_61) ;  /* 0x0000019000017945 */ /* 0x000fe80003800200 */
[----:B------:R-:W-:Y:S05]  /*5a30*/  @!P2 BRA `(.L_x_62) ;  /* 0x00000000005ca947 */ /* 0x000fea0003800000 */
.L_x_63:
[----:B01----:R-:W-:Y:S01]  /*5a40*/  IMAD R8, R22, 0x4, R37 ;  /* 0x0000000416087824 */ /* 0x003fe200078e0225 */
[----:B------:R-:W-:Y:S01]  /*5a50*/  MOV R9, UR28 ;  /* 0x0000001c00097c02 */ /* 0x000fe20008000f00 */
[----:B------:R-:W-:Y:S01]  /*5a60*/  IMAD.U32 R11, RZ, RZ, UR28 ;  /* 0x0000001cff0b7e24 */ /* 0x000fe2000f8e00ff */
[----:B------:R-:W-:Y:S01]  /*5a70*/  MOV R17, UR28 ;  /* 0x0000001c00117c02 */ /* 0x000fe20008000f00 */
[----:B------:R-:W-:Y:S01]  /*5a80*/  IMAD.U32 R13, RZ, RZ, UR28 ;  /* 0x0000001cff0d7e24 */ /* 0x000fe2000f8e00ff */
[-C--:B------:R-:W-:Y:S01]  /*5a90*/  LEA R10, R9, R8.reuse, 0x2 ;  /* 0x00000008090a7211 */ /* 0x080fe200078e10ff */
[----:B------:R1:W-:Y:S01]  /*5aa0*/  STS [R8], RZ ;  /* 0x000000ff08007388 */ /* 0x0003e20000000800 */
[----:B------:R-:W-:Y:S01]  /*5ab0*/  LEA R9, R7, R8, 0x6 ;  /* 0x0000000807097211 */ /* 0x000fe200078e30ff */
[----:B------:R-:W-:Y:S02]  /*5ac0*/  IMAD R22, R17, 0x4, R22 ;  /* 0x0000000411167824 */ /* 0x000fe400078e0216 */
[----:B------:R-:W-:Y:S01]  /*5ad0*/  IMAD R12, R11, 0x4, R10 ;  /* 0x000000040b0c7824 */ /* 0x000fe200078e020a */
[----:B------:R-:W-:Y:S01]  /*5ae0*/  LEA R11, R7, R10, 0x6 ;  /* 0x0000000a070b7211 */ /* 0x000fe200078e30ff */
[----:B------:R1:W-:Y:S01]  /*5af0*/  STS [R9], RZ ;  /* 0x000000ff09007388 */ /* 0x0003e20000000800 */
[----:B------:R-:W-:Y:S01]  /*5b00*/  ISETP.GE.AND P1, PT, R22, UR8, PT ;  /* 0x0000000816007c0c */ /* 0x000fe2000bf26270 */
[----:B------:R-:W-:Y:S01]  /*5b10*/  IMAD R14, R13, 0x4, R12 ;  /* 0x000000040d0e7824 */ /* 0x000fe200078e020c */
[C---:B------:R-:W-:Y:S01]  /*5b20*/  LEA R13, R7.reuse, R12, 0x6 ;  /* 0x0000000c070d7211 */ /* 0x040fe200078e30ff */
[----:B------:R1:W-:Y:S02]  /*5b30*/  STS [R10], RZ ;  /* 0x000000ff0a007388 */ /* 0x0003e40000000800 */
[----:B------:R-:W-:-:S02]  /*5b40*/  IMAD R15, R7, 0x40, R14 ;  /* 0x00000040070f7824 */ /* 0x000fc400078e020e */
[----:B------:R1:W-:Y:S04]  /*5b50*/  STS [R11], RZ ;  /* 0x000000ff0b007388 */ /* 0x0003e80000000800 */
[----:B------:R1:W-:Y:S04]  /*5b60*/  STS [R12], RZ ;  /* 0x000000ff0c007388 */ /* 0x0003e80000000800 */
[----:B------:R1:W-:Y:S04]  /*5b70*/  STS [R13], RZ ;  /* 0x000000ff0d007388 */ /* 0x0003e80000000800 */
[----:B------:R1:W-:Y:S04]  /*5b80*/  STS [R14], RZ ;  /* 0x000000ff0e007388 */ /* 0x0003e80000000800 */
[----:B------:R1:W-:Y:S01]  /*5b90*/  STS [R15], RZ ;  /* 0x000000ff0f007388 */ /* 0x0003e20000000800 */
[----:B------:R-:W-:Y:S05]  /*5ba0*/  @!P1 BRA `(.L_x_63) ;  /* 0xfffffffc00a49947 */ /* 0x000fea000383ffff */
.L_x_62:
[----:B------:R-:W-:Y:S05]  /*5bb0*/  BSYNC.RECONVERGENT B1 ;  /* 0x0000000000017941 */ /* 0x000fea0003800200 */
.L_x_61:
[----:B------:R-:W-:Y:S05]  /*5bc0*/  BRA `(.L_x_41) ;  /* 0x0000000c00207947 */ /* 0x000fea0003800000 */
.L_x_58:
[----:B------:R-:W-:Y:S01]  /*5bd0*/  ISETP.NE.AND P1, PT, R15, RZ, PT ;  /* 0x000000ff0f00720c */ /* 0x000fe20003f25270 */
[----:B------:R-:W-:-:S12]  /*5be0*/  BSSY.RECONVERGENT B1, `(.L_x_64) ;  /* 0x0000050000017945 */ /* 0x000fd80003800200 */
[----:B------:R-:W-:Y:S05]  /*5bf0*/  @!P1 BRA `(.L_x_65) ;  /* 0x0000000400389947 */ /* 0x000fea0003800000 */
[----:B------:R-:W-:Y:S02]  /*5c00*/  IABS R17, R7 ;  /* 0x0000000700117213 */ /* 0x000fe40000000000 */
[----:B------:R-:W-:Y:S02]  /*5c10*/  IABS R24, R22 ;  /* 0x0000001600187213 */ /* 0x000fe40000000000 */
[----:B------:R-:W0:Y:S01]  /*5c20*/  I2F.RP R10, R17 ;  /* 0x00000011000a7306 */ /* 0x000e220000209400 */
[----:B------:R-:W-:-:S07]  /*5c30*/  ISETP.GE.AND P2, PT, R22, RZ, PT ;  /* 0x000000ff1600720c */ /* 0x000fce0003f46270 */
[----:B0-----:R-:W0:Y:S02]  /*5c40*/  MUFU.RCP R10, R10 ;  /* 0x0000000a000a7308 */ /* 0x001e240000001000 */
[----:B0-----:R-:W-:-:S06]  /*5c50*/  IADD3 R11, PT, PT, R10, 0xffffffe, RZ ;  /* 0x0ffffffe0a0b7810 */ /* 0x001fcc0007ffe0ff */
[----:B------:R-:W0:Y:S02]  /*5c60*/  F2I.FTZ.U32.TRUNC.NTZ R9, R11 ;  /* 0x0000000b00097305 */ /* 0x000e24000021f000 */
[----:B0-----:R-:W-:-:S04]  /*5c70*/  IMAD.MOV R8, RZ, RZ, -R9 ;  /* 0x000000ffff087224 */ /* 0x001fc800078e0a09 */
[----:B------:R-:W-:Y:S02]  /*5c80*/  IMAD R23, R8, R17, RZ ;  /* 0x0000001108177224 */ /* 0x000fe400078e02ff */
[----:B------:R-:W-:-:S05]  /*5c90*/  HFMA2 R8, -RZ, RZ, 0, 0 ;  /* 0x00000000ff087431 */ /* 0x000fca00000001ff */
[----:B------:R-:W-:Y:S01]  /*5ca0*/  IMAD.HI.U32 R18, R9, R23, R8 ;  /* 0x0000001709127227 */ /* 0x000fe200078e0008 */
[----:B------:R-:W-:-:S03]  /*5cb0*/  LOP3.LUT R23, RZ, R7, RZ, 0x33, !PT ;  /* 0x00000007ff177212 */ /* 0x000fc600078e33ff */
[----:B------:R-:W-:-:S04]  /*5cc0*/  IMAD.MOV.U32 R9, RZ, RZ, R24 ;  /* 0x000000ffff097224 */ /* 0x000fc800078e0018 */
[----:B------:R-:W-:-:S05]  /*5cd0*/  IMAD.HI.U32 R8, R18, R9, RZ ;  /* 0x0000000912087227 */ /* 0x000fca00078e00ff */
[----:B------:R-:W-:-:S05]  /*5ce0*/  IADD3 R8, PT, PT, -R8, RZ, RZ ;  /* 0x000000ff08087210 */ /* 0x000fca0007ffe1ff */
[----:B------:R-:W-:-:S05]  /*5cf0*/  IMAD R8, R17, R8, R9 ;  /* 0x0000000811087224 */ /* 0x000fca00078e0209 */
[----:B------:R-:W-:-:S13]  /*5d00*/  ISETP.GT.U32.AND P1, PT, R17, R8, PT ;  /* 0x000000081100720c */ /* 0x000fda0003f24070 */
[----:B------:R-:W-:-:S05]  /*5d10*/  @!P1 IMAD.IADD R8, R8, 0x1, -R17 ;  /* 0x0000000108089824 */ /* 0x000fca00078e0a11 */
[----:B------:R-:W-:-:S13]  /*5d20*/  ISETP.GT.U32.AND P1, PT, R17, R8, PT ;  /* 0x000000081100720c */ /* 0x000fda0003f24070 */
[----:B------:R-:W-:Y:S02]  /*5d30*/  @!P1 IADD3 R8, PT, PT, R8, -R17, RZ ;  /* 0x8000001108089210 */ /* 0x000fe40007ffe0ff */
[----:B------:R-:W-:-:S03]  /*5d40*/  ISETP.NE.AND P1, PT, R7, RZ, PT ;  /* 0x000000ff0700720c */ /* 0x000fc60003f25270 */
[----:B------:R-:W-:-:S05]  /*5d50*/  @!P2 IMAD.MOV R8, RZ, RZ, -R8 ;  /* 0x000000ffff08a224 */ /* 0x000fca00078e0a08 */
[----:B------:R-:W-:-:S05]  /*5d60*/  SEL R11, R23, R8, !P1 ;  /* 0x00000008170b7207 */ /* 0x000fca0004800000 */
[----:B------:R-:W-:-:S04]  /*5d70*/  IMAD.WIDE.U32 R8, R11, 0x2, R44 ;  /* 0x000000020b087825 */ /* 0x000fc800078e002c */
[----:B------:R-:W-:Y:S02]  /*5d80*/  IMAD.WIDE.U32 R10, R11, 0x2, R42 ;  /* 0x000000020b0a7825 */ /* 0x000fe400078e002a */
[----:B------:R-:W2:Y:S04]  /*5d90*/  LDG.E.U16.CONSTANT R8, desc[UR16][R8.64] ;  /* 0x0000001008087981 */ /* 0x000ea8000c1e9500 */
[----:B------:R-:W3:Y:S01]  /*5da0*/  LDG.E.U16.CONSTANT R10, desc[UR16][R10.64] ;  /* 0x000000100a0a7981 */ /* 0x000ee2000c1e9500 */
[----:B------:R-:W-:Y:S02]  /*5db0*/  ISETP.NE.AND P2, PT, R15, 0x1, PT ;  /* 0x000000010f00780c */ /* 0x000fe40003f45270 */
[----:B------:R-:W-:Y:S01]  /*5dc0*/  MOV R22, R19 ;  /* 0x0000001300167202 */ /* 0x000fe20000000f00 */
[----:B--2---:R-:W-:-:S02]  /*5dd0*/  HADD2.F32 R25, -RZ, R8.H0_H0 ;  /* 0x20000008ff197230 */ /* 0x004fc40000004100 */
[----:B---3--:R-:W-:-:S03]  /*5de0*/  HADD2.F32 R24, -RZ, R10.H0_H0 ;  /* 0x2000000aff187230 */ /* 0x008fc60000004100 */
[----:B------:R0:W-:Y:S04]  /*5df0*/  STS [R20], R25 ;  /* 0x0000001914007388 */ /* 0x0001e80000000800 */
[----:B------:R0:W-:Y:S01]  /*5e00*/  STS [R21], R24 ;  /* 0x0000001815007388 */ /* 0x0001e20000000800 */
[----:B------:R-:W-:Y:S05]  /*5e10*/  @!P2 BRA `(.L_x_65) ;  /* 0x0000000000b0a947 */ /* 0x000fea0003800000 */
[----:B------:R-:W-:Y:S02]  /*5e20*/  IABS R9, R19 ;  /* 0x0000001300097213 */ /* 0x000fe40000000000 */
[----:B------:R-:W-:-:S03]  /*5e30*/  ISETP.GE.AND P3, PT, R19, RZ, PT ;  /* 0x000000ff1300720c */ /* 0x000fc60003f66270 */
[----:B------:R-:W-:-:S04]  /*5e40*/  IMAD.HI.U32 R8, R18, R9, RZ ;  /* 0x0000000912087227 */ /* 0x000fc800078e00ff */
[----:B------:R-:W-:-:S04]  /*5e50*/  IMAD.MOV R8, RZ, RZ, -R8 ;  /* 0x000000ffff087224 */ /* 0x000fc800078e0a08 */
[----:B------:R-:W-:-:S05]  /*5e60*/  IMAD R8, R17, R8, R9 ;  /* 0x0000000811087224 */ /* 0x000fca00078e0209 */
[----:B------:R-:W-:-:S13]  /*5e70*/  ISETP.GT.U32.AND P2, PT, R17, R8, PT ;  /* 0x000000081100720c */ /* 0x000fda0003f44070 */
[----:B------:R-:W-:-:S04]  /*5e80*/  @!P2 IADD3 R8, PT, PT, R8, -R17, RZ ;  /* 0x800000110808a210 */ /* 0x000fc80007ffe0ff */
[----:B------:R-:W-:-:S13]  /*5e90*/  ISETP.GT.U32.AND P2, PT, R17, R8, PT ;  /* 0x000000081100720c */ /* 0x000fda0003f44070 */
[----:B------:R-:W-:-:S05]  /*5ea0*/  @!P2 IMAD.IADD R8, R8, 0x1, -R17 ;  /* 0x000000010808a824 */ /* 0x000fca00078e0a11 */
[----:B------:R-:W-:-:S04]  /*5eb0*/  @!P3 IADD3 R8, PT, PT, -R8, RZ, RZ ;  /* 0x000000ff0808b210 */ /* 0x000fc80007ffe1ff */
[----:B------:R-:W-:-:S05]  /*5ec0*/  SEL R11, R23, R8, !P1 ;  /* 0x00000008170b7207 */ /* 0x000fca0004800000 */
[----:B------:R-:W-:-:S04]  /*5ed0*/  IMAD.WIDE.U32 R8, R11, 0x2, R44 ;  /* 0x000000020b087825 */ /* 0x000fc800078e002c */
[----:B------:R-:W-:Y:S02]  /*5ee0*/  IMAD.WIDE.U32 R10, R11, 0x2, R42 ;  /* 0x000000020b0a7825 */ /* 0x000fe400078e002a */
[----:B------:R-:W2:Y:S04]  /*5ef0*/  LDG.E.U16.CONSTANT R8, desc[UR16][R8.64] ;  /* 0x0000001008087981 */ /* 0x000ea8000c1e9500 */
[----:B------:R-:W0:Y:S01]  /*5f00*/  LDG.E.U16.CONSTANT R10, desc[UR16][R10.64] ;  /* 0x000000100a0a7981 */ /* 0x000e22000c1e9500 */
[----:B------:R-:W-:Y:S01]  /*5f10*/  ISETP.NE.AND P2, PT, R15, 0x2, PT ;  /* 0x000000020f00780c */ /* 0x000fe20003f45270 */
[----:B------:R-:W-:Y:S02]  /*5f20*/  IMAD.MOV.U32 R22, RZ, RZ, R16 ;  /* 0x000000ffff167224 */ /* 0x000fe400078e0010 */
[----:B--2---:R-:W-:-:S02]  /*5f30*/  HADD2.F32 R19, -RZ, R8.H0_H0 ;  /* 0x20000008ff137230 */ /* 0x004fc40000004100 */
[----:B0-----:R-:W-:-:S03]  /*5f40*/  HADD2.F32 R20, -RZ, R10.H0_H0 ;  /* 0x2000000aff147230 */ /* 0x001fc60000004100 */
[----:B------:R1:W-:Y:S04]  /*5f50*/  STS [R14], R19 ;  /* 0x000000130e007388 */ /* 0x0003e80000000800 */
[----:B------:R1:W-:Y:S01]  /*5f60*/  STS [R13], R20 ;  /* 0x000000140d007388 */ /* 0x0003e20000000800 */
[----:B------:R-:W-:Y:S05]  /*5f70*/  @!P2 BRA `(.L_x_65) ;  /* 0x000000000058a947 */ /* 0x000fea0003800000 */
[----:B------:R-:W-:Y:S02]  /*5f80*/  IABS R8, R16 ;  /* 0x0000001000087213 */ /* 0x000fe40000000000 */
[----:B------:R-:W-:-:S03]  /*5f90*/  ISETP.GE.AND P3, PT, R16, RZ, PT ;  /* 0x000000ff1000720c */ /* 0x000fc60003f66270 */
[----:B------:R-:W-:-:S05]  /*5fa0*/  IMAD.HI.U32 R18, R18, R8, RZ ;  /* 0x0000000812127227 */ /* 0x000fca00078e00ff */
[----:B------:R-:W-:-:S05]  /*5fb0*/  IADD3 R18, PT, PT, -R18, RZ, RZ ;  /* 0x000000ff12127210 */ /* 0x000fca0007ffe1ff */
[----:B------:R-:W-:-:S05]  /*5fc0*/  IMAD R8, R17, R18, R8 ;  /* 0x0000001211087224 */ /* 0x000fca00078e0208 */
[----:B------:R-:W-:-:S13]  /*5fd0*/  ISETP.GT.U32.AND P2, PT, R17, R8, PT ;  /* 0x000000081100720c */ /* 0x000fda0003f44070 */
[----:B------:R-:W-:-:S05]  /*5fe0*/  @!P2 IMAD.IADD R8, R8, 0x1, -R17 ;  /* 0x000000010808a824 */ /* 0x000fca00078e0a11 */
[----:B------:R-:W-:-:S13]  /*5ff0*/  ISETP.GT.U32.AND P2, PT, R17, R8, PT ;  /* 0x000000081100720c */ /* 0x000fda0003f44070 */
[----:B------:R-:W-:-:S05]  /*6000*/  @!P2 IADD3 R8, PT, PT, R8, -R17, RZ ;  /* 0x800000110808a210 */ /* 0x000fca0007ffe0ff */
[----:B------:R-:W-:-:S05]  /*6010*/  @!P3 IMAD.MOV R8, RZ, RZ, -R8 ;  /* 0x000000ffff08b224 */ /* 0x000fca00078e0a08 */
[----:B------:R-:W-:-:S05]  /*6020*/  SEL R11, R23, R8, !P1 ;  /* 0x00000008170b7207 */ /* 0x000fca0004800000 */
[----:B------:R-:W-:-:S04]  /*6030*/  IMAD.WIDE.U32 R8, R11, 0x2, R44 ;  /* 0x000000020b087825 */ /* 0x000fc800078e002c */
[----:B------:R-:W-:Y:S02]  /*6040*/  IMAD.WIDE.U32 R10, R11, 0x2, R42 ;  /* 0x000000020b0a7825 */ /* 0x000fe400078e002a */
[----:B------:R-:W2:Y:S04]  /*6050*/  LDG.E.U16.CONSTANT R8, desc[UR16][R8.64] ;  /* 0x0000001008087981 */ /* 0x000ea8000c1e9500 */
[----:B------:R-:W3:Y:S01]  /*6060*/  LDG.E.U16.CONSTANT R10, desc[UR16][R10.64] ;  /* 0x000000100a0a7981 */ /* 0x000ee2000c1e9500 */
[----:B-1----:R-:W-:Y:S02]  /*6070*/  MOV R13, UR28 ;  /* 0x0000001c000d7c02 */ /* 0x002fe40008000f00 */
[----:B------:R-:W-:-:S03]  /*6080*/  MOV R22, R12 ;  /* 0x0000000c00167202 */ /* 0x000fc60000000f00 */
[----:B------:R-:W-:Y:S02]  /*6090*/  IMAD R14, R13, 0x4, R14 ;  /* 0x000000040d0e7824 */ /* 0x000fe400078e020e */
[----:B--2---:R-:W-:Y:S02]  /*60a0*/  HADD2.F32 R13, -RZ, R8.H0_H0 ;  /* 0x20000008ff0d7230 */ /* 0x004fe40000004100 */
[----:B---3--:R-:W-:-:S03]  /*60b0*/  HADD2.F32 R15, -RZ, R10.H0_H0 ;  /* 0x2000000aff0f7230 */ /* 0x008fc60000004100 */
[----:B------:R2:W-:Y:S04]  /*60c0*/  STS [R14], R13 ;  /* 0x0000000d0e007388 */ /* 0x0005e80000000800 */
[----:B------:R2:W-:Y:S02]  /*60d0*/  STS [R34], R15 ;  /* 0x0000000f22007388 */ /* 0x0005e40000000800 */
.L_x_65:
[----:B------:R-:W-:Y:S05]  /*60e0*/  BSYNC.RECONVERGENT B1 ;  /* 0x0000000000017941 */ /* 0x000fea0003800200 */
.L_x_64:
[----:B------:R-:W-:-:S13]  /*60f0*/  ISETP.GE.U32.AND P1, PT, R35, 0x3, PT ;  /* 0x000000032300780c */ /* 0x000fda0003f26070 */
[----:B------:R-:W-:Y:S05]  /*6100*/  @!P1 BRA `(.L_x_41) ;  /* 0x0000000400d09947 */ /* 0x000fea0003800000 */
[----:B------:R-:W-:-:S04]  /*6110*/  IABS R23, R7 ;  /* 0x0000000700177213 */ /* 0x000fc80000000000 */
[----:B------:R-:W3:Y:S08]  /*6120*/  I2F.RP R10, R23 ;  /* 0x00000017000a7306 */ /* 0x000ef00000209400 */
[----:B---3--:R-:W3:Y:S02]  /*6130*/  MUFU.RCP R10, R10 ;  /* 0x0000000a000a7308 */ /* 0x008ee40000001000 */
[----:B---3--:R-:W-:-:S06]  /*6140*/  VIADD R8, R10, 0xffffffe ;  /* 0x0ffffffe0a087836 */ /* 0x008fcc0000000000 */
[----:B------:R3:W4:Y:S02]  /*6150*/  F2I.FTZ.U32.TRUNC.NTZ R9, R8 ;  /* 0x0000000800097305 */ /* 0x000724000021f000 */
[----:B---3--:R-:W-:Y:S01]  /*6160*/  IMAD.MOV.U32 R8, RZ, RZ, RZ ;  /* 0x000000ffff087224 */ /* 0x008fe200078e00ff */
[----:B----4-:R-:W-:-:S05]  /*6170*/  IADD3 R12, PT, PT, RZ, -R9, RZ ;  /* 0x80000009ff0c7210 */ /* 0x010fca0007ffe0ff */
[----:B------:R-:W-:-:S04]  /*6180*/  IMAD R7, R12, R23, RZ ;  /* 0x000000170c077224 */ /* 0x000fc800078e02ff */
[----:B------:R-:W-:-:S07]  /*6190*/  IMAD.HI.U32 R7, R9, R7, R8 ;  /* 0x0000000709077227 */ /* 0x000fce00078e0008 */
.L_x_66:
[----:B0-----:R-:W0:Y:S01]  /*61a0*/  LDC R24, c[0x0][0x3b0] ;  /* 0x0000ec00ff187b82 */ /* 0x001e220000000800 */
[----:B---3--:R-:W-:Y:S01]  /*61b0*/  IABS R12, R22 ;  /* 0x00000016000c7213 */ /* 0x008fe20000000000 */
[----:B------:R-:W-:-:S04]  /*61c0*/  VIADD R11, R22, UR28 ;  /* 0x0000001c160b7c36 */ /* 0x000fc80008000000 */
[----:B------:R-:W-:Y:S01]  /*61d0*/  IMAD.HI.U32 R7, R7, R12, RZ ;  /* 0x0000000c07077227 */ /* 0x000fe200078e00ff */
[----:B------:R-:W-:-:S03]  /*61e0*/  ISETP.GE.AND P2, PT, R11, RZ, PT ;  /* 0x000000ff0b00720c */ /* 0x000fc60003f46270 */
[----:B------:R-:W-:Y:S01]  /*61f0*/  VIADD R18, R11, UR28 ;  /* 0x0000001c0b127c36 */ /* 0x000fe20008000000 */
[----:B------:R-:W-:-:S03]  /*6200*/  IADD3 R7, PT, PT, -R7, RZ, RZ ;  /* 0x000000ff07077210 */ /* 0x000fc60007ffe1ff */
[----:B------:R-:W-:Y:S01]  /*6210*/  VIADD R25, R18, UR28 ;  /* 0x0000001c12197c36 */ /* 0x000fe20008000000 */
[----:B-12---:R-:W-:-:S04]  /*6220*/  IABS R14, R18 ;  /* 0x00000012000e7213 */ /* 0x006fc80000000000 */
[----:B------:R-:W-:Y:S02]  /*6230*/  IABS R16, R25 ;  /* 0x0000001900107213 */ /* 0x000fe40000000000 */
[----:B0-----:R-:W-:-:S04]  /*6240*/  IABS R10, R24 ;  /* 0x00000018000a7213 */ /* 0x001fc80000000000 */
[----:B------:R-:W0:Y:S01]  /*6250*/  I2F.RP R13, R10 ;  /* 0x0000000a000d7306 */ /* 0x000e220000209400 */
[----:B------:R-:W-:-:S05]  /*6260*/  IMAD R12, R10, R7, R12 ;  /* 0x000000070a0c7224 */ /* 0x000fca00078e020c */
[----:B------:R-:W-:Y:S02]  /*6270*/  ISETP.GT.U32.AND P1, PT, R23, R12, PT ;  /* 0x0000000c1700720c */ /* 0x000fe40003f24070 */
[----:B0-----:R-:W0:Y:S11]  /*6280*/  MUFU.RCP R13, R13 ;  /* 0x0000000d000d7308 */ /* 0x001e360000001000 */
[----:B------:R-:W-:-:S04]  /*6290*/  @!P1 IADD3 R12, PT, PT, R12, -R10, RZ ;  /* 0x8000000a0c0c9210 */ /* 0x000fc80007ffe0ff */
[----:B------:R-:W-:Y:S02]  /*62a0*/  ISETP.GT.U32.AND P4, PT, R23, R12, PT ;  /* 0x0000000c1700720c */ /* 0x000fe40003f84070 */
[-C--:B------:R-:W-:Y:S02]  /*62b0*/  MOV R23, R10.reuse ;  /* 0x0000000a00177202 */ /* 0x080fe40000000f00 */
[----:B0-----:R-:W-:Y:S02]  /*62c0*/  IADD3 R8, PT, PT, R13, 0xffffffe, RZ ;  /* 0x0ffffffe0d087810 */ /* 0x001fe40007ffe0ff */
[----:B------:R-:W-:Y:S02]  /*62d0*/  IABS R13, R11 ;  /* 0x0000000b000d7213 */ /* 0x000fe40000000000 */
[----:B------:R0:W1:Y:S05]  /*62e0*/  F2I.FTZ.U32.TRUNC.NTZ R9, R8 ;  /* 0x0000000800097305 */ /* 0x00006a000021f000 */
[----:B------:R-:W-:Y:S01]  /*62f0*/  @!P4 IADD3 R12, PT, PT, R12, -R10, RZ ;  /* 0x8000000a0c0cc210 */ /* 0x000fe20007ffe0ff */
[----:B0-----:R-:W-:-:S02]  /*6300*/  HFMA2 R8, -RZ, RZ, 0, 0 ;  /* 0x00000000ff087431 */ /* 0x001fc400000001ff */
[----:B-1----:R-:W-:-:S04]  /*6310*/  IMAD.MOV R15, RZ, RZ, -R9 ;  /* 0x000000ffff0f7224 */ /* 0x002fc800078e0a09 */
[----:B------:R-:W-:-:S04]  /*6320*/  IMAD R7, R15, R10, RZ ;  /* 0x0000000a0f077224 */ /* 0x000fc800078e02ff */
[----:B------:R-:W-:Y:S01]  /*6330*/  IMAD.HI.U32 R7, R9, R7, R8 ;  /* 0x0000000709077227 */ /* 0x000fe200078e0008 */
[----:B------:R-:W-:-:S05]  /*6340*/  MOV R9, R13 ;  /* 0x0000000d00097202 */ /* 0x000fca0000000f00 */
[----:B------:R-:W-:-:S04]  /*6350*/  IMAD.HI.U32 R8, R7, R9, RZ ;  /* 0x0000000907087227 */ /* 0x000fc800078e00ff */
[----:B------:R-:W-:Y:S02]  /*6360*/  IMAD.MOV R8, RZ, RZ, -R8 ;  /* 0x000000ffff087224 */ /* 0x000fe400078e0a08 */
[----:B------:R-:W-:-:S04]  /*6370*/  IMAD.HI.U32 R13, R7, R16, RZ ;  /* 0x00000010070d7227 */ /* 0x000fc800078e00ff */
[----:B------:R-:W-:Y:S01]  /*6380*/  IMAD R9, R10, R8, R9 ;  /* 0x000000080a097224 */ /* 0x000fe200078e0209 */
[----:B------:R-:W-:Y:S01]  /*6390*/  IADD3 R17, PT, PT, -R13, RZ, RZ ;  /* 0x000000ff0d117210 */ /* 0x000fe20007ffe1ff */
[----:B------:R-:W-:-:S03]  /*63a0*/  IMAD.HI.U32 R8, R7, R14, RZ ;  /* 0x0000000e07087227 */ /* 0x000fc600078e00ff */
[----:B------:R-:W-:Y:S01]  /*63b0*/  ISETP.GT.U32.AND P1, PT, R23, R9, PT ;  /* 0x000000091700720c */ /* 0x000fe20003f24070 */
[----:B------:R-:W-:Y:S01]  /*63c0*/  IMAD.MOV R15, RZ, RZ, -R8 ;  /* 0x000000ffff0f7224 */ /* 0x000fe200078e0a08 */
[----:B------:R-:W-:-:S03]  /*63d0*/  LOP3.LUT R8, RZ, R24, RZ, 0x33, !PT ;  /* 0x00000018ff087212 */ /* 0x000fc600078e33ff */
[C---:B------:R-:W-:Y:S02]  /*63e0*/  IMAD R13, R10.reuse, R15, R14 ;  /* 0x0000000f0a0d7224 */ /* 0x040fe400078e020e */
[----:B------:R-:W-:-:S03]  /*63f0*/  IMAD R14, R10, R17, R16 ;  /* 0x000000110a0e7224 */ /* 0x000fc600078e0210 */
[C---:B------:R-:W-:Y:S02]  /*6400*/  ISETP.GT.U32.AND P5, PT, R23.reuse, R13, PT ;  /* 0x0000000d1700720c */ /* 0x040fe40003fa4070 */
[----:B------:R-:W-:Y:S01]  /*6410*/  ISETP.GT.U32.AND P6, PT, R23, R14, PT ;  /* 0x0000000e1700720c */ /* 0x000fe20003fc4070 */
[----:B------:R-:W-:Y:S01]  /*6420*/  @!P1 IMAD.IADD R9, R9, 0x1, -R10 ;  /* 0x0000000109099824 */ /* 0x000fe200078e0a0a */
[----:B------:R-:W-:-:S04]  /*6430*/  ISETP.GE.AND P1, PT, R22, RZ, PT ;  /* 0x000000ff1600720c */ /* 0x000fc80003f26270 */
[----:B------:R-:W-:-:S05]  /*6440*/  ISETP.GT.U32.AND P3, PT, R23, R9, PT ;  /* 0x000000091700720c */ /* 0x000fca0003f64070 */
[----:B------:R-:W-:Y:S02]  /*6450*/  @!P5 IADD3 R13, PT, PT, R13, -R10, RZ ;  /* 0x8000000a0d0dd210 */ /* 0x000fe40007ffe0ff */
[--C-:B------:R-:W-:Y:S01]  /*6460*/  @!P6 IMAD.IADD R14, R14, 0x1, -R10.reuse ;  /* 0x000000010e0ee824 */ /* 0x100fe200078e0a0a */
[----:B------:R-:W-:Y:S02]  /*6470*/  ISETP.GE.AND P6, PT, R25, RZ, PT ;  /* 0x000000ff1900720c */ /* 0x000fe40003fc6270 */
[C---:B------:R-:W-:Y:S02]  /*6480*/  ISETP.GT.U32.AND P5, PT, R23.reuse, R13, PT ;  /* 0x0000000d1700720c */ /* 0x040fe40003fa4070 */
[----:B------:R-:W-:Y:S01]  /*6490*/  ISETP.GT.U32.AND P4, PT, R23, R14, PT ;  /* 0x0000000e1700720c */ /* 0x000fe20003f84070 */
[----:B------:R-:W-:Y:S01]  /*64a0*/  @!P3 IMAD.IADD R9, R9, 0x1, -R10 ;  /* 0x000000010909b824 */ /* 0x000fe200078e0a0a */
[----:B------:R-:W-:Y:S02]  /*64b0*/  @!P1 IADD3 R12, PT, PT, -R12, RZ, RZ ;  /* 0x000000ff0c0c9210 */ /* 0x000fe40007ffe1ff */
[----:B------:R-:W-:Y:S01]  /*64c0*/  ISETP.GE.AND P1, PT, R18, RZ, PT ;  /* 0x000000ff1200720c */ /* 0x000fe20003f26270 */
[----:B------:R-:W-:Y:S01]  /*64d0*/  @!P2 IMAD.MOV R9, RZ, RZ, -R9 ;  /* 0x000000ffff09a224 */ /* 0x000fe200078e0a09 */
[----:B------:R-:W-:-:S04]  /*64e0*/  ISETP.NE.AND P3, PT, R24, RZ, PT ;  /* 0x000000ff1800720c */ /* 0x000fc80003f65270 */
[----:B------:R-:W-:Y:S02]  /*64f0*/  SEL R19, R8, R12, !P3 ;  /* 0x0000000c08137207 */ /* 0x000fe40005800000 */
[----:B------:R-:W-:Y:S01]  /*6500*/  @!P5 IADD3 R13, PT, PT, R13, -R10, RZ ;  /* 0x8000000a0d0dd210 */ /* 0x000fe20007ffe0ff */
[----:B------:R-:W-:Y:S01]  /*6510*/  @!P4 IMAD.IADD R14, R14, 0x1, -R10 ;  /* 0x000000010e0ec824 */ /* 0x000fe200078e0a0a */
[C---:B------:R-:W-:Y:S01]  /*6520*/  SEL R9, R8.reuse, R9, !P3 ;  /* 0x0000000908097207 */ /* 0x040fe20005800000 */
[----:B------:R-:W-:Y:S02]  /*6530*/  IMAD.WIDE R16, R19, 0x2, R44 ;  /* 0x0000000213107825 */ /* 0x000fe400078e022c */
[----:B------:R-:W-:Y:S02]  /*6540*/  @!P1 IADD3 R13, PT, PT, -R13, RZ, RZ ;  /* 0x000000ff0d0d9210 */ /* 0x000fe40007ffe1ff */
[----:B------:R-:W-:Y:S01]  /*6550*/  @!P6 IMAD.MOV R14, RZ, RZ, -R14 ;  /* 0x000000ffff0ee224 */ /* 0x000fe200078e0a0e */
[----:B------:R0:W2:Y:S01]  /*6560*/  LDG.E.U16.CONSTANT R26, desc[UR16][R16.64] ;  /* 0x00000010101a7981 */ /* 0x0000a2000c1e9500 */
[----:B------:R-:W-:Y:S01]  /*6570*/  SEL R13, R8, R13, !P3 ;  /* 0x0000000d080d7207 */ /* 0x000fe20005800000 */
[----:B------:R-:W-:-:S02]  /*6580*/  IMAD.WIDE R18, R19, 0x2, R42 ;  /* 0x0000000213127825 */ /* 0x000fc400078e022a */
[----:B------:R-:W-:Y:S02]  /*6590*/  SEL R27, R8, R14, !P3 ;  /* 0x0000000e081b7207 */ /* 0x000fe40005800000 */
[C---:B------:R-:W-:Y:S02]  /*65a0*/  IMAD.WIDE R20, R9.reuse, 0x2, R44 ;  /* 0x0000000209147825 */ /* 0x040fe400078e022c */
[----:B------:R-:W3:Y:S02]  /*65b0*/  LDG.E.U16.CONSTANT R18, desc[UR16][R18.64] ;  /* 0x0000001012127981 */ /* 0x000ee4000c1e9500 */
[----:B------:R-:W-:Y:S02]  /*65c0*/  IMAD.WIDE R8, R9, 0x2, R42 ;  /* 0x0000000209087825 */ /* 0x000fe400078e022a */
[----:B------:R1:W4:Y:S02]  /*65d0*/  LDG.E.U16.CONSTANT R20, desc[UR16][R20.64] ;  /* 0x0000001014147981 */ /* 0x000324000c1e9500 */
[----:B------:R-:W-:-:S02]  /*65e0*/  IMAD.WIDE R10, R13, 0x2, R44 ;  /* 0x000000020d0a7825 */ /* 0x000fc400078e022c */
[----:B------:R5:W4:Y:S02]  /*65f0*/  LDG.E.U16.CONSTANT R8, desc[UR16][R8.64] ;  /* 0x0000001008087981 */ /* 0x000b24000c1e9500 */
[----:B------:R-:W-:Y:S02]  /*6600*/  IMAD.WIDE R12, R13, 0x2, R42 ;  /* 0x000000020d0c7825 */ /* 0x000fe400078e022a */
[----:B------:R5:W4:Y:S02]  /*6610*/  LDG.E.U16.CONSTANT R10, desc[UR16][R10.64] ;  /* 0x000000100a0a7981 */ /* 0x000b24000c1e9500 */
[C---:B------:R-:W-:Y:S02]  /*6620*/  IMAD.WIDE R14, R27.reuse, 0x2, R44 ;  /* 0x000000021b0e7825 */ /* 0x040fe400078e022c */
[----:B------:R-:W4:Y:S02]  /*6630*/  LDG.E.U16.CONSTANT R12, desc[UR16][R12.64] ;  /* 0x000000100c0c7981 */ /* 0x000f24000c1e9500 */
[----:B0-----:R-:W-:-:S02]  /*6640*/  IMAD.WIDE R16, R27, 0x2, R42 ;  /* 0x000000021b107825 */ /* 0x001fc400078e022a */
[----:B------:R0:W4:Y:S04]  /*6650*/  LDG.E.U16.CONSTANT R14, desc[UR16][R14.64] ;  /* 0x000000100e0e7981 */ /* 0x000128000c1e9500 */
[----:B------:R0:W4:Y:S01]  /*6660*/  LDG.E.U16.CONSTANT R16, desc[UR16][R16.64] ;  /* 0x0000001010107981 */ /* 0x000122000c1e9500 */
[----:B-1----:R-:W-:Y:S01]  /*6670*/  LEA R21, R22, R37, 0x2 ;  /* 0x0000002516157211 */ /* 0x002fe200078e10ff */
[----:B------:R-:W-:Y:S01]  /*6680*/  IMAD.U32 R22, RZ, RZ, UR28 ;  /* 0x0000001cff167e24 */ /* 0x000fe2000f8e00ff */
[----:B------:R-:W-:-:S04]  /*6690*/  MOV R28, UR28 ;  /* 0x0000001c001c7c02 */ /* 0x000fc80008000f00 */
[----:B------:R-:W-:Y:S01]  /*66a0*/  LEA R27, R22, R21, 0x2 ;  /* 0x00000015161b7211 */ /* 0x000fe200078e10ff */
[----:B------:R-:W-:-:S03]  /*66b0*/  IMAD.U32 R30, RZ, RZ, UR28 ;  /* 0x0000001cff1e7e24 */ /* 0x000fc6000f8e00ff */
[-C--:B-----5:R-:W-:Y:S01]  /*66c0*/  LEA R9, R28, R27.reuse, 0x2 ;  /* 0x0000001b1c097211 */ /* 0x0a0fe200078e10ff */
[C---:B------:R-:W-:Y:S01]  /*66d0*/  IMAD R19, R24.reuse, 0x40, R21 ;  /* 0x0000004018137824 */ /* 0x040fe200078e0215 */
[----:B------:R-:W-:-:S03]  /*66e0*/  LEA R11, R24, R27, 0x6 ;  /* 0x0000001b180b7211 */ /* 0x000fc600078e30ff */
[--C-:B0-----:R-:W-:Y:S02]  /*66f0*/  IMAD R15, R30, 0x4, R9.reuse ;  /* 0x000000041e0f7824 */ /* 0x101fe400078e0209 */
[----:B------:R-:W-:-:S03]  /*6700*/  IMAD R13, R24, 0x40, R9 ;  /* 0x00000040180d7824 */ /* 0x000fc600078e0209 */
[----:B------:R-:W-:Y:S01]  /*6710*/  LEA R17, R24, R15, 0x6 ;  /* 0x0000000f18117211 */ /* 0x000fe200078e30ff */
[----:B------:R-:W-:-:S05]  /*6720*/  VIADD R22, R25, UR28 ;  /* 0x0000001c19167c36 */ /* 0x000fca0008000000 */
[----:B------:R-:W-:Y:S01]  /*6730*/  ISETP.GE.AND P1, PT, R22, UR8, PT ;  /* 0x0000000816007c0c */ /* 0x000fe2000bf26270 */
[----:B--2---:R-:W-:Y:S02]  /*6740*/  HADD2.F32 R26, -RZ, R26.H0_H0 ;  /* 0x2000001aff1a7230 */ /* 0x004fe40000004100 */
[----:B---3--:R-:W-:-:S03]  /*6750*/  HADD2.F32 R18, -RZ, R18.H0_H0 ;  /* 0x20000012ff127230 */ /* 0x008fc60000004100 */
[----:B------:R3:W-:Y:S01]  /*6760*/  STS [R21], R26 ;  /* 0x0000001a15007388 */ /* 0x0007e20000000800 */
[----:B----4-:R-:W-:-:S03]  /*6770*/  HADD2.F32 R20, -RZ, R20.H0_H0 ;  /* 0x20000014ff147230 */ /* 0x010fc60000004100 */
[----:B------:R3:W-:Y:S01]  /*6780*/  STS [R19], R18 ;  /* 0x0000001213007388 */ /* 0x0007e20000000800 */
[----:B------:R-:W-:-:S03]  /*6790*/  HADD2.F32 R8, -RZ, R8.H0_H0 ;  /* 0x20000008ff087230 */ /* 0x000fc60000004100 */
        /* <DEDUP_REMOVED lines=8> */
[----:B------:R3:W-:Y:S04]  /*6820*/  STS [R15], R14 ;  /* 0x0000000e0f007388 */ /* 0x0007e80000000800 */
[----:B------:R3:W-:Y:S01]  /*6830*/  STS [R17], R16 ;  /* 0x0000001011007388 */ /* 0x0007e20000000800 */
[----:B------:R-:W-:Y:S05]  /*6840*/  @!P1 BRA `(.L_x_66) ;  /* 0xfffffff800549947 */ /* 0x000fea000383ffff */
.L_x_41:
[----:B------:R-:W-:Y:S05]  /*6850*/  BSYNC.RECONVERGENT B0 ;  /* 0x0000000000007941 */ /* 0x000fea0003800200 */
.L_x_40:
[----:B-1----:R-:W1:Y:S01]  /*6860*/  LDC R7, c[0x0][0x3a4] ;  /* 0x0000e900ff077b82 */ /* 0x002e620000000800 */
[----:B------:R-:W-:Y:S07]  /*6870*/  BSSY.RECONVERGENT B0, `(.L_x_67) ;  /* 0x0000136000007945 */ /* 0x000fee0003800200 */
[----:B------:R-:W-:Y:S01]  /*6880*/  BAR.SYNC.DEFER_BLOCKING 0x0 ;  /* 0x0000000000007b1d */ /* 0x000fe20000010000 */
[----:B-1----:R-:W-:-:S13]  /*6890*/  ISETP.LE.OR P1, PT, R7, UR4, !P0 ;  /* 0x0000000407007c0c */ /* 0x002fda000c723670 */
[----:B------:R-:W-:Y:S05]  /*68a0*/  @P1 BRA `(.L_x_68) ;  /* 0x0000001000c81947 */ /* 0x000fea0003800000 */
[----:B------:R-:W-:Y:S01]  /*68b0*/  UISETP.LT.AND UP0, UPT, UR27, 0x10, UPT ;  /* 0x000000101b00788c */ /* 0x000fe2000bf01270 */
[----:B------:R-:W-:-:S03]  /*68c0*/  IMAD.MOV.U32 R30, RZ, RZ, RZ ;  /* 0x000000ffff1e7224 */ /* 0x000fc600078e00ff */
[----:B------:R-:W-:-:S06]  /*68d0*/  USEL UR5, UR27, 0x10, UP0 ;  /* 0x000000101b057887 */ /* 0x000fcc0008000000 */
[----:B------:R-:W-:-:S04]  /*68e0*/  MOV R7, UR5 ;  /* 0x0000000500077c02 */ /* 0x000fc80008000f00 */
[----:B------:R-:W-:-:S07]  /*68f0*/  VIMNMX R7, PT, PT, R7, 0x1, !PT ;  /* 0x0000000107077848 */ /* 0x000fce0007fe0100 */
.L_x_89:
[----:B0-----:R-:W0:Y:S01]  /*6900*/  LDC R24, c[0x0][0x3b0] ;  /* 0x0000ec00ff187b82 */ /* 0x001e220000000800 */
[----:B------:R-:W-:Y:S01]  /*6910*/  MOV R25, R30 ;  /* 0x0000001e00197202 */ /* 0x000fe20000000f00 */
[----:B------:R-:W-:Y:S02]  /*6920*/  VIADD R30, R30, 0x1 ;  /* 0x000000011e1e7836 */ /* 0x000fe40000000000 */
[----:B-1-3--:R-:W-:-:S03]  /*6930*/  HFMA2 R19, -RZ, RZ, 0, 0 ;  /* 0x00000000ff137431 */ /* 0x00afc600000001ff */
[----:B------:R-:W-:Y:S02]  /*6940*/  ISETP.NE.AND P1, PT, R30, R7, PT ;  /* 0x000000071e00720c */ /* 0x000fe40003f25270 */
[----:B0-----:R-:W-:-:S13]  /*6950*/  ISETP.GE.AND P2, PT, R24, 0x1, PT ;  /* 0x000000011800780c */ /* 0x001fda0003f46270 */
[----:B--2-4-:R-:W-:Y:S05]  /*6960*/  @!P2 BRA `(.L_x_69) ;  /* 0x000000040064a947 */ /* 0x014fea0003800000 */
[----:B------:R-:W-:Y:S01]  /*6970*/  ISETP.GE.U32.AND P3, PT, R39, 0x7, PT ;  /* 0x000000072700780c */ /* 0x000fe20003f66070 */
[----:B------:R-:W-:Y:S01]  /*6980*/  BSSY.RECONVERGENT B1, `(.L_x_70) ;  /* 0x0000027000017945 */ /* 0x000fe20003800200 */
[----:B------:R-:W-:Y:S01]  /*6990*/  IMAD.MOV.U32 R19, RZ, RZ, RZ ;  /* 0x000000ffff137224 */ /* 0x000fe200078e00ff */
[----:B------:R-:W-:-:S10]  /*69a0*/  MOV R8, RZ ;  /* 0x000000ff00087202 */ /* 0x000fd40000000f00 */
[----:B------:R-:W-:Y:S05]  /*69b0*/  @!P3 BRA `(.L_x_71) ;  /* 0x00000000008cb947 */ /* 0x000fea0003800000 */
[----:B------:R-:W-:Y:S01]  /*69c0*/  BSSY.RECONVERGENT B2, `(.L_x_72) ;  /* 0x0000021000027945 */ /* 0x000fe20003800200 */
[----:B------:R-:W-:Y:S01]  /*69d0*/  IMAD.MOV.U32 R19, RZ, RZ, RZ ;  /* 0x000000ffff137224 */ /* 0x000fe200078e00ff */
[----:B------:R-:W-:-:S07]  /*69e0*/  MOV R8, RZ ;  /* 0x000000ff00087202 */ /* 0x000fce0000000f00 */
.L_x_73:
[----:B------:R-:W-:Y:S02]  /*69f0*/  IMAD R10, R25, R24, R8 ;  /* 0x00000018190a7224 */ /* 0x000fe400078e0208 */
[C---:B------:R-:W-:Y:S02]  /*6a00*/  IMAD R20, R8.reuse, 0x4, R5 ;  /* 0x0000000408147824 */ /* 0x040fe400078e0205 */
[----:B------:R-:W-:Y:S01]  /*6a10*/  VIADD R8, R8, 0x8 ;  /* 0x0000000808087836 */ /* 0x000fe20000000000 */
[----:B------:R-:W-:Y:S02]  /*6a20*/  LEA R21, R10, R37, 0x2 ;  /* 0x000000250a157211 */ /* 0x000fe400078e10ff */
[----:B------:R-:W-:Y:S02]  /*6a30*/  LDS R22, [R20] ;  /* 0x0000000014167984 */ /* 0x000fe40000000800 */
[----:B------:R-:W-:Y:S02]  /*6a40*/  ISETP.NE.AND P3, PT, R8, R33, PT ;  /* 0x000000210800720c */ /* 0x000fe40003f65270 */
[----:B------:R-:W0:Y:S04]  /*6a50*/  LDS R23, [R21] ;  /* 0x0000000015177984 */ /* 0x000e280000000800 */
[----:B------:R-:W-:Y:S04]  /*6a60*/  LDS R27, [R20+0x4] ;  /* 0x00000400141b7984 */ /* 0x000fe80000000800 */
[----:B------:R-:W1:Y:S04]  /*6a70*/  LDS R26, [R21+0x4] ;  /* 0x00000400151a7984 */ /* 0x000e680000000800 */
[----:B------:R-:W-:Y:S04]  /*6a80*/  LDS R29, [R20+0x8] ;  /* 0x00000800141d7984 */ /* 0x000fe80000000800 */
[----:B------:R-:W3:Y:S04]  /*6a90*/  LDS R28, [R21+0x8] ;  /* 0x00000800151c7984 */ /* 0x000ee80000000800 */
[----:B--2---:R-:W-:Y:S04]  /*6aa0*/  LDS R15, [R20+0xc] ;  /* 0x00000c00140f7984 */ /* 0x004fe80000000800 */
[----:B------:R-:W2:Y:S04]  /*6ab0*/  LDS R16, [R21+0xc] ;  /* 0x00000c0015107984 */ /* 0x000ea80000000800 */
[----:B------:R-:W-:Y:S04]  /*6ac0*/  LDS R13, [R20+0x10] ;  /* 0x00001000140d7984 */ /* 0x000fe80000000800 */
[----:B------:R-:W4:Y:S04]  /*6ad0*/  LDS R14, [R21+0x10] ;  /* 0x00001000150e7984 */ /* 0x000f280000000800 */
[----:B------:R-:W-:Y:S04]  /*6ae0*/  LDS R11, [R20+0x14] ;  /* 0x00001400140b7984 */ /* 0x000fe80000000800 */
[----:B------:R-:W5:Y:S01]  /*6af0*/  LDS R12, [R21+0x14] ;  /* 0x00001400150c7984 */ /* 0x000f620000000800 */
[----:B0-----:R-:W-:-:S03]  /*6b00*/  FFMA R22, R22, R23, R19 ;  /* 0x0000001716167223 */ /* 0x001fc60000000013 */
[----:B------:R-:W-:Y:S04]  /*6b10*/  LDS R9, [R20+0x18] ;  /* 0x0000180014097984 */ /* 0x000fe80000000800 */
[----:B------:R-:W0:Y:S01]  /*6b20*/  LDS R10, [R21+0x18] ;  /* 0x00001800150a7984 */ /* 0x000e220000000800 */
[----:B-1----:R-:W-:-:S03]  /*6b30*/  FFMA R22, R27, R26, R22 ;  /* 0x0000001a1b167223 */ /* 0x002fc60000000016 */
[----:B------:R-:W-:Y:S04]  /*6b40*/  LDS R17, [R20+0x1c] ;  /* 0x00001c0014117984 */ /* 0x000fe80000000800 */
[----:B------:R-:W1:Y:S01]  /*6b50*/  LDS R18, [R21+0x1c] ;  /* 0x00001c0015127984 */ /* 0x000e620000000800 */
[----:B---3--:R-:W-:-:S04]  /*6b60*/  FFMA R22, R29, R28, R22 ;  /* 0x0000001c1d167223 */ /* 0x008fc80000000016 */
[----:B--2---:R-:W-:-:S04]  /*6b70*/  FFMA R16, R15, R16, R22 ;  /* 0x000000100f107223 */ /* 0x004fc80000000016 */
[----:B----4-:R-:W-:-:S04]  /*6b80*/  FFMA R14, R13, R14, R16 ;  /* 0x0000000e0d0e7223 */ /* 0x010fc80000000010 */
[----:B-----5:R-:W-:-:S04]  /*6b90*/  FFMA R12, R11, R12, R14 ;  /* 0x0000000c0b0c7223 */ /* 0x020fc8000000000e */
[----:B0-----:R-:W-:-:S04]  /*6ba0*/  FFMA R10, R9, R10, R12 ;  /* 0x0000000a090a7223 */ /* 0x001fc8000000000c */
[----:B-1----:R-:W-:Y:S01]  /*6bb0*/  FFMA R19, R17, R18, R10 ;  /* 0x0000001211137223 */ /* 0x002fe2000000000a */
[----:B------:R-:W-:Y:S06]  /*6bc0*/  @P3 BRA `(.L_x_73) ;  /* 0xfffffffc00883947 */ /* 0x000fec000383ffff */
[----:B------:R-:W-:Y:S05]  /*6bd0*/  BSYNC.RECONVERGENT B2 ;  /* 0x0000000000027941 */ /* 0x000fea0003800200 */
.L_x_72:
[----:B------:R-:W-:-:S07]  /*6be0*/  MOV R8, R33 ;  /* 0x0000002100087202 */ /* 0x000fce0000000f00 */
.L_x_71:
[----:B------:R-:W-:Y:S05]  /*6bf0*/  BSYNC.RECONVERGENT B1 ;  /* 0x0000000000017941 */ /* 0x000fea0003800200 */
.L_x_70:
[----:B------:R-:W-:Y:S01]  /*6c00*/  ISETP.NE.AND P3, PT, R4, RZ, PT ;  /* 0x000000ff0400720c */ /* 0x000fe20003f65270 */
[----:B------:R-:W-:-:S12]  /*6c10*/  BSSY.RECONVERGENT B1, `(.L_x_69) ;  /* 0x000002e000017945 */ /* 0x000fd80003800200 */
[----:B------:R-:W-:Y:S05]  /*6c20*/  @!P3 BRA `(.L_x_74) ;  /* 0x0000000000b0b947 */ /* 0x000fea0003800000 */
[----:B------:R-:W-:Y:S01]  /*6c30*/  VIADD R9, R4, 0xffffffff ;  /* 0xffffffff04097836 */ /* 0x000fe20000000000 */
[----:B------:R-:W-:Y:S01]  /*6c40*/  BSSY.RECONVERGENT B2, `(.L_x_75) ;  /* 0x0000014000027945 */ /* 0x000fe20003800200 */
[----:B------:R-:W-:-:S03]  /*6c50*/  ISETP.NE.AND P4, PT, R3, RZ, PT ;  /* 0x000000ff0300720c */ /* 0x000fc60003f85270 */
[----:B------:R-:W-:-:S13]  /*6c60*/  ISETP.GE.U32.AND P3, PT, R9, 0x3, PT ;  /* 0x000000030900780c */ /* 0x000fda0003f66070 */
[----:B------:R-:W-:Y:S05]  /*6c70*/  @!P3 BRA `(.L_x_76) ;  /* 0x000000000040b947 */ /* 0x000fea0003800000 */
[----:B------:R-:W-:Y:S01]  /*6c80*/  IMAD R10, R25, R24, R8 ;  /* 0x00000018190a7224 */ /* 0x000fe200078e0208 */
[C---:B------:R-:W-:Y:S02]  /*6c90*/  LEA R9, R8.reuse, R5, 0x2 ;  /* 0x0000000508097211 */ /* 0x040fe400078e10ff */
[----:B------:R-:W-:Y:S01]  /*6ca0*/  IADD3 R8, PT, PT, R8, 0x4, RZ ;  /* 0x0000000408087810 */ /* 0x000fe20007ffe0ff */
[----:B------:R-:W-:Y:S02]  /*6cb0*/  IMAD R11, R10, 0x4, R37 ;  /* 0x000000040a0b7824 */ /* 0x000fe400078e0225 */
[----:B------:R-:W-:Y:S04]  /*6cc0*/  LDS R10, [R9] ;  /* 0x00000000090a7984 */ /* 0x000fe80000000800 */
[----:B------:R-:W0:Y:S04]  /*6cd0*/  LDS R12, [R11] ;  /* 0x000000000b0c7984 */ /* 0x000e280000000800 */
[----:B--2---:R-:W-:Y:S04]  /*6ce0*/  LDS R13, [R9+0x4] ;  /* 0x00000400090d7984 */ /* 0x004fe80000000800 */
[----:B------:R-:W1:Y:S04]  /*6cf0*/  LDS R14, [R11+0x4] ;  /* 0x000004000b0e7984 */ /* 0x000e680000000800 */
[----:B------:R-:W-:Y:S04]  /*6d00*/  LDS R15, [R9+0x8] ;  /* 0x00000800090f7984 */ /* 0x000fe80000000800 */
[----:B------:R-:W2:Y:S04]  /*6d10*/  LDS R16, [R11+0x8] ;  /* 0x000008000b107984 */ /* 0x000ea80000000800 */
[----:B------:R-:W-:Y:S04]  /*6d20*/  LDS R17, [R9+0xc] ;  /* 0x00000c0009117984 */ /* 0x000fe80000000800 */
[----:B------:R-:W3:Y:S01]  /*6d30*/  LDS R18, [R11+0xc] ;  /* 0x00000c000b127984 */ /* 0x000ee20000000800 */
[----:B0-----:R-:W-:-:S04]  /*6d40*/  FFMA R10, R10, R12, R19 ;  /* 0x0000000c0a0a7223 */ /* 0x001fc80000000013 */
[----:B-1----:R-:W-:-:S04]  /*6d50*/  FFMA R10, R13, R14, R10 ;  /* 0x0000000e0d0a7223 */ /* 0x002fc8000000000a */
[----:B--2---:R-:W-:-:S04]  /*6d60*/  FFMA R10, R15, R16, R10 ;  /* 0x000000100f0a7223 */ /* 0x004fc8000000000a */
[----:B---3--:R-:W-:-:S07]  /*6d70*/  FFMA R19, R17, R18, R10 ;  /* 0x0000001211137223 */ /* 0x008fce000000000a */
.L_x_76:
[----:B------:R-:W-:Y:S05]  /*6d80*/  BSYNC.RECONVERGENT B2 ;  /* 0x0000000000027941 */ /* 0x000fea0003800200 */
.L_x_75:
[----:B------:R-:W-:Y:S05]  /*6d90*/  @!P4 BRA `(.L_x_74) ;  /* 0x000000000054c947 */ /* 0x000fea0003800000 */
[----:B------:R-:W-:Y:S01]  /*6da0*/  ISETP.NE.AND P3, PT, R3, 0x1, PT ;  /* 0x000000010300780c */ /* 0x000fe20003f65270 */
[----:B------:R-:W-:Y:S01]  /*6db0*/  BSSY.RECONVERGENT B2, `(.L_x_77) ;  /* 0x000000d000027945 */ /* 0x000fe20003800200 */
[----:B------:R-:W-:-:S11]  /*6dc0*/  LOP3.LUT P4, RZ, R24, 0x1, RZ, 0xc0, !PT ;  /* 0x0000000118ff7812 */ /* 0x000fd6000788c0ff */
[----:B------:R-:W-:Y:S05]  /*6dd0*/  @!P3 BRA `(.L_x_78) ;  /* 0x000000000028b947 */ /* 0x000fea0003800000 */
[----:B------:R-:W-:Y:S02]  /*6de0*/  IMAD R10, R25, R24, R8 ;  /* 0x00000018190a7224 */ /* 0x000fe400078e0208 */
[C---:B------:R-:W-:Y:S02]  /*6df0*/  IMAD R9, R8.reuse, 0x4, R5 ;  /* 0x0000000408097824 */ /* 0x040fe400078e0205 */
[----:B------:R-:W-:Y:S01]  /*6e00*/  VIADD R8, R8, 0x2 ;  /* 0x0000000208087836 */ /* 0x000fe20000000000 */
[----:B------:R-:W-:Y:S02]  /*6e10*/  LEA R11, R10, R37, 0x2 ;  /* 0x000000250a0b7211 */ /* 0x000fe400078e10ff */
[----:B------:R-:W-:Y:S04]  /*6e20*/  LDS R10, [R9] ;  /* 0x00000000090a7984 */ /* 0x000fe80000000800 */
[----:B------:R-:W0:Y:S04]  /*6e30*/  LDS R12, [R11] ;  /* 0x000000000b0c7984 */ /* 0x000e280000000800 */
[----:B--2---:R-:W-:Y:S04]  /*6e40*/  LDS R13, [R9+0x4] ;  /* 0x00000400090d7984 */ /* 0x004fe80000000800 */
[----:B------:R-:W1:Y:S01]  /*6e50*/  LDS R14, [R11+0x4] ;  /* 0x000004000b0e7984 */ /* 0x000e620000000800 */
[----:B0-----:R-:W-:-:S04]  /*6e60*/  FFMA R10, R10, R12, R19 ;  /* 0x0000000c0a0a7223 */ /* 0x001fc80000000013 */
[----:B-1----:R-:W-:-:S07]  /*6e70*/  FFMA R19, R13, R14, R10 ;  /* 0x0000000e0d137223 */ /* 0x002fce000000000a */
.L_x_78:
[----:B------:R-:W-:Y:S05]  /*6e80*/  BSYNC.RECONVERGENT B2 ;  /* 0x0000000000027941 */ /* 0x000fea0003800200 */
.L_x_77:
[----:B------:R-:W-:Y:S01]  /*6e90*/  @P4 IMAD R10, R25, R24, R8 ;  /* 0x00000018190a4224 */ /* 0x000fe200078e0208 */
[----:B------:R-:W-:-:S03]  /*6ea0*/  @P4 LEA R8, R8, R5, 0x2 ;  /* 0x0000000508084211 */ /* 0x000fc600078e10ff */
[----:B------:R-:W-:-:S03]  /*6eb0*/  @P4 IMAD R10, R10, 0x4, R37 ;  /* 0x000000040a0a4824 */ /* 0x000fc600078e0225 */
[----:B------:R-:W-:Y:S04]  /*6ec0*/  @P4 LDS R8, [R8] ;  /* 0x0000000008084984 */ /* 0x000fe80000000800 */
[----:B------:R-:W0:Y:S02]  /*6ed0*/  @P4 LDS R10, [R10] ;  /* 0x000000000a0a4984 */ /* 0x000e240000000800 */
[----:B0-----:R-:W-:-:S07]  /*6ee0*/  @P4 FFMA R19, R8, R10, R19 ;  /* 0x0000000a08134223 */ /* 0x001fce0000000013 */
.L_x_74:
[----:B------:R-:W-:Y:S05]  /*6ef0*/  BSYNC.RECONVERGENT B1 ;  /* 0x0000000000017941 */ /* 0x000fea0003800200 */
.L_x_69:
[----:B------:R-:W-:Y:S01]  /*6f00*/  FMUL R8, R32, R19 ;  /* 0x0000001320087220 */ /* 0x000fe20000400000 */
[----:B------:R-:W-:Y:S01]  /*6f10*/  MOV R11, 0x3bbb989d ;  /* 0x3bbb989d000b7802 */ /* 0x000fe20000000f00 */
[----:B--2---:R-:W-:-:S03]  /*6f20*/  IMAD.MOV.U32 R15, RZ, RZ, 0x437c0000 ;  /* 0x437c0000ff0f7424 */ /* 0x004fc600078e00ff */
[----:B------:R-:W-:-:S05]  /*6f30*/  FMNMX R9, R8, R31, !PT ;  /* 0x0000001f08097209 */ /* 0x000fca0007800000 */
[----:B------:R-:W-:Y:S01]  /*6f40*/  FADD R12, R8, -R9 ;  /* 0x80000009080c7221 */ /* 0x000fe20000000000 */
[----:B------:R-:W-:Y:S01]  /*6f50*/  FADD R8, -R9, R31 ;  /* 0x0000001f09087221 */ /* 0x000fe20000000100 */
[----:B------:R-:W-:Y:S02]  /*6f60*/  MOV R31, R9 ;  /* 0x00000009001f7202 */ /* 0x000fe40000000f00 */
[----:B------:R-:W-:-:S04]  /*6f70*/  FFMA.SAT R10, R12, R11, 0.5 ;  /* 0x3f0000000c0a7423 */ /* 0x000fc8000000200b */
[----:B------:R-:W-:Y:S01]  /*6f80*/  FFMA.RM R13, R10, R15, 12582913 ;  /* 0x4b4000010a0d7423 */ /* 0x000fe2000000400f */
[----:B------:R-:W-:-:S03]  /*6f90*/  FFMA.SAT R10, R8, R11, 0.5 ;  /* 0x3f000000080a7423 */ /* 0x000fc6000000200b */
[C---:B------:R-:W-:Y:S01]  /*6fa0*/  FADD R11, R13.reuse, -12583039 ;  /* 0xcb40007f0d0b7421 */ /* 0x040fe20000000000 */
[----:B------:R-:W-:Y:S01]  /*6fb0*/  FFMA.RM R10, R10, R15, 12582913 ;  /* 0x4b4000010a0a7423 */ /* 0x000fe2000000400f */
[----:B------:R-:W-:Y:S02]  /*6fc0*/  SHF.L.U32 R26, R13, 0x17, RZ ;  /* 0x000000170d1a7819 */ /* 0x000fe400000006ff */
[----:B------:R-:W-:Y:S01]  /*6fd0*/  FFMA R15, R12, 1.4426950216293334961, -R11 ;  /* 0x3fb8aa3b0c0f7823 */ /* 0x000fe2000000080b */
[C---:B------:R-:W-:Y:S01]  /*6fe0*/  FADD R11, R10.reuse, -12583039 ;  /* 0xcb40007f0a0b7421 */ /* 0x040fe20000000000 */
[----:B------:R-:W-:Y:S02]  /*6ff0*/  IMAD.SHL.U32 R27, R10, 0x800000, RZ ;  /* 0x008000000a1b7824 */ /* 0x000fe400078e00ff */
[----:B------:R-:W-:Y:S01]  /*7000*/  FFMA R15, R12, 1.925963033500011079e-08, R15 ;  /* 0x32a570600c0f7823 */ /* 0x000fe2000000000f */
[----:B------:R-:W-:-:S04]  /*7010*/  FFMA R11, R8, 1.4426950216293334961, -R11 ;  /* 0x3fb8aa3b080b7823 */ /* 0x000fc8000000080b */
[----:B------:R-:W-:Y:S01]  /*7020*/  FFMA R11, R8, 1.925963033500011079e-08, R11 ;  /* 0x32a57060080b7823 */ /* 0x000fe2000000000b */
[----:B------:R-:W0:Y:S08]  /*7030*/  MUFU.EX2 R15, R15 ;  /* 0x0000000f000f7308 */ /* 0x000e300000000800 */
[----:B------:R-:W1:Y:S01]  /*7040*/  MUFU.EX2 R8, R11 ;  /* 0x0000000b00087308 */ /* 0x000e620000000800 */
[----:B0-----:R-:W-:Y:S01]  /*7050*/  FMUL R26, R26, R15 ;  /* 0x0000000f1a1a7220 */ /* 0x001fe20000400000 */
[----:B-1----:R-:W-:-:S04]  /*7060*/  FMUL R27, R27, R8 ;  /* 0x000000081b1b7220 */ /* 0x002fc80000400000 */
[----:B------:R-:W-:Y:S01]  /*7070*/  FFMA R38, R27, R38, R26 ;  /* 0x000000261b267223 */ /* 0x000fe2000000001a */
[----:B------:R-:W-:Y:S06]  /*7080*/  @!P2 BRA `(.L_x_79) ;  /* 0x0000000800cca947 */ /* 0x000fec0003800000 */
[----:B------:R-:W-:Y:S01]  /*7090*/  ISETP.GE.U32.AND P2, PT, R39, 0xf, PT ;  /* 0x0000000f2700780c */ /* 0x000fe20003f46070 */
[----:B------:R-:W-:Y:S01]  /*70a0*/  BSSY.RECONVERGENT B1, `(.L_x_80) ;  /* 0x0000045000017945 */ /* 0x000fe20003800200 */
[----:B------:R-:W-:-:S11]  /*70b0*/  IMAD.MOV.U32 R8, RZ, RZ, RZ ;  /* 0x000000ffff087224 */ /* 0x000fd600078e00ff */
[----:B------:R-:W-:Y:S05]  /*70c0*/  @!P2 BRA `(.L_x_81) ;  /* 0x000000040008a947 */ /* 0x000fea0003800000 */
[----:B------:R-:W-:Y:S01]  /*70d0*/  HFMA2 R29, -RZ, RZ, 0, 0 ;  /* 0x00000000ff1d7431 */ /* 0x000fe200000001ff */
[----:B------:R-:W-:Y:S06]  /*70e0*/  BSSY.RECONVERGENT B2, `(.L_x_82) ;  /* 0x000003f000027945 */ /* 0x000fec0003800200 */
.L_x_83:
[----:B-1----:R-:W-:-:S05]  /*70f0*/  LEA R28, R29, UR22, 0x2 ;  /* 0x000000161d1c7c11 */ /* 0x002fca000f8e10ff */
[----:B------:R-:W2:Y:S04]  /*7100*/  LDL.128 R20, [R28] ;  /* 0x000000001c147983 */ /* 0x000ea80000100c00 */
[----:B------:R-:W3:Y:S01]  /*7110*/  LDL.128 R8, [R28+0x10] ;  /* 0x000010001c087983 */ /* 0x000ee20000100c00 */
[----:B------:R-:W-:-:S04]  /*7120*/  IMAD R13, R25, R24, R29 ;  /* 0x00000018190d7224 */ /* 0x000fc800078e021d */
[----:B------:R-:W-:Y:S02]  /*7130*/  IMAD R40, R13, 0x4, R36 ;  /* 0x000000040d287824 */ /* 0x000fe400078e0224 */
[----:B------:R-:W4:Y:S04]  /*7140*/  LDL.128 R12, [R28+0x20] ;  /* 0x000020001c0c7983 */ /* 0x000f280000100c00 */
[----:B------:R-:W0:Y:S04]  /*7150*/  LDS R17, [R40] ;  /* 0x0000000028117984 */ /* 0x000e280000000800 */
[----:B------:R-:W1:Y:S04]  /*7160*/  LDS R19, [R40+0x4] ;  /* 0x0000040028137984 */ /* 0x000e680000000800 */
[----:B------:R-:W5:Y:S01]  /*7170*/  LDS R41, [R40+0x8] ;  /* 0x0000080028297984 */ /* 0x000f620000000800 */
[C---:B0-----:R-:W-:Y:S01]  /*7180*/  FMUL R16, R26.reuse, R17 ;  /* 0x000000111a107220 */ /* 0x041fe20000400000 */
[C---:B-1----:R-:W-:Y:S01]  /*7190*/  FMUL R18, R26.reuse, R19 ;  /* 0x000000131a127220 */ /* 0x042fe20000400000 */
[----:B-----5:R-:W-:-:S02]  /*71a0*/  FMUL R41, R26, R41 ;  /* 0x000000291a297220 */ /* 0x020fc40000400000 */
[C---:B--2---:R-:W-:Y:S01]  /*71b0*/  FFMA R20, R27.reuse, R20, R16 ;  /* 0x000000141b147223 */ /* 0x044fe20000000010 */
[C---:B------:R-:W-:Y:S02]  /*71c0*/  FFMA R21, R27.reuse, R21, R18 ;  /* 0x000000151b157223 */ /* 0x040fe40000000012 */
[----:B------:R-:W2:Y:S01]  /*71d0*/  LDL.128 R16, [R28+0x30] ;  /* 0x000030001c107983 */ /* 0x000ea20000100c00 */
[----:B------:R-:W-:-:S03]  /*71e0*/  FFMA R22, R27, R22, R41 ;  /* 0x000000161b167223 */ /* 0x000fc60000000029 */
[----:B------:R-:W0:Y:S02]  /*71f0*/  LDS R41, [R40+0xc] ;  /* 0x00000c0028297984 */ /* 0x000e240000000800 */
[----:B0-----:R-:W-:-:S04]  /*7200*/  FMUL R41, R26, R41 ;  /* 0x000000291a297220 */ /* 0x001fc80000400000 */
[----:B------:R-:W-:Y:S02]  /*7210*/  FFMA R23, R27, R23, R41 ;  /* 0x000000171b177223 */ /* 0x000fe40000000029 */
[----:B------:R-:W0:Y:S04]  /*7220*/  LDS R41, [R40+0x10] ;  /* 0x0000100028297984 */ /* 0x000e280000000800 */
[----:B------:R-:W-:Y:S04]  /*7230*/  STL.128 [R28], R20 ;  /* 0x000000141c007387 */ /* 0x000fe80000100c00 */
[----:B------:R-:W1:Y:S04]  /*7240*/  LDS R21, [R40+0x14] ;  /* 0x0000140028157984 */ /* 0x000e680000000800 */
[----:B------:R-:W5:Y:S04]  /*7250*/  LDS R23, [R40+0x18] ;  /* 0x0000180028177984 */ /* 0x000f680000000800 */
[----:B------:R-:W4:Y:S04]  /*7260*/  LDS R20, [R40+0x1c] ;  /* 0x00001c0028147984 */ /* 0x000f280000000800 */
[----:B------:R-:W-:Y:S01]  /*7270*/  LDS R22, [R40+0x24] ;  /* 0x0000240028167984 */ /* 0x000fe20000000800 */
[----:B0-----:R-:W-:-:S04]  /*7280*/  FMUL R41, R26, R41 ;  /* 0x000000291a297220 */ /* 0x001fc80000400000 */
[C---:B---3--:R-:W-:Y:S01]  /*7290*/  FFMA R8, R27.reuse, R8, R41 ;  /* 0x000000081b087223 */ /* 0x048fe20000000029 */
[C---:B-1----:R-:W-:Y:S02]  /*72a0*/  FMUL R41, R26.reuse, R21 ;  /* 0x000000151a297220 */ /* 0x042fe40000400000 */
[----:B------:R-:W0:Y:S02]  /*72b0*/  LDS R21, [R40+0x20] ;  /* 0x0000200028157984 */ /* 0x000e240000000800 */
[C---:B------:R-:W-:Y:S01]  /*72c0*/  FFMA R9, R27.reuse, R9, R41 ;  /* 0x000000091b097223 */ /* 0x040fe20000000029 */
[C---:B-----5:R-:W-:Y:S02]  /*72d0*/  FMUL R41, R26.reuse, R23 ;  /* 0x000000171a297220 */ /* 0x060fe40000400000 */
[----:B------:R-:W1:Y:S01]  /*72e0*/  LDS R23, [R40+0x34] ;  /* 0x0000340028177984 */ /* 0x000e620000000800 */
[----:B----4-:R-:W-:Y:S01]  /*72f0*/  FMUL R20, R26, R20 ;  /* 0x000000141a147220 */ /* 0x010fe20000400000 */
[----:B------:R-:W-:-:S02]  /*7300*/  FFMA R10, R27, R10, R41 ;  /* 0x0000000a1b0a7223 */ /* 0x000fc40000000029 */
[----:B------:R-:W-:Y:S01]  /*7310*/  LDS R41, [R40+0x30] ;  /* 0x0000300028297984 */ /* 0x000fe20000000800 */
[----:B------:R-:W-:-:S03]  /*7320*/  FFMA R11, R27, R11, R20 ;  /* 0x0000000b1b0b7223 */ /* 0x000fc60000000014 */
[----:B------:R-:W3:Y:S04]  /*7330*/  LDS R20, [R40+0x28] ;  /* 0x0000280028147984 */ /* 0x000ee80000000800 */
[----:B------:R1:W-:Y:S04]  /*7340*/  STL.128 [R28+0x10], R8 ;  /* 0x000010081c007387 */ /* 0x0003e80000100c00 */
[----:B------:R-:W4:Y:S04]  /*7350*/  LDS R9, [R40+0x2c] ;  /* 0x00002c0028097984 */ /* 0x000f280000000800 */
[----:B------:R-:W5:Y:S01]  /*7360*/  LDS R11, [R40+0x3c] ;  /* 0x00003c00280b7984 */ /* 0x000f620000000800 */
[----:B0-----:R-:W-:-:S04]  /*7370*/  FMUL R21, R26, R21 ;  /* 0x000000151a157220 */ /* 0x001fc80000400000 */
[----:B------:R-:W-:Y:S02]  /*7380*/  FFMA R12, R27, R12, R21 ;  /* 0x0000000c1b0c7223 */ /* 0x000fe40000000015 */
[----:B------:R-:W0:Y:S01]  /*7390*/  LDS R21, [R40+0x38] ;  /* 0x0000380028157984 */ /* 0x000e220000000800 */
[C---:B------:R-:W-:Y:S01]  /*73a0*/  FMUL R22, R26.reuse, R22 ;  /* 0x000000161a167220 */ /* 0x040fe20000400000 */
[C---:B-1----:R-:W-:Y:S01]  /*73b0*/  FMUL R10, R26.reuse, R23 ;  /* 0x000000171a0a7220 */ /* 0x042fe20000400000 */
[----:B---3--:R-:W-:-:S04]  /*73c0*/  FMUL R20, R26, R20 ;  /* 0x000000141a147220 */ /* 0x008fc80000400000 */
[----:B------:R-:W-:Y:S01]  /*73d0*/  FFMA R14, R27, R14, R20 ;  /* 0x0000000e1b0e7223 */ /* 0x000fe20000000014 */
[----:B----4-:R-:W-:-:S04]  /*73e0*/  FMUL R8, R26, R9 ;  /* 0x000000091a087220 */ /* 0x010fc80000400000 */
[C---:B------:R-:W-:Y:S01]  /*73f0*/  FFMA R15, R27.reuse, R15, R8 ;  /* 0x0000000f1b0f7223 */ /* 0x040fe20000000008 */
[C---:B------:R-:W-:Y:S01]  /*7400*/  FMUL R8, R26.reuse, R41 ;  /* 0x000000291a087220 */ /* 0x040fe20000400000 */
[----:B-----5:R-:W-:Y:S01]  /*7410*/  FMUL R20, R26, R11 ;  /* 0x0000000b1a147220 */ /* 0x020fe20000400000 */
[----:B------:R-:W-:Y:S01]  /*7420*/  FFMA R13, R27, R13, R22 ;  /* 0x0000000d1b0d7223 */ /* 0x000fe20000000016 */
[----:B------:R-:W-:-:S04]  /*7430*/  IADD3 R29, PT, PT, R29, 0x10, RZ ;  /* 0x000000101d1d7810 */ /* 0x000fc80007ffe0ff */
[----:B------:R1:W-:Y:S01]  /*7440*/  STL.128 [R28+0x20], R12 ;  /* 0x0000200c1c007387 */ /* 0x0003e20000100c00 */
[----:B0-----:R-:W-:Y:S01]  /*7450*/  FMUL R21, R26, R21 ;  /* 0x000000151a157220 */ /* 0x001fe20000400000 */
[----:B------:R-:W-:Y:S01]  /*7460*/  ISETP.NE.AND P2, PT, R29, R0, PT ;  /* 0x000000001d00720c */ /* 0x000fe20003f45270 */
[C---:B--2---:R-:W-:Y:S01]  /*7470*/  FFMA R16, R27.reuse, R16, R8 ;  /* 0x000000101b107223 */ /* 0x044fe20000000008 */
[C---:B------:R-:W-:Y:S01]  /*7480*/  FFMA R17, R27.reuse, R17, R10 ;  /* 0x000000111b117223 */ /* 0x040fe2000000000a */
[C---:B------:R-:W-:Y:S01]  /*7490*/  FFMA R18, R27.reuse, R18, R21 ;  /* 0x000000121b127223 */ /* 0x040fe20000000015 */
[----:B------:R-:W-:-:S05]  /*74a0*/  FFMA R19, R27, R19, R20 ;  /* 0x000000131b137223 */ /* 0x000fca0000000014 */
[----:B------:R1:W-:Y:S04]  /*74b0*/  STL.128 [R28+0x30], R16 ;  /* 0x000030101c007387 */ /* 0x0003e80000100c00 */
[----:B------:R-:W-:Y:S05]  /*74c0*/  @P2 BRA `(.L_x_83) ;  /* 0xfffffffc00082947 */ /* 0x000fea000383ffff */
[----:B------:R-:W-:Y:S05]  /*74d0*/  BSYNC.RECONVERGENT B2 ;  /* 0x0000000000027941 */ /* 0x000fea0003800200 */
.L_x_82:
[----:B------:R-:W-:-:S07]  /*74e0*/  IMAD.MOV.U32 R8, RZ, RZ, R0 ;  /* 0x000000ffff087224 */ /* 0x000fce00078e0000 */
.L_x_81:
[----:B------:R-:W-:Y:S05]  /*74f0*/  BSYNC.RECONVERGENT B1 ;  /* 0x0000000000017941 */ /* 0x000fea0003800200 */
.L_x_80:
[----:B------:R-:W-:Y:S01]  /*7500*/  ISETP.NE.AND P2, PT, R2, RZ, PT ;  /* 0x000000ff0200720c */ /* 0x000fe20003f45270 */
[----:B------:R-:W-:-:S12]  /*7510*/  BSSY.RECONVERGENT B1, `(.L_x_79) ;  /* 0x000006a000017945 */ /* 0x000fd80003800200 */
[----:B------:R-:W-:Y:S05]  /*7520*/  @!P2 BRA `(.L_x_84) ;  /* 0x0000000400a0a947 */ /* 0x000fea0003800000 */
[----:B------:R-:W-:Y:S01]  /*7530*/  IADD3 R9, PT, PT, R2, -0x1, RZ ;  /* 0xffffffff02097810 */ /* 0x000fe20007ffe0ff */
[----:B------:R-:W-:Y:S01]  /*7540*/  BSSY.RECONVERGENT B2, `(.L_x_85) ;  /* 0x0000030000027945 */ /* 0x000fe20003800200 */
[----:B------:R-:W-:Y:S02]  /*7550*/  ISETP.NE.AND P3, PT, R4, RZ, PT ;  /* 0x000000ff0400720c */ /* 0x000fe40003f65270 */
[----:B------:R-:W-:-:S13]  /*7560*/  ISETP.GE.U32.AND P2, PT, R9, 0x7, PT ;  /* 0x000000070900780c */ /* 0x000fda0003f46070 */
[----:B------:R-:W-:Y:S05]  /*7570*/  @!P2 BRA `(.L_x_86) ;  /* 0x0000000000b0a947 */ /* 0x000fea0003800000 */
[----:B------:R-:W-:-:S05]  /*7580*/  LEA R9, R8, UR22, 0x2 ;  /* 0x0000001608097c11 */ /* 0x000fca000f8e10ff */
[----:B-1----:R-:W2:Y:S04]  /*7590*/  LDL R28, [R9] ;  /* 0x00000000091c7983 */ /* 0x002ea80000100800 */
[----:B------:R-:W3:Y:S04]  /*75a0*/  LDL R12, [R9+0x4] ;  /* 0x00000400090c7983 */ /* 0x000ee80000100800 */
[----:B------:R-:W4:Y:S04]  /*75b0*/  LDL R22, [R9+0xc] ;  /* 0x00000c0009167983 */ /* 0x000f280000100800 */
[----:B------:R-:W5:Y:S04]  /*75c0*/  LDL R10, [R9+0x8] ;  /* 0x00000800090a7983 */ /* 0x000f680000100800 */
[----:B------:R-:W5:Y:S04]  /*75d0*/  LDL R20, [R9+0x10] ;  /* 0x0000100009147983 */ /* 0x000f680000100800 */
[----:B------:R-:W5:Y:S04]  /*75e0*/  LDL R18, [R9+0x14] ;  /* 0x0000140009127983 */ /* 0x000f680000100800 */
[----:B------:R-:W5:Y:S04]  /*75f0*/  LDL R16, [R9+0x18] ;  /* 0x0000180009107983 */ /* 0x000f680000100800 */
[----:B------:R-:W5:Y:S01]  /*7600*/  LDL R14, [R9+0x1c] ;  /* 0x00001c00090e7983 */ /* 0x000f620000100800 */
[----:B------:R-:W-:-:S04]  /*7610*/  IMAD R11, R25, R24, R8 ;  /* 0x00000018190b7224 */ /* 0x000fc800078e0208 */
[----:B------:R-:W-:-:S05]  /*7620*/  IMAD R29, R11, 0x4, R36 ;  /* 0x000000040b1d7824 */ /* 0x000fca00078e0224 */
[----:B------:R-:W0:Y:S04]  /*7630*/  LDS R15, [R29] ;  /* 0x000000001d0f7984 */ /* 0x000e280000000800 */
[----:B------:R-:W-:Y:S04]  /*7640*/  LDS R11, [R29+0x4] ;  /* 0x000004001d0b7984 */ /* 0x000fe80000000800 */
[----:B------:R-:W1:Y:S04]  /*7650*/  LDS R13, [R29+0x8] ;  /* 0x000008001d0d7984 */ /* 0x000e680000000800 */
[----:B------:R-:W-:Y:S04]  /*7660*/  LDS R17, [R29+0x10] ;  /* 0x000010001d117984 */ /* 0x000fe80000000800 */
[----:B------:R-:W1:Y:S04]  /*7670*/  LDS R19, [R29+0x14] ;  /* 0x000014001d137984 */ /* 0x000e680000000800 */
[----:B------:R-:W1:Y:S04]  /*7680*/  LDS R21, [R29+0x18] ;  /* 0x000018001d157984 */ /* 0x000e680000000800 */
[----:B------:R-:W1:Y:S01]  /*7690*/  LDS R23, [R29+0x1c] ;  /* 0x00001c001d177984 */ /* 0x000e620000000800 */
[----:B0-----:R-:W-:-:S03]  /*76a0*/  FMUL R40, R26, R15 ;  /* 0x0000000f1a287220 */ /* 0x001fc60000400000 */
[----:B------:R-:W0:Y:S01]  /*76b0*/  LDS R15, [R29+0xc] ;  /* 0x00000c001d0f7984 */ /* 0x000e220000000800 */
[C---:B-1----:R-:W-:Y:S01]  /*76c0*/  FMUL R13, R26.reuse, R13 ;  /* 0x0000000d1a0d7220 */ /* 0x042fe20000400000 */
[C---:B------:R-:W-:Y:S01]  /*76d0*/  FMUL R19, R26.reuse, R19 ;  /* 0x000000131a137220 */ /* 0x040fe20000400000 */
[C---:B------:R-:W-:Y:S01]  /*76e0*/  FMUL R21, R26.reuse, R21 ;  /* 0x000000151a157220 */ /* 0x040fe20000400000 */
[----:B------:R-:W-:Y:S01]  /*76f0*/  FMUL R23, R26, R23 ;  /* 0x000000171a177220 */ /* 0x000fe20000400000 */
[----:B------:R-:W-:Y:S01]  /*7700*/  IADD3 R8, PT, PT, R8, 0x8, RZ ;  /* 0x0000000808087810 */ /* 0x000fe20007ffe0ff */
[----:B--2---:R-:W-:Y:S01]  /*7710*/  FFMA R28, R27, R28, R40 ;  /* 0x0000001c1b1c7223 */ /* 0x004fe20000000028 */
[----:B------:R-:W-:-:S04]  /*7720*/  FMUL R40, R26, R11 ;  /* 0x0000000b1a287220 */ /* 0x000fc80000400000 */
[----:B---3--:R-:W-:Y:S01]  /*7730*/  FFMA R12, R27, R12, R40 ;  /* 0x0000000c1b0c7223 */ /* 0x008fe20000000028 */
[----:B0-----:R-:W-:-:S04]  /*7740*/  FMUL R40, R26, R15 ;  /* 0x0000000f1a287220 */ /* 0x001fc80000400000 */
[C---:B----4-:R-:W-:Y:S01]  /*7750*/  FFMA R22, R27.reuse, R22, R40 ;  /* 0x000000161b167223 */ /* 0x050fe20000000028 */
[----:B------:R-:W-:Y:S01]  /*7760*/  FMUL R40, R26, R17 ;  /* 0x000000111a287220 */ /* 0x000fe20000400000 */
[----:B-----5:R-:W-:-:S03]  /*7770*/  FFMA R10, R27, R10, R13 ;  /* 0x0000000a1b0a7223 */ /* 0x020fc6000000000d */
[C---:B------:R-:W-:Y:S01]  /*7780*/  FFMA R20, R27.reuse, R20, R40 ;  /* 0x000000141b147223 */ /* 0x040fe20000000028 */
[C---:B------:R-:W-:Y:S01]  /*7790*/  FFMA R18, R27.reuse, R18, R19 ;  /* 0x000000121b127223 */ /* 0x040fe20000000013 */
[C---:B------:R-:W-:Y:S01]  /*77a0*/  FFMA R16, R27.reuse, R16, R21 ;  /* 0x000000101b107223 */ /* 0x040fe20000000015 */
[----:B------:R-:W-:Y:S01]  /*77b0*/  FFMA R14, R27, R14, R23 ;  /* 0x0000000e1b0e7223 */ /* 0x000fe20000000017 */
[----:B------:R0:W-:Y:S04]  /*77c0*/  STL [R9], R28 ;  /* 0x0000001c09007387 */ /* 0x0001e80000100800 */
[----:B------:R0:W-:Y:S04]  /*77d0*/  STL [R9+0x4], R12 ;  /* 0x0000040c09007387 */ /* 0x0001e80000100800 */
[----:B------:R0:W-:Y:S04]  /*77e0*/  STL [R9+0x8], R10 ;  /* 0x0000080a09007387 */ /* 0x0001e80000100800 */
[----:B------:R0:W-:Y:S04]  /*77f0*/  STL [R9+0xc], R22 ;  /* 0x00000c1609007387 */ /* 0x0001e80000100800 */
[----:B------:R0:W-:Y:S04]  /*7800*/  STL [R9+0x10], R20 ;  /* 0x0000101409007387 */ /* 0x0001e80000100800 */
[----:B------:R0:W-:Y:S04]  /*7810*/  STL [R9+0x14], R18 ;  /* 0x0000141209007387 */ /* 0x0001e80000100800 */
[----:B------:R0:W-:Y:S04]  /*7820*/  STL [R9+0x18], R16 ;  /* 0x0000181009007387 */ /* 0x0001e80000100800 */
[----:B------:R0:W-:Y:S02]  /*7830*/  STL [R9+0x1c], R14 ;  /* 0x00001c0e09007387 */ /* 0x0001e40000100800 */
.L_x_86:
[----:B------:R-:W-:Y:S05]  /*7840*/  BSYNC.RECONVERGENT B2 ;  /* 0x0000000000027941 */ /* 0x000fea0003800200 */
.L_x_85:
[----:B------:R-:W-:Y:S05]  /*7850*/  @!P3 BRA `(.L_x_84) ;  /* 0x0000000000d4b947 */ /* 0x000fea0003800000 */
[----:B0-----:R-:W-:Y:S01]  /*7860*/  VIADD R9, R4, 0xffffffff ;  /* 0xffffffff04097836 */ /* 0x001fe20000000000 */
[----:B------:R-:W-:Y:S01]  /*7870*/  BSSY.RECONVERGENT B2, `(.L_x_87) ;  /* 0x000001c000027945 */ /* 0x000fe20003800200 */
[----:B------:R-:W-:-:S03]  /*7880*/  ISETP.NE.AND P3, PT, R3, RZ, PT ;  /* 0x000000ff0300720c */ /* 0x000fc60003f65270 */
[----:B------:R-:W-:-:S13]  /*7890*/  ISETP.GE.U32.AND P2, PT, R9, 0x3, PT ;  /* 0x000000030900780c */ /* 0x000fda0003f46070 */
[----:B------:R-:W-:Y:S05]  /*78a0*/  @!P2 BRA `(.L_x_88) ;  /* 0x000000000060a947 */ /* 0x000fea0003800000 */
[----:B-1----:R-:W-:-:S05]  /*78b0*/  LEA R13, R8, UR22, 0x2 ;  /* 0x00000016080d7c11 */ /* 0x002fca000f8e10ff */
[----:B------:R-:W2:Y:S04]  /*78c0*/  LDL R12, [R13+0x4] ;  /* 0x000004000d0c7983 */ /* 0x000ea80000100800 */
[----:B------:R-:W3:Y:S04]  /*78d0*/  LDL R10, [R13] ;  /* 0x000000000d0a7983 */ /* 0x000ee80000100800 */
[----:B------:R-:W4:Y:S04]  /*78e0*/  LDL R14, [R13+0x8] ;  /* 0x000008000d0e7983 */ /* 0x000f280000100800 */
[----:B------:R-:W5:Y:S01]  /*78f0*/  LDL R16, [R13+0xc] ;  /* 0x00000c000d107983 */ /* 0x000f620000100800 */
[----:B------:R-:W-:-:S05]  /*7900*/  IMAD R9, R25, R24, R8 ;  /* 0x0000001819097224 */ /* 0x000fca00078e0208 */
[----:B------:R-:W-:-:S05]  /*7910*/  LEA R15, R9, R36, 0x2 ;  /* 0x00000024090f7211 */ /* 0x000fca00078e10ff */
[----:B------:R-:W0:Y:S04]  /*7920*/  LDS R9, [R15] ;  /* 0x000000000f097984 */ /* 0x000e280000000800 */
[----:B------:R-:W1:Y:S04]  /*7930*/  LDS R11, [R15+0x4] ;  /* 0x000004000f0b7984 */ /* 0x000e680000000800 */
[----:B------:R-:W1:Y:S04]  /*7940*/  LDS R17, [R15+0x8] ;  /* 0x000008000f117984 */ /* 0x000e680000000800 */
[----:B------:R-:W1:Y:S01]  /*7950*/  LDS R19, [R15+0xc] ;  /* 0x00000c000f137984 */ /* 0x000e620000000800 */
[C---:B0-----:R-:W-:Y:S01]  /*7960*/  FMUL R18, R26.reuse, R9 ;  /* 0x000000091a127220 */ /* 0x041fe20000400000 */
[C---:B-1----:R-:W-:Y:S01]  /*7970*/  FMUL R9, R26.reuse, R11 ;  /* 0x0000000b1a097220 */ /* 0x042fe20000400000 */
[C---:B------:R-:W-:Y:S01]  /*7980*/  FMUL R11, R26.reuse, R17 ;  /* 0x000000111a0b7220 */ /* 0x040fe20000400000 */
[----:B------:R-:W-:Y:S01]  /*7990*/  FMUL R19, R26, R19 ;  /* 0x000000131a137220 */ /* 0x000fe20000400000 */
[----:B------:R-:W-:-:S02]  /*79a0*/  VIADD R8, R8, 0x4 ;  /* 0x0000000408087836 */ /* 0x000fc40000000000 */
[C---:B--2---:R-:W-:Y:S01]  /*79b0*/  FFMA R9, R27.reuse, R12, R9 ;  /* 0x0000000c1b097223 */ /* 0x044fe20000000009 */
[C---:B---3--:R-:W-:Y:S01]  /*79c0*/  FFMA R10, R27.reuse, R10, R18 ;  /* 0x0000000a1b0a7223 */ /* 0x048fe20000000012 */
[C---:B----4-:R-:W-:Y:S01]  /*79d0*/  FFMA R11, R27.reuse, R14, R11 ;  /* 0x0000000e1b0b7223 */ /* 0x050fe2000000000b */
[----:B-----5:R-:W-:-:S03]  /*79e0*/  FFMA R12, R27, R16, R19 ;  /* 0x000000101b0c7223 */ /* 0x020fc60000000013 */
[----:B------:R0:W-:Y:S04]  /*79f0*/  STL [R13], R10 ;  /* 0x0000000a0d007387 */ /* 0x0001e80000100800 */
[----:B------:R0:W-:Y:S04]  /*7a00*/  STL [R13+0x4], R9 ;  /* 0x000004090d007387 */ /* 0x0001e80000100800 */
[----:B------:R0:W-:Y:S04]  /*7a10*/  STL [R13+0x8], R11 ;  /* 0x0000080b0d007387 */ /* 0x0001e80000100800 */
[----:B------:R0:W-:Y:S02]  /*7a20*/  STL [R13+0xc], R12 ;  /* 0x00000c0c0d007387 */ /* 0x0001e40000100800 */
.L_x_88:
[----:B------:R-:W-:Y:S05]  /*7a30*/  BSYNC.RECONVERGENT B2 ;  /* 0x0000000000027941 */ /* 0x000fea0003800200 */
.L_x_87:
[----:B------:R-:W-:Y:S05]  /*7a40*/  @!P3 BRA `(.L_x_84) ;  /* 0x000000000058b947 */ /* 0x000fea0003800000 */
[----:B0-----:R-:W-:-:S05]  /*7a50*/  LEA R9, R8, UR22, 0x2 ;  /* 0x0000001608097c11 */ /* 0x001fca000f8e10ff */
[----:B------:R-:W2:Y:S01]  /*7a60*/  LDL R10, [R9] ;  /* 0x00000000090a7983 */ /* 0x000ea20000100800 */
[----:B------:R-:W-:Y:S01]  /*7a70*/  IMAD R11, R25, R24, R8 ;  /* 0x00000018190b7224 */ /* 0x000fe200078e0208 */
[----:B------:R-:W-:-:S04]  /*7a80*/  ISETP.NE.AND P2, PT, R3, 0x1, PT ;  /* 0x000000010300780c */ /* 0x000fc80003f45270 */
[----:B-1----:R-:W-:-:S05]  /*7a90*/  LEA R12, R11, R36, 0x2 ;  /* 0x000000240b0c7211 */ /* 0x002fca00078e10ff */
[----:B------:R-:W0:Y:S02]  /*7aa0*/  LDS R11, [R12] ;  /* 0x000000000c0b7984 */ /* 0x000e240000000800 */
[----:B0-----:R-:W-:-:S04]  /*7ab0*/  FMUL R8, R26, R11 ;  /* 0x0000000b1a087220 */ /* 0x001fc80000400000 */
[----:B--2---:R-:W-:-:S05]  /*7ac0*/  FFMA R8, R27, R10, R8 ;  /* 0x0000000a1b087223 */ /* 0x004fca0000000008 */
[----:B------:R2:W-:Y:S01]  /*7ad0*/  STL [R9], R8 ;  /* 0x0000000809007387 */ /* 0x0005e20000100800 */
[----:B------:R-:W-:Y:S05]  /*7ae0*/  @!P2 BRA `(.L_x_84) ;  /* 0x000000000030a947 */ /* 0x000fea0003800000 */
[----:B------:R-:W3:Y:S01]  /*7af0*/  LDL R10, [R9+0x4] ;  /* 0x00000400090a7983 */ /* 0x000ee20000100800 */
[----:B------:R-:W-:-:S03]  /*7b00*/  ISETP.NE.AND P2, PT, R3, 0x2, PT ;  /* 0x000000020300780c */ /* 0x000fc60003f45270 */
[----:B------:R-:W2:Y:S02]  /*7b10*/  LDS R11, [R12+0x4] ;  /* 0x000004000c0b7984 */ /* 0x000ea40000000800 */
[----:B--2---:R-:W-:-:S04]  /*7b20*/  FMUL R8, R26, R11 ;  /* 0x0000000b1a087220 */ /* 0x004fc80000400000 */
[----:B---3--:R-:W-:-:S05]  /*7b30*/  FFMA R8, R27, R10, R8 ;  /* 0x0000000a1b087223 */ /* 0x008fca0000000008 */
[----:B------:R3:W-:Y:S01]  /*7b40*/  STL [R9+0x4], R8 ;  /* 0x0000040809007387 */ /* 0x0007e20000100800 */
[----:B------:R-:W-:Y:S05]  /*7b50*/  @!P2 BRA `(.L_x_84) ;  /* 0x000000000014a947 */ /* 0x000fea0003800000 */
[----:B---3--:R-:W2:Y:S04]  /*7b60*/  LDL R8, [R9+0x8] ;  /* 0x0000080009087983 */ /* 0x008ea80000100800 */
[----:B------:R-:W0:Y:S02]  /*7b70*/  LDS R11, [R12+0x8] ;  /* 0x000008000c0b7984 */ /* 0x000e240000000800 */
[----:B0-----:R-:W-:-:S04]  /*7b80*/  FMUL R26, R26, R11 ;  /* 0x0000000b1a1a7220 */ /* 0x001fc80000400000 */
[----:B--2---:R-:W-:-:S05]  /*7b90*/  FFMA R26, R27, R8, R26 ;  /* 0x000000081b1a7223 */ /* 0x004fca000000001a */
[----:B------:R4:W-:Y:S02]  /*7ba0*/  STL [R9+0x8], R26 ;  /* 0x0000081a09007387 */ /* 0x0009e40000100800 */
.L_x_84:
[----:B------:R-:W-:Y:S05]  /*7bb0*/  BSYNC.RECONVERGENT B1 ;  /* 0x0000000000017941 */ /* 0x000fea0003800200 */
.L_x_79:
[----:B------:R-:W-:Y:S05]  /*7bc0*/  @P1 BRA `(.L_x_89) ;  /* 0xffffffec004c1947 */ /* 0x000fea000383ffff */
.L_x_68:
[----:B------:R-:W-:Y:S05]  /*7bd0*/  BSYNC.RECONVERGENT B0 ;  /* 0x0000000000007941 */ /* 0x000fea0003800200 */
.L_x_67:
[----:B------:R-:W5:Y:S01]  /*7be0*/  LDCU UR5, c[0x0][0x3a4] ;  /* 0x00007480ff0577ac */ /* 0x000f620008000800 */
[----:B------:R-:W-:Y:S02]  /*7bf0*/  UIADD3 UR4, UPT, UPT, UR4, 0x10, URZ ;  /* 0x0000001004047890 */ /* 0x000fe4000fffe0ff */
[----:B------:R-:W-:Y:S02]  /*7c00*/  UIADD3 UR27, UPT, UPT, UR27, -0x10, URZ ;  /* 0xfffffff01b1b7890 */ /* 0x000fe4000fffe0ff */
[----:B-----5:R-:W-:Y:S01]  /*7c10*/  UISETP.GE.AND UP0, UPT, UR4, UR5, UPT ;  /* 0x000000050400728c */ /* 0x020fe2000bf06270 */
[----:B------:R-:W-:Y:S08]  /*7c20*/  BAR.SYNC.DEFER_BLOCKING 0x0 ;  /* 0x0000000000007b1d */ /* 0x000ff00000010000 */
[----:B------:R-:W-:Y:S05]  /*7c30*/  BRA.U !UP0, `(.L_x_90) ;  /* 0xffffffb908dc7547 */ /* 0x000fea000b83ffff */
.L_x_39:
[----:B------:R-:W-:Y:S05]  /*7c40*/  @!P0 EXIT ;  /* 0x000000000000894d */ /* 0x000fea0003800000 */
[----:B------:R-:W5:Y:S01]  /*7c50*/  LDC R2, c[0x0][0x3b0] ;  /* 0x0000ec00ff027b82 */ /* 0x000f620000000800 */
[C---:B------:R-:W-:Y:S01]  /*7c60*/  VIADD R0, R38.reuse, 0x1800000 ;  /* 0x0180000026007836 */ /* 0x040fe20000000000 */
[----:B------:R-:W-:Y:S01]  /*7c70*/  BSSY.RECONVERGENT B0, `(.L_x_91) ;  /* 0x000000e000007945 */ /* 0x000fe20003800200 */
[----:B------:R-:W-:-:S03]  /*7c80*/  FSETP.GT.AND P3, PT, R38, RZ, PT ;  /* 0x000000ff2600720b */ /* 0x000fc60003f64000 */
[----:B------:R-:W-:-:S04]  /*7c90*/  LOP3.LUT R0, R0, 0x7f800000, RZ, 0xc0, !PT ;  /* 0x7f80000000007812 */ /* 0x000fc800078ec0ff */
[----:B------:R-:W-:Y:S02]  /*7ca0*/  ISETP.GT.U32.AND P0, PT, R0, 0x1ffffff, PT ;  /* 0x01ffffff0000780c */ /* 0x000fe40003f04070 */
[----:B-----5:R-:W-:-:S11]  /*7cb0*/  ISETP.GE.AND P4, PT, R2, 0x1, PT ;  /* 0x000000010200780c */ /* 0x020fd60003f86270 */
[----:B------:R-:W-:Y:S05]  /*7cc0*/  @P0 BRA `(.L_x_92) ;  /* 0x0000000000100947 */ /* 0x000fea0003800000 */
[----:B------:R-:W-:-:S07]  /*7cd0*/  MOV R7, 0x7cf0 ;  /* 0x00007cf000077802 */ /* 0x000fce0000000f00 */
[----:B01234-:R-:W-:Y:S05]  /*7ce0*/  CALL.REL.NOINC `($__internal_0_$__cuda_sm20_rcp_rn_f32_slowpath) ;  /* 0x0000000800d47944 */ /* 0x01ffea0003c00000 */
[----:B------:R-:W-:Y:S01]  /*7cf0*/  MOV R2, R0 ;  /* 0x0000000000027202 */ /* 0x000fe20000000f00 */
[----:B------:R-:W-:Y:S06]  /*7d00*/  BRA `(.L_x_93) ;  /* 0x0000000000107947 */ /* 0x000fec0003800000 */
.L_x_92:
[----:B0-----:R-:W0:Y:S02]  /*7d10*/  MUFU.RCP R3, R38 ;  /* 0x0000002600037308 */ /* 0x001e240000001000 */
[----:B0-----:R-:W-:-:S04]  /*7d20*/  FFMA R0, R3, R38, -1 ;  /* 0xbf80000003007423 */ /* 0x001fc80000000026 */
[----:B------:R-:W-:-:S04]  /*7d30*/  FADD.FTZ R0, -R0, -RZ ;  /* 0x800000ff00007221 */ /* 0x000fc80000010100 */
[----:B------:R-:W-:-:S07]  /*7d40*/  FFMA R2, R3, R0, R3 ;  /* 0x0000000003027223 */ /* 0x000fce0000000003 */
.L_x_93:
[----:B------:R-:W-:Y:S05]  /*7d50*/  BSYNC.RECONVERGENT B0 ;  /* 0x0000000000007941 */ /* 0x000fea0003800200 */
.L_x_91:
[----:B------:R-:W0:Y:S01]  /*7d60*/  LDCU UR5, c[0x0][0x3b0] ;  /* 0x00007600ff0577ac */ /* 0x000e220008000800 */
[----:B------:R-:W5:Y:S01]  /*7d70*/  LDCU UR4, c[0x0][0x3a4] ;  /* 0x00007480ff0477ac */ /* 0x000f620008000800 */
[----:B0-----:R-:W-:Y:S01]  /*7d80*/  IMAD R6, R6, UR5, RZ ;  /* 0x0000000506067c24 */ /* 0x001fe2000f8e02ff */
[----:B-----5:R-:W-:-:S04]  /*7d90*/  UIMAD UR4, UR4, UR5, URZ ;  /* 0x00000005040472a4 */ /* 0x020fc8000f8e02ff */
[----:B------:R-:W-:Y:S02]  /*7da0*/  UIMAD UR6, UR23, UR4, URZ ;  /* 0x00000004170672a4 */ /* 0x000fe4000f8e02ff */
[----:B------:R-:W-:-:S04]  /*7db0*/  UIMAD UR4, UR24, UR4, URZ ;  /* 0x00000004180472a4 */ /* 0x000fc8000f8e02ff */
[----:B------:R-:W-:Y:S01]  /*7dc0*/  IMAD.U32 R5, RZ, RZ, UR6 ;  /* 0x00000006ff057e24 */ /* 0x000fe2000f8e00ff */
[----:B------:R-:W-:Y:S07]  /*7dd0*/  @!P4 EXIT ;  /* 0x000000000000c94d */ /* 0x000fee0003800000 */
[----:B------:R-:W-:Y:S02]  /*7de0*/  USHF.R.S32.HI UR7, URZ, 0x1f, UR4 ;  /* 0x0000001fff077899 */ /* 0x000fe40008011404 */
[----:B------:R-:W-:Y:S01]  /*7df0*/  IADD3 R0, P0, P1, R6, UR4, R5 ;  /* 0x0000000406007c10 */ /* 0x000fe2000f91e005 */
[----:B------:R-:W-:Y:S01]  /*7e00*/  UIADD3 UR4, UPT, UPT, UR5, -0x1, URZ ;  /* 0xffffffff05047890 */ /* 0x000fe2000fffe0ff */
[----:B------:R-:W-:Y:S01]  /*7e10*/  MOV R3, UR6 ;  /* 0x0000000600037c02 */ /* 0x000fe20008000f00 */
[----:B------:R-:W-:Y:S01]  /*7e20*/  ULOP3.LUT UR8, UR5, 0xf, URZ, 0xc0, !UPT ;  /* 0x0000000f05087892 */ /* 0x000fe2000f8ec0ff */
[----:B------:R-:W-:Y:S01]  /*7e30*/  SHF.R.S32.HI R6, RZ, 0x1f, R6 ;  /* 0x0000001fff067819 */ /* 0x000fe20000011406 */
[----:B------:R-:W-:Y:S01]  /*7e40*/  UISETP.GE.U32.AND UP0, UPT, UR4, 0xf, UPT ;  /* 0x0000000f0400788c */ /* 0x000fe2000bf06070 */
[----:B------:R-:W-:Y:S02]  /*7e50*/  SHF.R.S32.HI R3, RZ, 0x1f, R3 ;  /* 0x0000001fff037819 */ /* 0x000fe40000011403 */
[----:B------:R-:W-:Y:S01]  /*7e60*/  FSEL R2, R2, RZ, P3 ;  /* 0x000000ff02027208 */ /* 0x000fe20001800000 */
[----:B------:R-:W-:Y:S01]  /*7e70*/  UMOV UR4, URZ ;  /* 0x000000ff00047c82 */ /* 0x000fe20008000000 */
[----:B------:R-:W-:-:S02]  /*7e80*/  ISETP.NE.AND P2, PT, RZ, UR8, PT ;  /* 0x00000008ff007c0c */ /* 0x000fc4000bf45270 */
[----:B------:R-:W-:Y:S02]  /*7e90*/  IADD3.X R3, PT, PT, R6, UR7, R3, P0, P1 ;  /* 0x0000000706037c10 */ /* 0x000fe400087e2403 */
[----:B------:R-:W-:Y:S09]  /*7ea0*/  BRA.U !UP0, `(.L_x_94) ;  /* 0x0000000508147547 */ /* 0x000ff2000b800000 */
[----:B------:R-:W0:Y:S01]  /*7eb0*/  LDCU.64 UR6, c[0x0][0x398] ;  /* 0x00007300ff0677ac */ /* 0x000e220008000a00 */
[----:B-1-3--:R-:W-:Y:S01]  /*7ec0*/  VIADD R20, R1, 0x20 ;  /* 0x0000002001147836 */ /* 0x00afe20000000000 */
[----:B------:R-:W-:Y:S01]  /*7ed0*/  ULOP3.LUT UR4, UR5, 0x7ffffff0, URZ, 0xc0, !UPT ;  /* 0x7ffffff005047892 */ /* 0x000fe2000f8ec0ff */
[----:B0-----:R-:W-:-:S03]  /*7ee0*/  LEA R22, P0, R0, UR6, 0x1 ;  /* 0x0000000600167c11 */ /* 0x001fc6000f8008ff */
[----:B------:R-:W-:Y:S01]  /*7ef0*/  UIADD3 UR6, UPT, UPT, -UR4, URZ, URZ ;  /* 0x000000ff04067290 */ /* 0x000fe2000fffe1ff */
[----:B------:R-:W-:Y:S02]  /*7f00*/  IADD3 R22, P1, PT, R22, 0x10, RZ ;  /* 0x0000001016167810 */ /* 0x000fe40007f3e0ff */
[----:B------:R-:W-:-:S04]  /*7f10*/  LEA.HI.X R23, R0, UR7, R3, 0x1, P0 ;  /* 0x0000000700177c11 */ /* 0x000fc800080f0c03 */
[----:B------:R-:W-:-:S07]  /*7f20*/  IADD3.X R23, PT, PT, RZ, R23, RZ, P1, !PT ;  /* 0x00000017ff177210 */ /* 0x000fce0000ffe4ff */
.L_x_95:
[----:B0-----:R-:W3:Y:S04]  /*7f30*/  LDL.128 R16, [R20+-0x20] ;  /* 0xffffe00014107983 */ /* 0x001ee80000100c00 */
[----:B--2---:R-:W2:Y:S04]  /*7f40*/  LDL.128 R12, [R20+-0x10] ;  /* 0xfffff000140c7983 */ /* 0x004ea80000100c00 */
[----:B----4-:R-:W4:Y:S04]  /*7f50*/  LDL.128 R8, [R20] ;  /* 0x0000000014087983 */ /* 0x010f280000100c00 */
[----:B------:R0:W5:Y:S01]  /*7f60*/  LDL.128 R4, [R20+0x10] ;  /* 0x0000100014047983 */ /* 0x0001620000100c00 */
[----:B------:R-:W-:-:S04]  /*7f70*/  UIADD3 UR6, UPT, UPT, UR6, 0x10, URZ ;  /* 0x0000001006067890 */ /* 0x000fc8000fffe0ff */
[----:B------:R-:W-:Y:S01]  /*7f80*/  UISETP.NE.AND UP0, UPT, UR6, URZ, UPT ;  /* 0x000000ff0600728c */ /* 0x000fe2000bf05270 */
[----:B0-----:R-:W-:Y:S01]  /*7f90*/  IADD3 R20, PT, PT, R20, 0x40, RZ ;  /* 0x0000004014147810 */ /* 0x001fe20007ffe0ff */
[C---:B---3--:R-:W-:Y:S01]  /*7fa0*/  FMUL R16, R2.reuse, R16 ;  /* 0x0000001002107220 */ /* 0x048fe20000400000 */
[C---:B------:R-:W-:Y:S01]  /*7fb0*/  FMUL R17, R2.reuse, R17 ;  /* 0x0000001102117220 */ /* 0x040fe20000400000 */
[C---:B------:R-:W-:Y:S01]  /*7fc0*/  FMUL R21, R2.reuse, R18 ;  /* 0x0000001202157220 */ /* 0x040fe20000400000 */
[C---:B------:R-:W-:Y:S01]  /*7fd0*/  FMUL R19, R2.reuse, R19 ;  /* 0x0000001302137220 */ /* 0x040fe20000400000 */
[C---:B--2---:R-:W-:Y:S01]  /*7fe0*/  FMUL R12, R2.reuse, R12 ;  /* 0x0000000c020c7220 */ /* 0x044fe20000400000 */
[----:B------:R-:W-:Y:S01]  /*7ff0*/  F2FP.F16.F32.PACK_AB R16, RZ, R16 ;  /* 0x00000010ff10723e */ /* 0x000fe200000000ff */
[C---:B------:R-:W-:Y:S01]  /*8000*/  FMUL R13, R2.reuse, R13 ;  /* 0x0000000d020d7220 */ /* 0x040fe20000400000 */
[C---:B------:R-:W-:Y:S01]  /*8010*/  FMUL R14, R2.reuse, R14 ;  /* 0x0000000e020e7220 */ /* 0x040fe20000400000 */
[C---:B------:R-:W-:Y:S01]  /*8020*/  FMUL R15, R2.reuse, R15 ;  /* 0x0000000f020f7220 */ /* 0x040fe20000400000 */
[C---:B----4-:R-:W-:Y:S01]  /*8030*/  FMUL R8, R2.reuse, R8 ;  /* 0x0000000802087220 */ /* 0x050fe20000400000 */
[C---:B------:R-:W-:Y:S01]  /*8040*/  FMUL R9, R2.reuse, R9 ;  /* 0x0000000902097220 */ /* 0x040fe20000400000 */
[C---:B------:R-:W-:Y:S01]  /*8050*/  FMUL R10, R2.reuse, R10 ;  /* 0x0000000a020a7220 */ /* 0x040fe20000400000 */
[C---:B------:R-:W-:Y:S01]  /*8060*/  FMUL R11, R2.reuse, R11 ;  /* 0x0000000b020b7220 */ /* 0x040fe20000400000 */
[C---:B-----5:R-:W-:Y:S01]  /*8070*/  FMUL R4, R2.reuse, R4 ;  /* 0x0000000402047220 */ /* 0x060fe20000400000 */
[C---:B------:R-:W-:Y:S01]  /*8080*/  FMUL R5, R2.reuse, R5 ;  /* 0x0000000502057220 */ /* 0x040fe20000400000 */
[C---:B------:R-:W-:Y:S01]  /*8090*/  FMUL R6, R2.reuse, R6 ;  /* 0x0000000602067220 */ /* 0x040fe20000400000 */
[----:B------:R-:W-:Y:S01]  /*80a0*/  FMUL R7, R2, R7 ;  /* 0x0000000702077220 */ /* 0x000fe20000400000 */
[----:B------:R-:W-:Y:S01]  /*80b0*/  PRMT R24, R16, 0x7610, R24 ;  /* 0x0000761010187816 */ /* 0x000fe20000000018 */
[----:B------:R-:W-:Y:S01]  /*80c0*/  IMAD.MOV.U32 R16, RZ, RZ, R22 ;  /* 0x000000ffff107224 */ /* 0x000fe200078e0016 */
[----:B------:R-:W-:-:S02]  /*80d0*/  F2FP.F16.F32.PACK_AB R18, RZ, R17 ;  /* 0x00000011ff12723e */ /* 0x000fc400000000ff */
[----:B------:R-:W-:Y:S02]  /*80e0*/  MOV R17, R23 ;  /* 0x0000001700117202 */ /* 0x000fe40000000f00 */
[----:B------:R-:W-:Y:S02]  /*80f0*/  F2FP.F16.F32.PACK_AB R21, RZ, R21 ;  /* 0x00000015ff15723e */ /* 0x000fe400000000ff */
[----:B------:R-:W-:Y:S01]  /*8100*/  F2FP.F16.F32.PACK_AB R19, RZ, R19 ;  /* 0x00000013ff13723e */ /* 0x000fe200000000ff */
[----:B------:R0:W-:Y:S01]  /*8110*/  STG.E.U16 desc[UR16][R16.64+-0x10], R24 ;  /* 0xfffff01810007986 */ /* 0x0001e2000c101510 */
[----:B------:R-:W-:Y:S02]  /*8120*/  F2FP.F16.F32.PACK_AB R12, RZ, R12 ;  /* 0x0000000cff0c723e */ /* 0x000fe400000000ff */
[----:B------:R-:W-:Y:S01]  /*8130*/  F2FP.F16.F32.PACK_AB R13, RZ, R13 ;  /* 0x0000000dff0d723e */ /* 0x000fe200000000ff */
[----:B------:R0:W-:Y:S01]  /*8140*/  STG.E.U16 desc[UR16][R16.64+-0xe], R18 ;  /* 0xfffff21210007986 */ /* 0x0001e2000c101510 */
[----:B------:R-:W-:-:S02]  /*8150*/  F2FP.F16.F32.PACK_AB R14, RZ, R14 ;  /* 0x0000000eff0e723e */ /* 0x000fc400000000ff */
[----:B------:R-:W-:Y:S01]  /*8160*/  F2FP.F16.F32.PACK_AB R15, RZ, R15 ;  /* 0x0000000fff0f723e */ /* 0x000fe200000000ff */
[----:B------:R0:W-:Y:S01]  /*8170*/  STG.E.U16 desc[UR16][R16.64+-0xc], R21 ;  /* 0xfffff41510007986 */ /* 0x0001e2000c101510 */
        /* <DEDUP_REMOVED lines=12> */
[----:B------:R-:W-:-:S03]  /*8240*/  IADD3 R22, P0, PT, R16, 0x20, RZ ;  /* 0x0000002010167810 */ /* 0x000fc60007f1e0ff */
[----:B------:R0:W-:Y:S02]  /*8250*/  STG.E.U16 desc[UR16][R16.64+-0x2], R15 ;  /* 0xfffffe0f10007986 */ /* 0x0001e4000c101510 */
[----:B------:R-:W-:Y:S02]  /*8260*/  IMAD.X R23, RZ, RZ, R17, P0 ;  /* 0x000000ffff177224 */ /* 0x000fe400000e0611 */
[----:B------:R0:W-:Y:S04]  /*8270*/  STG.E.U16 desc[UR16][R16.64], R8 ;  /* 0x0000000810007986 */ /* 0x0001e8000c101510 */
[----:B------:R0:W-:Y:S04]  /*8280*/  STG.E.U16 desc[UR16][R16.64+0x2], R9 ;  /* 0x0000020910007986 */ /* 0x0001e8000c101510 */
[----:B------:R0:W-:Y:S04]  /*8290*/  STG.E.U16 desc[UR16][R16.64+0x4], R10 ;  /* 0x0000040a10007986 */ /* 0x0001e8000c101510 */
[----:B------:R0:W-:Y:S04]  /*82a0*/  STG.E.U16 desc[UR16][R16.64+0x6], R11 ;  /* 0x0000060b10007986 */ /* 0x0001e8000c101510 */
[----:B------:R0:W-:Y:S04]  /*82b0*/  STG.E.U16 desc[UR16][R16.64+0x8], R4 ;  /* 0x0000080410007986 */ /* 0x0001e8000c101510 */
[----:B------:R0:W-:Y:S04]  /*82c0*/  STG.E.U16 desc[UR16][R16.64+0xa], R5 ;  /* 0x00000a0510007986 */ /* 0x0001e8000c101510 */
[----:B------:R0:W-:Y:S04]  /*82d0*/  STG.E.U16 desc[UR16][R16.64+0xc], R6 ;  /* 0x00000c0610007986 */ /* 0x0001e8000c101510 */
[----:B------:R0:W-:Y:S01]  /*82e0*/  STG.E.U16 desc[UR16][R16.64+0xe], R7 ;  /* 0x00000e0710007986 */ /* 0x0001e2000c101510 */
[----:B------:R-:W-:Y:S05]  /*82f0*/  BRA.U UP0, `(.L_x_95) ;  /* 0xfffffffd000c7547 */ /* 0x000fea000b83ffff */
.L_x_94:
[----:B------:R-:W-:Y:S05]  /*8300*/  @!P2 EXIT ;  /* 0x000000000000a94d */ /* 0x000fea0003800000 */
[----:B------:R-:W-:Y:S02]  /*8310*/  UISETP.GE.U32.AND UP0, UPT, UR8, 0x8, UPT ;  /* 0x000000080800788c */ /* 0x000fe4000bf06070 */
[----:B------:R-:W-:-:S06]  /*8320*/  ULOP3.LUT UR7, UR5, 0x7, URZ, 0xc0, !UPT ;  /* 0x0000000705077892 */ /* 0x000fcc000f8ec0ff */
[----:B------:R-:W-:Y:S01]  /*8330*/  ISETP.NE.AND P1, PT, RZ, UR7, PT ;  /* 0x00000007ff007c0c */ /* 0x000fe2000bf25270 */
[----:B------:R-:W-:-:S12]  /*8340*/  BRA.U !UP0, `(.L_x_96) ;  /* 0x0000000108847547 */ /* 0x000fd8000b800000 */
[----:B------:R-:W-:Y:S01]  /*8350*/  ULEA UR6, UR4, UR22, 0x2 ;  /* 0x0000001604067291 */ /* 0x000fe2000f8e10ff */
[----:B------:R-:W5:Y:S08]  /*8360*/  LDCU.64 UR8, c[0x0][0x398] ;  /* 0x00007300ff0877ac */ /* 0x000f700008000a00 */
[----:B01234-:R-:W2:Y:S04]  /*8370*/  LDL.128 R8, [UR6] ;  /* 0x00000006ff087983 */ /* 0x01fea80008100c00 */
[----:B------:R-:W3:Y:S01]  /*8380*/  LDL.128 R4, [UR6+0x10] ;  /* 0x00001006ff047983 */ /* 0x000ee20008100c00 */
[----:B------:R-:W-:Y:S01]  /*8390*/  IADD3 R14, P0, PT, R0, UR4, RZ ;  /* 0x00000004000e7c10 */ /* 0x000fe2000ff1e0ff */
[----:B------:R-:W-:-:S04]  /*83a0*/  UIADD3 UR4, UPT, UPT, UR4, 0x8, URZ ;  /* 0x0000000804047890 */ /* 0x000fc8000fffe0ff */
[----:B------:R-:W-:Y:S02]  /*83b0*/  IMAD.X R15, RZ, RZ, R3, P0 ;  /* 0x000000ffff0f7224 */ /* 0x000fe400000e0603 */
[C---:B--2---:R-:W-:Y:S01]  /*83c0*/  FMUL R9, R2.reuse, R9 ;  /* 0x0000000902097220 */ /* 0x044fe20000400000 */
[C---:B------:R-:W-:Y:S01]  /*83d0*/  FMUL R12, R2.reuse, R8 ;  /* 0x00000008020c7220 */ /* 0x040fe20000400000 */
[C---:B------:R-:W-:Y:S01]  /*83e0*/  FMUL R13, R2.reuse, R10 ;  /* 0x0000000a020d7220 */ /* 0x040fe20000400000 */
[C---:B------:R-:W-:Y:S01]  /*83f0*/  FMUL R11, R2.reuse, R11 ;  /* 0x0000000b020b7220 */ /* 0x040fe20000400000 */
[C---:B---3--:R-:W-:Y:S01]  /*8400*/  FMUL R4, R2.reuse, R4 ;  /* 0x0000000402047220 */ /* 0x048fe20000400000 */
[C---:B------:R-:W-:Y:S01]  /*8410*/  FMUL R5, R2.reuse, R5 ;  /* 0x0000000502057220 */ /* 0x040fe20000400000 */
[C---:B------:R-:W-:Y:S01]  /*8420*/  FMUL R6, R2.reuse, R6 ;  /* 0x0000000602067220 */ /* 0x040fe20000400000 */
[----:B------:R-:W-:Y:S01]  /*8430*/  FMUL R7, R2, R7 ;  /* 0x0000000702077220 */ /* 0x000fe20000400000 */
[----:B-----5:R-:W-:-:S02]  /*8440*/  LEA R8, P0, R14, UR8, 0x1 ;  /* 0x000000080e087c11 */ /* 0x020fc4000f8008ff */
[----:B------:R-:W-:Y:S02]  /*8450*/  F2FP.F16.F32.PACK_AB R10, RZ, R9 ;  /* 0x00000009ff0a723e */ /* 0x000fe400000000ff */
[----:B------:R-:W-:Y:S02]  /*8460*/  F2FP.F16.F32.PACK_AB R12, RZ, R12 ;  /* 0x0000000cff0c723e */ /* 0x000fe400000000ff */
[----:B------:R-:W-:Y:S02]  /*8470*/  F2FP.F16.F32.PACK_AB R13, RZ, R13 ;  /* 0x0000000dff0d723e */ /* 0x000fe400000000ff */
[----:B------:R-:W-:Y:S02]  /*8480*/  LEA.HI.X R9, R14, UR9, R15, 0x1, P0 ;  /* 0x000000090e097c11 */ /* 0x000fe400080f0c0f */
[----:B------:R-:W-:Y:S02]  /*8490*/  F2FP.F16.F32.PACK_AB R11, RZ, R11 ;  /* 0x0000000bff0b723e */ /* 0x000fe400000000ff */
[----:B------:R-:W-:Y:S01]  /*84a0*/  F2FP.F16.F32.PACK_AB R4, RZ, R4 ;  /* 0x00000004ff04723e */ /* 0x000fe200000000ff */
[----:B------:R0:W-:Y:S01]  /*84b0*/  STG.E.U16 desc[UR16][R8.64], R12 ;  /* 0x0000000c08007986 */ /* 0x0001e2000c101510 */
[----:B------:R-:W-:-:S02]  /*84c0*/  F2FP.F16.F32.PACK_AB R5, RZ, R5 ;  /* 0x00000005ff05723e */ /* 0x000fc400000000ff */
[----:B------:R-:W-:Y:S01]  /*84d0*/  F2FP.F16.F32.PACK_AB R6, RZ, R6 ;  /* 0x00000006ff06723e */ /* 0x000fe200000000ff */
[----:B------:R0:W-:Y:S01]  /*84e0*/  STG.E.U16 desc[UR16][R8.64+0x2], R10 ;  /* 0x0000020a08007986 */ /* 0x0001e2000c101510 */
[----:B------:R-:W-:-:S03]  /*84f0*/  F2FP.F16.F32.PACK_AB R7, RZ, R7 ;  /* 0x00000007ff07723e */ /* 0x000fc600000000ff */
[----:B------:R0:W-:Y:S04]  /*8500*/  STG.E.U16 desc[UR16][R8.64+0x4], R13 ;  /* 0x0000040d08007986 */ /* 0x0001e8000c101510 */
[----:B------:R0:W-:Y:S04]  /*8510*/  STG.E.U16 desc[UR16][R8.64+0x6], R11 ;  /* 0x0000060b08007986 */ /* 0x0001e8000c101510 */
[----:B------:R0:W-:Y:S04]  /*8520*/  STG.E.U16 desc[UR16][R8.64+0x8], R4 ;  /* 0x0000080408007986 */ /* 0x0001e8000c101510 */
[----:B------:R0:W-:Y:S04]  /*8530*/  STG.E.U16 desc[UR16][R8.64+0xa], R5 ;  /* 0x00000a0508007986 */ /* 0x0001e8000c101510 */
[----:B------:R0:W-:Y:S04]  /*8540*/  STG.E.U16 desc[UR16][R8.64+0xc], R6 ;  /* 0x00000c0608007986 */ /* 0x0001e8000c101510 */
[----:B------:R0:W-:Y:S02]  /*8550*/  STG.E.U16 desc[UR16][R8.64+0xe], R7 ;  /* 0x00000e0708007986 */ /* 0x0001e4000c101510 */
.L_x_96:
[----:B------:R-:W-:Y:S05]  /*8560*/  @!P1 EXIT ;  /* 0x000000000000994d */ /* 0x000fea0003800000 */
[----:B------:R-:W-:Y:S02]  /*8570*/  UISETP.GE.U32.AND UP0, UPT, UR7, 0x4, UPT ;  /* 0x000000040700788c */ /* 0x000fe4000bf06070 */
[----:B------:R-:W-:-:S06]  /*8580*/  ULOP3.LUT UR6, UR5, 0x3, URZ, 0xc0, !UPT ;  /* 0x0000000305067892 */ /* 0x000fcc000f8ec0ff */
[----:B------:R-:W-:Y:S01]  /*8590*/  ISETP.NE.AND P1, PT, RZ, UR6, PT ;  /* 0x00000006ff007c0c */ /* 0x000fe2000bf25270 */
[----:B------:R-:W-:-:S12]  /*85a0*/  BRA.U !UP0, `(.L_x_97) ;  /* 0x0000000108507547 */ /* 0x000fd8000b800000 */
[----:B------:R-:W-:Y:S01]  /*85b0*/  ULEA UR5, UR4, UR22, 0x2 ;  /* 0x0000001604057291 */ /* 0x000fe2000f8e10ff */
[----:B------:R-:W5:Y:S08]  /*85c0*/  LDCU.64 UR8, c[0x0][0x398] ;  /* 0x00007300ff0877ac */ /* 0x000f700008000a00 */
[----:B01234-:R-:W2:Y:S01]  /*85d0*/  LDL.128 R8, [UR5] ;  /* 0x00000005ff087983 */ /* 0x01fea20008100c00 */
[----:B------:R-:W-:Y:S01]  /*85e0*/  IADD3 R5, P0, PT, R0, UR4, RZ ;  /* 0x0000000400057c10 */ /* 0x000fe2000ff1e0ff */
[----:B------:R-:W-:-:S03]  /*85f0*/  UIADD3 UR4, UPT, UPT, UR4, 0x4, URZ ;  /* 0x0000000404047890 */ /* 0x000fc6000fffe0ff */
[----:B------:R-:W-:Y:S02]  /*8600*/  IADD3.X R6, PT, PT, RZ, R3, RZ, P0, !PT ;  /* 0x00000003ff067210 */ /* 0x000fe400007fe4ff */
[----:B-----5:R-:W-:-:S04]  /*8610*/  LEA R4, P0, R5, UR8, 0x1 ;  /* 0x0000000805047c11 */ /* 0x020fc8000f8008ff */
[----:B------:R-:W-:Y:S01]  /*8620*/  LEA.HI.X R5, R5, UR9, R6, 0x1, P0 ;  /* 0x0000000905057c11 */ /* 0x000fe200080f0c06 */
[C---:B--2---:R-:W-:Y:S01]  /*8630*/  FMUL R8, R2.reuse, R8 ;  /* 0x0000000802087220 */ /* 0x044fe20000400000 */
[C---:B------:R-:W-:Y:S01]  /*8640*/  FMUL R9, R2.reuse, R9 ;  /* 0x0000000902097220 */ /* 0x040fe20000400000 */
[C---:B------:R-:W-:Y:S01]  /*8650*/  FMUL R10, R2.reuse, R10 ;  /* 0x0000000a020a7220 */ /* 0x040fe20000400000 */
[----:B------:R-:W-:Y:S02]  /*8660*/  FMUL R11, R2, R11 ;  /* 0x0000000b020b7220 */ /* 0x000fe40000400000 */
[----:B------:R-:W-:Y:S02]  /*8670*/  F2FP.F16.F32.PACK_AB R8, RZ, R8 ;  /* 0x00000008ff08723e */ /* 0x000fe400000000ff */
[----:B------:R-:W-:Y:S02]  /*8680*/  F2FP.F16.F32.PACK_AB R9, RZ, R9 ;  /* 0x00000009ff09723e */ /* 0x000fe400000000ff */
[----:B------:R-:W-:Y:S01]  /*8690*/  F2FP.F16.F32.PACK_AB R10, RZ, R10 ;  /* 0x0000000aff0a723e */ /* 0x000fe200000000ff */
[----:B------:R0:W-:Y:S01]  /*86a0*/  STG.E.U16 desc[UR16][R4.64], R8 ;  /* 0x0000000804007986 */ /* 0x0001e2000c101510 */
[----:B------:R-:W-:-:S03]  /*86b0*/  F2FP.F16.F32.PACK_AB R11, RZ, R11 ;  /* 0x0000000bff0b723e */ /* 0x000fc600000000ff */
[----:B------:R0:W-:Y:S04]  /*86c0*/  STG.E.U16 desc[UR16][R4.64+0x2], R9 ;  /* 0x0000020904007986 */ /* 0x0001e8000c101510 */
[----:B------:R0:W-:Y:S04]  /*86d0*/  STG.E.U16 desc[UR16][R4.64+0x4], R10 ;  /* 0x0000040a04007986 */ /* 0x0001e8000c101510 */
[----:B------:R0:W-:Y:S02]  /*86e0*/  STG.E.U16 desc[UR16][R4.64+0x6], R11 ;  /* 0x0000060b04007986 */ /* 0x0001e4000c101510 */
.L_x_97:
[----:B------:R-:W-:Y:S05]  /*86f0*/  @!P1 EXIT ;  /* 0x000000000000994d */ /* 0x000fea0003800000 */
[----:B------:R-:W5:Y:S01]  /*8700*/  LDCU.64 UR8, c[0x0][0x398] ;  /* 0x00007300ff0877ac */ /* 0x000f620008000a00 */
[----:B0-----:R-:W-:Y:S01]  /*8710*/  IADD3 R7, P0, PT, R0, UR4, RZ ;  /* 0x0000000400077c10 */ /* 0x001fe2000ff1e0ff */
[----:B------:R-:W-:-:S04]  /*8720*/  UIMAD UR5, UR4, 0x4, UR22 ;  /* 0x00000004040578a4 */ /* 0x000fc8000f8e0216 */
[----:B--2---:R-:W-:Y:S01]  /*8730*/  IMAD.X R4, RZ, RZ, R3, P0 ;  /* 0x000000ffff047224 */ /* 0x004fe200000e0603 */
[----:B------:R-:W-:Y:S01]  /*8740*/  UIADD3 UR4, UPT, UPT, -UR6, URZ, URZ ;  /* 0x000000ff06047290 */ /* 0x000fe2000fffe1ff */
[----:B-----5:R-:W-:-:S04]  /*8750*/  LEA R0, P1, R7, UR8, 0x1 ;  /* 0x0000000807007c11 */ /* 0x020fc8000f8208ff */
[----:B------:R-:W-:-:S09]  /*8760*/  LEA.HI.X R7, R7, UR9, R4, 0x1, P1 ;  /* 0x0000000907077c11 */ /* 0x000fd200088f0c04 */
.L_x_98:
[----:B0-----:R-:W2:Y:S01]  /*8770*/  LDL R3, [UR5] ;  /* 0x00000005ff037983 */ /* 0x001ea20008100800 */
[----:B------:R-:W-:Y:S01]  /*8780*/  MOV R4, R0 ;  /* 0x0000000000047202 */ /* 0x000fe20000000f00 */
[----:B------:R-:W-:Y:S01]  /*8790*/  IMAD.MOV.U32 R5, RZ, RZ, R7 ;  /* 0x000000ffff057224 */ /* 0x000fe200078e0007 */
[----:B------:R-:W-:Y:S01]  /*87a0*/  UIADD3 UR4, UPT, UPT, UR4, 0x1, URZ ;  /* 0x0000000104047890 */ /* 0x000fe2000fffe0ff */
[----:B------:R-:W-:Y:S01]  /*87b0*/  IADD3 R0, P0, PT, R0, 0x2, RZ ;  /* 0x0000000200007810 */ /* 0x000fe20007f1e0ff */
[----:B------:R-:W-:Y:S02]  /*87c0*/  UIADD3 UR5, UPT, UPT, UR5, 0x4, URZ ;  /* 0x0000000405057890 */ /* 0x000fe4000fffe0ff */
[----:B------:R-:W-:Y:S01]  /*87d0*/  UISETP.NE.AND UP0, UPT, UR4, URZ, UPT ;  /* 0x000000ff0400728c */ /* 0x000fe2000bf05270 */
[----:B------:R-:W-:Y:S01]  /*87e0*/  IADD3.X R7, PT, PT, RZ, R7, RZ, P0, !PT ;  /* 0x00000007ff077210 */ /* 0x000fe200007fe4ff */
[----:B--2---:R-:W-:-:S05]  /*87f0*/  FMUL R3, R2, R3 ;  /* 0x0000000302037220 */ /* 0x004fca0000400000 */
[----:B------:R-:W-:-:S05]  /*8800*/  F2FP.F16.F32.PACK_AB R3, RZ, R3 ;  /* 0x00000003ff03723e */ /* 0x000fca00000000ff */
[----:B------:R0:W-:Y:S01]  /*8810*/  STG.E.U16 desc[UR16][R4.64], R3 ;  /* 0x0000000304007986 */ /* 0x0001e2000c101510 */
[----:B------:R-:W-:Y:S05]  /*8820*/  BRA.U UP0, `(.L_x_98) ;  /* 0xfffffffd00d07547 */ /* 0x000fea000b83ffff */
[----:B------:R-:W-:Y:S05]  /*8830*/  EXIT ;  /* 0x000000000000794d */ /* 0x000fea0003800000 */
        .weak           $__internal_0_$__cuda_sm20_rcp_rn_f32_slowpath
        .type           $__internal_0_$__cuda_sm20_rcp_rn_f32_slowpath,@function
        .size           $__internal_0_$__cuda_sm20_rcp_rn_f32_slowpath,(.L_x_206 - $__internal_0_$__cuda_sm20_rcp_rn_f32_slowpath)
$__internal_0_$__cuda_sm20_rcp_rn_f32_slowpath:
[----:B------:R-:W-:Y:S01]  /*8840*/  IMAD.SHL.U32 R0, R38, 0x2, RZ ;  /* 0x0000000226007824 */ /* 0x000fe200078e00ff */
[----:B------:R-:W-:Y:S04]  /*8850*/  BSSY.RECONVERGENT B1, `(.L_x_99) ;  /* 0x0000030000017945 */ /* 0x000fe80003800200 */
[----:B------:R-:W-:-:S04]  /*8860*/  SHF.R.U32.HI R8, RZ, 0x18, R0 ;  /* 0x00000018ff087819 */ /* 0x000fc80000011600 */
[----:B------:R-:W-:-:S13]  /*8870*/  ISETP.NE.U32.AND P0, PT, R8, RZ, PT ;  /* 0x000000ff0800720c */ /* 0x000fda0003f05070 */
[----:B------:R-:W-:Y:S05]  /*8880*/  @P0 BRA `(.L_x_100) ;  /* 0x0000000000280947 */ /* 0x000fea0003800000 */
[----:B------:R-:W-:-:S04]  /*8890*/  SHF.L.U32 R0, R38, 0x1, RZ ;  /* 0x0000000126007819 */ /* 0x000fc800000006ff */
[----:B------:R-:W-:-:S13]  /*88a0*/  ISETP.NE.AND P0, PT, R0, RZ, PT ;  /* 0x000000ff0000720c */ /* 0x000fda0003f05270 */
[----:B------:R-:W-:Y:S01]  /*88b0*/  @P0 FFMA R3, R38, 1.84467440737095516160e+19, RZ ;  /* 0x5f80000026030823 */ /* 0x000fe200000000ff */
[----:B------:R-:W-:Y:S08]  /*88c0*/  @!P0 MUFU.RCP R2, R38 ;  /* 0x0000002600028308 */ /* 0x000ff00000001000 */
[----:B------:R-:W0:Y:S02]  /*88d0*/  @P0 MUFU.RCP R0, R3 ;  /* 0x0000000300000308 */ /* 0x000e240000001000 */
[----:B0-----:R-:W-:-:S04]  /*88e0*/  @P0 FFMA R4, R3, R0, -1 ;  /* 0xbf80000003040423 */ /* 0x001fc80000000000 */
[----:B------:R-:W-:-:S04]  /*88f0*/  @P0 FADD.FTZ R5, -R4, -RZ ;  /* 0x800000ff04050221 */ /* 0x000fc80000010100 */
[----:B------:R-:W-:-:S04]  /*8900*/  @P0 FFMA R0, R0, R5, R0 ;  /* 0x0000000500000223 */ /* 0x000fc80000000000 */
[----:B------:R-:W-:Y:S01]  /*8910*/  @P0 FFMA R2, R0, 1.84467440737095516160e+19, RZ ;  /* 0x5f80000000020823 */ /* 0x000fe200000000ff */
[----:B------:R-:W-:Y:S06]  /*8920*/  BRA `(.L_x_101) ;  /* 0x0000000000887947 */ /* 0x000fec0003800000 */
.L_x_100:
[----:B------:R-:W-:-:S05]  /*8930*/  VIADD R10, R8, 0xffffff03 ;  /* 0xffffff03080a7836 */ /* 0x000fca0000000000 */
[----:B------:R-:W-:-:S13]  /*8940*/  ISETP.GT.U32.AND P0, PT, R10, 0x1, PT ;  /* 0x000000010a00780c */ /* 0x000fda0003f04070 */
[----:B------:R-:W-:Y:S05]  /*8950*/  @P0 BRA `(.L_x_102) ;  /* 0x0000000000780947 */ /* 0x000fea0003800000 */
[----:B------:R-:W-:Y:S01]  /*8960*/  LOP3.LUT R0, R38, 0x7fffff, RZ, 0xc0, !PT ;  /* 0x007fffff26007812 */ /* 0x000fe200078ec0ff */
[----:B------:R-:W-:-:S03]  /*8970*/  HFMA2 R5, -RZ, RZ, 0, 1.78813934326171875e-07 ;  /* 0x00000003ff057431 */ /* 0x000fc600000001ff */
[----:B------:R-:W-:-:S04]  /*8980*/  LOP3.LUT R0, R0, 0x3f800000, RZ, 0xfc, !PT ;  /* 0x3f80000000007812 */ /* 0x000fc800078efcff */
[----:B------:R-:W0:Y:S01]  /*8990*/  MUFU.RCP R3, R0 ;  /* 0x0000000000037308 */ /* 0x000e220000001000 */
[----:B------:R-:W-:Y:S01]  /*89a0*/  SHF.L.U32 R5, R5, R10, RZ ;  /* 0x0000000a05057219 */ /* 0x000fe200000006ff */
[----:B0-----:R-:W-:-:S04]  /*89b0*/  FFMA R2, R0, R3, -1 ;  /* 0xbf80000000027423 */ /* 0x001fc80000000003 */
[----:B------:R-:W-:-:S04]  /*89c0*/  FADD.FTZ R2, -R2, -RZ ;  /* 0x800000ff02027221 */ /* 0x000fc80000010100 */
[CCC-:B------:R-:W-:Y:S01]  /*89d0*/  FFMA.RM R4, R3.reuse, R2.reuse, R3.reuse ;  /* 0x0000000203047223 */ /* 0x1c0fe20000004003 */
[----:B------:R-:W-:-:S04]  /*89e0*/  FFMA.RP R3, R3, R2, R3 ;  /* 0x0000000203037223 */ /* 0x000fc80000008003 */
[C---:B------:R-:W-:Y:S02]  /*89f0*/  LOP3.LUT R2, R4.reuse, 0x7fffff, RZ, 0xc0, !PT ;  /* 0x007fffff04027812 */ /* 0x040fe400078ec0ff */
[----:B------:R-:W-:Y:S02]  /*8a00*/  FSETP.NEU.FTZ.AND P0, PT, R4, R3, PT ;  /* 0x000000030400720b */ /* 0x000fe40003f1d000 */
[----:B------:R-:W-:Y:S02]  /*8a10*/  LOP3.LUT R2, R2, 0x800000, RZ, 0xfc, !PT ;  /* 0x0080000002027812 */ /* 0x000fe400078efcff */
[----:B------:R-:W-:Y:S02]  /*8a20*/  SEL R3, RZ, 0xffffffff, !P0 ;  /* 0xffffffffff037807 */ /* 0x000fe40004000000 */
[----:B------:R-:W-:-:S03]  /*8a30*/  LOP3.LUT R5, R5, R2, RZ, 0xc0, !PT ;  /* 0x0000000205057212 */ /* 0x000fc600078ec0ff */
[----:B------:R-:W-:Y:S01]  /*8a40*/  IMAD.MOV R3, RZ, RZ, -R3 ;  /* 0x000000ffff037224 */ /* 0x000fe200078e0a03 */
[----:B------:R-:W-:-:S04]  /*8a50*/  SHF.R.U32.HI R5, RZ, R10, R5 ;  /* 0x0000000aff057219 */ /* 0x000fc80000011605 */
[--C-:B------:R-:W-:Y:S01]  /*8a60*/  LOP3.LUT P1, RZ, R3, R10, R2.reuse, 0xf8, !PT ;  /* 0x0000000a03ff7212 */ /* 0x100fe2000782f802 */
[----:B------:R-:W-:Y:S01]  /*8a70*/  VIADD R3, R8, 0xffffff04 ;  /* 0xffffff0408037836 */ /* 0x000fe20000000000 */
[C---:B------:R-:W-:Y:S02]  /*8a80*/  LOP3.LUT P0, RZ, R5.reuse, 0x1, RZ, 0xc0, !PT ;  /* 0x0000000105ff7812 */ /* 0x040fe4000780c0ff */
[----:B------:R-:W-:Y:S02]  /*8a90*/  LOP3.LUT P2, RZ, R5, 0x2, RZ, 0xc0, !PT ;  /* 0x0000000205ff7812 */ /* 0x000fe4000784c0ff */
[----:B------:R-:W-:Y:S02]  /*8aa0*/  SHF.R.U32.HI R3, RZ, R3, R2 ;  /* 0x00000003ff037219 */ /* 0x000fe40000011602 */
[----:B------:R-:W-:Y:S02]  /*8ab0*/  PLOP3.LUT P0, PT, P0, P1, P2, 0xe0, 0x0 ;  /* 0x000000000000781c */ /* 0x000fe40000703c20 */
[----:B------:R-:W-:-:S02]  /*8ac0*/  LOP3.LUT P1, RZ, R38, 0x7fffff, RZ, 0xc0, !PT ;  /* 0x007fffff26ff7812 */ /* 0x000fc4000782c0ff */
[----:B------:R-:W-:-:S04]  /*8ad0*/  SEL R0, RZ, 0x1, !P0 ;  /* 0x00000001ff007807 */ /* 0x000fc80004000000 */
[----:B------:R-:W-:-:S04]  /*8ae0*/  IADD3 R0, PT, PT, -R0, RZ, RZ ;  /* 0x000000ff00007210 */ /* 0x000fc80007ffe1ff */
[----:B------:R-:W-:-:S13]  /*8af0*/  ISETP.GE.AND P0, PT, R0, RZ, PT ;  /* 0x000000ff0000720c */ /* 0x000fda0003f06270 */
[----:B------:R-:W-:-:S05]  /*8b00*/  @!P0 IADD3 R3, PT, PT, R3, 0x1, RZ ;  /* 0x0000000103038810 */ /* 0x000fca0007ffe0ff */
[----:B------:R-:W-:-:S05]  /*8b10*/  @!P1 IMAD.SHL.U32 R3, R3, 0x2, RZ ;  /* 0x0000000203039824 */ /* 0x000fca00078e00ff */
[----:B------:R-:W-:Y:S01]  /*8b20*/  LOP3.LUT R2, R3, 0x80000000, R38, 0xf8, !PT ;  /* 0x8000000003027812 */ /* 0x000fe200078ef826 */
[----:B------:R-:W-:Y:S06]  /*8b30*/  BRA `(.L_x_101) ;  /* 0x0000000000047947 */ /* 0x000fec0003800000 */
.L_x_102:
[----:B------:R0:W1:Y:S02]  /*8b40*/  MUFU.RCP R2, R38 ;  /* 0x0000002600027308 */ /* 0x0000640000001000 */
.L_x_101:
[----:B------:R-:W-:Y:S05]  /*8b50*/  BSYNC.RECONVERGENT B1 ;  /* 0x0000000000017941 */ /* 0x000fea0003800200 */
.L_x_99:
[----:B------:R-:W-:Y:S01]  /*8b60*/  HFMA2 R3, -RZ, RZ, 0, 0 ;  /* 0x00000000ff037431 */ /* 0x000fe200000001ff */
[----:B-1----:R-:W-:Y:S01]  /*8b70*/  MOV R0, R2 ;  /* 0x0000000200007202 */ /* 0x002fe20000000f00 */
[----:B------:R-:W-:-:S04]  /*8b80*/  IMAD.MOV.U32 R2, RZ, RZ, R7 ;  /* 0x000000ffff027224 */ /* 0x000fc800078e0007 */
[----:B0-----:R-:W-:Y:S05]  /*8b90*/  RET.REL.NODEC R2 `(fused_qkv_attention_forward_f16) ;  /* 0xffffff7402187950 */ /* 0x001fea0003c3ffff */
.L_x_103:
[----:B------:R-:W-:-:S00]  /*8ba0*/  BRA `(.L_x_103) ;  /* 0xfffffffc00fc7947 */ /* 0x000fc0000383ffff */
[----:B------:R-:W-:-:S00]  /*8bb0*/  NOP ;  /* 0x0000000000007918 */ /* 0x000fc00000000000 */
        /* <DEDUP_REMOVED lines=12> */
.L_x_206:


//--------------------- .text.fused_qkv_attention_forward --------------------------
	.section	.text.fused_qkv_attention_forward,"ax",@progbits
	.align	128
        .global         fused_qkv_attention_forward
        .type           fused_qkv_attention_forward,@function
        .size           fused_qkv_attention_forward,(.L_x_207 - fused_qkv_attention_forward)
        .other          fused_qkv_attention_forward,@"STO_CUDA_ENTRY STV_DEFAULT"
fused_qkv_attention_forward:
.text.fused_qkv_attention_forward:
        /* <DEDUP_REMOVED lines=26> */
[----:B0-----:R-:W-:-:S04]  /*01a0*/  IMAD.U32 R36, RZ, RZ, UR6 ;  /* 0x00000006ff247e24 */ /* 0x001fc8000f8e00ff */
[----:B--2---:R-:W0:Y:S01]  /*01b0*/  MUFU.RCP R0, R0 ;  /* 0x0000000000007308 */ /* 0x004e220000001000 */
[----:B------:R-:W2:Y:S01]  /*01c0*/  LDCU.64 UR18, c[0x0][0x390] ;  /* 0x00007200ff1277ac */ /* 0x000ea20008000a00 */
[C---:B------:R-:W-:Y:S02]  /*01d0*/  R2UR UR10, R36.reuse ;  /* 0x00000000240a72ca */ /* 0x040fe400000e0000 */
[----:B------:R-:W-:Y:S01]  /*01e0*/  R2UR UR8, R36 ;  /* 0x00000000240872ca */ /* 0x000fe200000e0000 */
[----:B-1----:R-:W-:Y:S01]  /*01f0*/  UIMAD UR4, UR7, UR20, URZ ;  /* 0x00000014070472a4 */ /* 0x002fe2000f8e02ff */
[----:B------:R-:W1:Y:S09]  /*0200*/  LDCU.64 UR6, c[0x0][0x380] ;  /* 0x00007000ff0677ac */ /* 0x000e720008000a00 */
[----:B------:R-:W-:Y:S01]  /*0210*/  UIMAD UR10, UR20, UR10, URZ ;  /* 0x0000000a140a72a4 */ /* 0x000fe2000f8e02ff */
[----:B0-----:R-:W-:Y:S01]  /*0220*/  VIADD R4, R0, 0xffffffe ;  /* 0x0ffffffe00047836 */ /* 0x001fe20000000000 */
[----:B------:R-:W-:-:S02]  /*0230*/  USHF.L.U32 UR8, UR8, 0x4, URZ ;  /* 0x0000000408087899 */ /* 0x000fc400080006ff */
[----:B------:R-:W-:Y:S01]  /*0240*/  UIMAD UR11, UR10, UR13, URZ ;  /* 0x0000000d0a0b72a4 */ /* 0x000fe2000f8e02ff */
[----:B------:R0:W5:Y:S02]  /*0250*/  F2I.FTZ.U32.TRUNC.NTZ R5, R4 ;  /* 0x0000000400057305 */ /* 0x000164000021f000 */
[----:B0-----:R-:W-:Y:S01]  /*0260*/  IMAD.MOV.U32 R4, RZ, RZ, RZ ;  /* 0x000000ffff047224 */ /* 0x001fe200078e00ff */
[----:B-----5:R-:W-:-:S05]  /*0270*/  IADD3 R6, PT, PT, RZ, -R5, RZ ;  /* 0x80000005ff067210 */ /* 0x020fca0007ffe0ff */
[----:B------:R-:W-:Y:S01]  /*0280*/  IMAD R9, R6, R7, RZ ;  /* 0x0000000706097224 */ /* 0x000fe200078e02ff */
[----:B------:R-:W-:Y:S01]  /*0290*/  IABS R6, R2 ;  /* 0x0000000200067213 */ /* 0x000fe20000000000 */
[----:B------:R-:W-:Y:S02]  /*02a0*/  IMAD.MOV.U32 R2, RZ, RZ, R8 ;  /* 0x000000ffff027224 */ /* 0x000fe400078e0008 */
[----:B------:R-:W-:-:S04]  /*02b0*/  IMAD.HI.U32 R5, R5, R9, R4 ;  /* 0x0000000905057227 */ /* 0x000fc800078e0004 */
[----:B------:R-:W-:Y:S02]  /*02c0*/  IMAD.MOV R0, RZ, RZ, -R6 ;  /* 0x000000ffff007224 */ /* 0x000fe400078e0a06 */
[----:B------:R-:W-:-:S04]  /*02d0*/  IMAD.HI.U32 R5, R5, R2, RZ ;  /* 0x0000000205057227 */ /* 0x000fc800078e00ff */
[----:B------:R-:W-:Y:S01]  /*02e0*/  IMAD R0, R5, R0, R2 ;  /* 0x0000000005007224 */ /* 0x000fe200078e0202 */
[----:B------:R-:W-:-:S04]  /*02f0*/  MOV R2, UR13 ;  /* 0x0000000d00027c02 */ /* 0x000fc80008000f00 */
[----:B------:R-:W-:Y:S02]  /*0300*/  ISETP.GT.U32.AND P1, PT, R7, R0, PT ;  /* 0x000000000700720c */ /* 0x000fe40003f24070 */
[----:B------:R-:W-:-:S04]  /*0310*/  IABS R9, R2 ;  /* 0x0000000200097213 */ /* 0x000fc80000000000 */
[----:B------:R-:W0:Y:S07]  /*0320*/  I2F.RP R2, R9 ;  /* 0x0000000900027306 */ /* 0x000e2e0000209400 */
[----:B------:R-:W-:Y:S02]  /*0330*/  @!P1 IMAD.IADD R0, R0, 0x1, -R7 ;  /* 0x0000000100009824 */ /* 0x000fe400078e0a07 */
        /* <DEDUP_REMOVED lines=10> */
[----:B0-----:R-:W-:-:S03]  /*03e0*/  HFMA2 R4, -RZ, RZ, 0, 0 ;  /* 0x00000000ff047431 */ /* 0x001fc600000001ff */
[----:B------:R-:W-:Y:S01]  /*03f0*/  @!P0 R2UR UR21, R0 ;  /* 0x00000000001582ca */ /* 0x000fe200000e0000 */
[----:B-----5:R-:W-:-:S04]  /*0400*/  IMAD.MOV R2, RZ, RZ, -R5 ;  /* 0x000000ffff027224 */ /* 0x020fc800078e0a05 */
[----:B------:R-:W-:-:S04]  /*0410*/  IMAD R7, R2, R9, RZ ;  /* 0x0000000902077224 */ /* 0x000fc800078e02ff */
[----:B------:R-:W-:Y:S01]  /*0420*/  @!UP0 ULOP3.LUT UR21, URZ, UR5, URZ, 0x33, !UPT ;  /* 0x00000005ff158292 */ /* 0x000fe2000f8e33ff */
[----:B------:R-:W-:Y:S01]  /*0430*/  IMAD.HI.U32 R5, R5, R7, R4 ;  /* 0x0000000705057227 */ /* 0x000fe200078e0004 */
[----:B---3--:R-:W-:-:S04]  /*0440*/  UISETP.NE.U32.AND UP0, UPT, UR14, URZ, UPT ;  /* 0x000000ff0e00728c */ /* 0x008fc8000bf05070 */
[----:B------:R-:W-:Y:S01]  /*0450*/  IMAD.U32 R0, RZ, RZ, UR21 ;  /* 0x00000015ff007e24 */ /* 0x000fe2000f8e00ff */
[----:B------:R-:W-:Y:S01]  /*0460*/  UISETP.NE.AND.EX UP0, UPT, UR15, URZ, UPT, UP0 ;  /* 0x000000ff0f00728c */ /* 0x000fe2000bf05300 */
[----:B------:R-:W-:-:S03]  /*0470*/  IADD3 R10, PT, PT, RZ, -UR21, RZ ;  /* 0x80000015ff0a7c10 */ /* 0x000fc6000fffe0ff */
[----:B------:R-:W-:-:S05]  /*0480*/  IABS R0, R0 ;  /* 0x0000000000007213 */ /* 0x000fca0000000000 */
[----:B------:R-:W-:-:S04]  /*0490*/  IMAD.HI.U32 R5, R5, R0, RZ ;  /* 0x0000000005057227 */ /* 0x000fc800078e00ff */
[----:B------:R-:W-:-:S04]  /*04a0*/  IMAD.MOV R2, RZ, RZ, -R5 ;  /* 0x000000ffff027224 */ /* 0x000fc800078e0a05 */
[----:B------:R-:W-:Y:S02]  /*04b0*/  IMAD R0, R9, R2, R0 ;  /* 0x0000000209007224 */ /* 0x000fe400078e0200 */
[----:B------:R-:W-:-:S03]  /*04c0*/  IMAD.U32 R2, RZ, RZ, UR13 ;  /* 0x0000000dff027e24 */ /* 0x000fc6000f8e00ff */
[----:B------:R-:W-:-:S13]  /*04d0*/  ISETP.GT.U32.AND P1, PT, R9, R0, PT ;  /* 0x000000000900720c */ /* 0x000fda0003f24070 */
[----:B------:R-:W-:Y:S01]  /*04e0*/  @!P1 IMAD.IADD R0, R0, 0x1, -R9 ;  /* 0x0000000100009824 */ /* 0x000fe200078e0a09 */
[----:B------:R-:W-:Y:S02]  /*04f0*/  @!P1 IADD3 R5, PT, PT, R5, 0x1, RZ ;  /* 0x0000000105059810 */ /* 0x000fe40007ffe0ff */
[----:B------:R-:W-:Y:S02]  /*0500*/  ISETP.NE.AND P1, PT, RZ, UR13, PT ;  /* 0x0000000dff007c0c */ /* 0x000fe4000bf25270 */
[----:B------:R-:W-:Y:S02]  /*0510*/  ISETP.GE.U32.AND P0, PT, R0, R9, PT ;  /* 0x000000090000720c */ /* 0x000fe40003f06070 */
[----:B------:R-:W-:-:S04]  /*0520*/  LOP3.LUT R0, R2, UR21, RZ, 0x3c, !PT ;  /* 0x0000001502007c12 */ /* 0x000fc8000f8e3cff */
[----:B------:R-:W-:Y:S02]  /*0530*/  ISETP.GE.AND P2, PT, R0, RZ, PT ;  /* 0x000000ff0000720c */ /* 0x000fe40003f46270 */
[----:B------:R-:W0:Y:S03]  /*0540*/  S2R R0, SR_TID.X ;  /* 0x0000000000007919 */ /* 0x000e260000002100 */
[----:B------:R-:W-:Y:S02]  /*0550*/  @!P1 LOP3.LUT R2, RZ, UR13, RZ, 0x33, !PT ;  /* 0x0000000dff029c12 */ /* 0x000fe4000f8e33ff */
[----:B------:R-:W-:-:S06]  /*0560*/  @P0 VIADD R5, R5, 0x1 ;  /* 0x0000000105050836 */ /* 0x000fcc0000000000 */
        /* <DEDUP_REMOVED lines=18> */
[----:B------:R-:W-:-:S04]  /*0690*/  IMAD R5, R36, UR13, RZ ;  /* 0x0000000d24057c24 */ /* 0x000fc8000f8e02ff */
[----:B------:R-:W-:Y:S01]  /*06a0*/  IMAD.SHL.U32 R7, R5, 0x2, RZ ;  /* 0x0000000205077824 */ /* 0x000fe200078e00ff */
[----:B------:R-:W-:-:S04]  /*06b0*/  IADD3 R8, P1, PT, R4, R5, RZ ;  /* 0x0000000504087210 */ /* 0x000fc80007f3e0ff */
[----:B------:R-:W-:Y:S02]  /*06c0*/  IADD3 R2, P3, PT, R4, R7, RZ ;  /* 0x0000000704027210 */ /* 0x000fe40007f7e0ff */
[----:B------:R-:W-:Y:S02]  /*06d0*/  LEA R44, P2, R8, UR14, 0x2 ;  /* 0x0000000e082c7c11 */ /* 0x000fe4000f8410ff */
[----:B------:R-:W-:Y:S02]  /*06e0*/  LEA R42, P4, R2, UR14, 0x2 ;  /* 0x0000000e022a7c11 */ /* 0x000fe4000f8810ff */
[-C--:B------:R-:W-:Y:S02]  /*06f0*/  LEA.HI.X.SX32 R5, R5, R6.reuse, 0x1, P1 ;  /* 0x0000000605057211 */ /* 0x080fe400008f0eff */
[----:B------:R-:W-:Y:S02]  /*0700*/  LEA.HI.X.SX32 R7, R7, R6, 0x1, P3 ;  /* 0x0000000607077211 */ /* 0x000fe400018f0eff */
[----:B------:R-:W-:-:S02]  /*0710*/  LEA.HI.X R45, R8, UR15, R5, 0x2, P2 ;  /* 0x0000000f082d7c11 */ /* 0x000fc400090f1405 */
[----:B------:R-:W-:-:S07]  /*0720*/  LEA.HI.X R43, R2, UR15, R7, 0x2, P4 ;  /* 0x0000000f022b7c11 */ /* 0x000fce000a0f1407 */
.L_x_104:
        /* <DEDUP_REMOVED lines=8> */
[----:B------:R-:W-:Y:S01]  /*07b0*/  UISETP.NE.AND.EX UP0, UPT, UR15, URZ, UPT, UP0 ;  /* 0x000000ff0f00728c */ /* 0x000fe2000bf05300 */
[----:B------:R-:W-:-:S08]  /*07c0*/  VIADD R2, R2, 0xffffffff ;  /* 0xffffffff02027836 */ /* 0x000fd00000000000 */
[----:B------:R-:W-:Y:S05]  /*07d0*/  BRA.U UP0, `(.L_x_108) ;  /* 0x00000009007c7547 */ /* 0x000fea000b800000 */
[----:B------:R-:W-:Y:S01]  /*07e0*/  MOV R4, UR20 ;  /* 0x0000001400047c02 */ /* 0x000fe20008000f00 */
[----:B------:R-:W-:Y:S01]  /*07f0*/  BSSY.RECONVERGENT B1, `(.L_x_109) ;  /* 0x000009c000017945 */ /* 0x000fe20003800200 */
[----:B------:R-:W-:Y:S02]  /*0800*/  IMAD.MOV.U32 R7, RZ, RZ, R0 ;  /* 0x000000ffff077224 */ /* 0x000fe400078e0000 */
[C---:B------:R-:W-:Y:S02]  /*0810*/  LOP3.LUT R18, R4.reuse, 0x7, RZ, 0xc0, !PT ;  /* 0x0000000704127812 */ /* 0x040fe400078ec0ff */
[C---:B------:R-:W-:Y:S02]  /*0820*/  LOP3.LUT R19, R4.reuse, 0x3, RZ, 0xc0, !PT ;  /* 0x0000000304137812 */ /* 0x040fe400078ec0ff */
[----:B------:R-:W-:Y:S01]  /*0830*/  LOP3.LUT R4, R4, 0x7ffffff8, RZ, 0xc0, !PT ;  /* 0x7ffffff804047812 */ /* 0x000fe200078ec0ff */
[----:B------:R-:W-:-:S05]  /*0840*/  VIADD R6, R18, 0xffffffff ;  /* 0xffffffff12067836 */ /* 0x000fca0000000000 */
[----:B------:R-:W-:-:S13]  /*0850*/  ISETP.GE.U32.AND P0, PT, R6, 0x3, PT ;  /* 0x000000030600780c */ /* 0x000fda0003f06070 */
.L_x_115:
[----:B------:R-:W1:Y:S01]  /*0860*/  LDCU UR4, c[0x0][0x3b0] ;  /* 0x00007600ff0477ac */ /* 0x000e620008000800 */
[----:B------:R-:W-:Y:S01]  /*0870*/  BSSY.RECONVERGENT B2, `(.L_x_110) ;  /* 0x000008b000027945 */ /* 0x000fe20003800200 */
[----:B-1----:R-:W-:Y:S01]  /*0880*/  IMAD.U32 R36, RZ, RZ, UR4 ;  /* 0x00000004ff247e24 */ /* 0x002fe2000f8e00ff */
[----:B------:R-:W1:Y:S04]  /*0890*/  LDCU UR4, c[0x0][0x3a4] ;  /* 0x00007480ff0477ac */ /* 0x000e680008000800 */
[----:B------:R-:W-:-:S04]  /*08a0*/  IABS R11, R36 ;  /* 0x00000024000b7213 */ /* 0x000fc80000000000 */
[----:B------:R-:W2:Y:S08]  /*08b0*/  I2F.RP R6, R11 ;  /* 0x0000000b00067306 */ /* 0x000eb00000209400 */
[----:B--2---:R-:W2:Y:S02]  /*08c0*/  MUFU.RCP R6, R6 ;  /* 0x0000000600067308 */ /* 0x004ea40000001000 */
[----:B--2---:R-:W-:-:S06]  /*08d0*/  IADD3 R8, PT, PT, R6, 0xffffffe, RZ ;  /* 0x0ffffffe06087810 */ /* 0x004fcc0007ffe0ff */
[----:B------:R2:W3:Y:S02]  /*08e0*/  F2I.FTZ.U32.TRUNC.NTZ R9, R8 ;  /* 0x0000000800097305 */ /* 0x0004e4000021f000 */
[----:B--2---:R-:W-:Y:S02]  /*08f0*/  IMAD.MOV.U32 R8, RZ, RZ, RZ ;  /* 0x000000ffff087224 */ /* 0x004fe400078e00ff */
[----:B---3--:R-:W-:-:S04]  /*0900*/  IMAD.MOV R10, RZ, RZ, -R9 ;  /* 0x000000ffff0a7224 */ /* 0x008fc800078e0a09 */
[----:B------:R-:W-:Y:S01]  /*0910*/  IMAD R13, R10, R11, RZ ;  /* 0x0000000b0a0d7224 */ /* 0x000fe200078e02ff */
[----:B------:R-:W-:-:S03]  /*0920*/  IABS R10, R7 ;  /* 0x00000007000a7213 */ /* 0x000fc60000000000 */
[----:B------:R-:W-:-:S04]  /*0930*/  IMAD.HI.U32 R9, R9, R13, R8 ;  /* 0x0000000d09097227 */ /* 0x000fc800078e0008 */
[----:B------:R-:W-:Y:S02]  /*0940*/  IMAD.MOV.U32 R13, RZ, RZ, RZ ;  /* 0x000000ffff0d7224 */ /* 0x000fe400078e00ff */
        /* <DEDUP_REMOVED lines=10> */
[----:B------:R-:W-:-:S06]  /*09f0*/  @P1 VIADD R9, R9, 0x1 ;  /* 0x0000000109091836 */ /* 0x000fcc0000000000 */
[----:B------:R-:W-:Y:S01]  /*0a00*/  @!P3 IMAD.MOV R9, RZ, RZ, -R9 ;  /* 0x000000ffff09b224 */ /* 0x000fe200078e0a09 */
[----:B------:R-:W-:-:S04]  /*0a10*/  @!P2 LOP3.LUT R9, RZ, R36, RZ, 0x33, !PT ;  /* 0x00000024ff09a212 */ /* 0x000fc800078e33ff */
[----:B------:R-:W-:-:S04]  /*0a20*/  LEA R15, R3, R9, 0x4 ;  /* 0x00000009030f7211 */ /* 0x000fc800078e20ff */
[----:B-1----:R-:W-:-:S13]  /*0a30*/  ISETP.GE.AND P1, PT, R15, UR4, PT ;  /* 0x000000040f007c0c */ /* 0x002fda000bf26270 */
[----:B------:R-:W-:Y:S05]  /*0a40*/  @P1 BRA `(.L_x_111) ;  /* 0x0000000400b41947 */ /* 0x000fea0003800000 */
[----:B------:R-:W1:Y:S01]  /*0a50*/  LDCU UR5, c[0x0][0x3a8] ;  /* 0x00007500ff0577ac */ /* 0x000e620008000800 */
[----:B------:R-:W-:Y:S01]  /*0a60*/  IMAD.MOV R6, RZ, RZ, -R9 ;  /* 0x000000ffff067224 */ /* 0x000fe200078e0a09 */
[----:B------:R-:W-:Y:S01]  /*0a70*/  ISETP.GE.U32.AND P2, PT, R2, 0x7, PT ;  /* 0x000000070200780c */ /* 0x000fe20003f46070 */
[----:B------:R-:W-:Y:S01]  /*0a80*/  IMAD.MOV.U32 R13, RZ, RZ, RZ ;  /* 0x000000ffff0d7224 */ /* 0x000fe200078e00ff */
[----:B------:R-:W-:Y:S01]  /*0a90*/  MOV R16, RZ ;  /* 0x000000ff00107202 */ /* 0x000fe20000000f00 */
[----:B------:R-:W-:-:S04]  /*0aa0*/  IMAD R6, R36, R6, R7 ;  /* 0x0000000624067224 */ /* 0x000fc800078e0207 */
[----:B-1----:R-:W-:Y:S02]  /*0ab0*/  IMAD R12, R6, UR5, RZ ;  /* 0x00000005060c7c24 */ /* 0x002fe4000f8e02ff */
[----:B------:R-:W-:-:S03]  /*0ac0*/  IMAD R15, R15, UR5, RZ ;  /* 0x000000050f0f7c24 */ /* 0x000fc6000f8e02ff */
[C---:B------:R-:W-:Y:S02]  /*0ad0*/  IADD3 R6, P1, PT, R12.reuse, UR12, RZ ;  /* 0x0000000c0c067c10 */ /* 0x040fe4000ff3e0ff */
[----:B------:R-:W-:Y:S02]  /*0ae0*/  SHF.R.S32.HI R14, RZ, 0x1f, R15 ;  /* 0x0000001fff0e7819 */ /* 0x000fe4000001140f */
[----:B------:R-:W-:Y:S01]  /*0af0*/  LEA.HI.X.SX32 R12, R12, UR27, 0x1, P1 ;  /* 0x0000001b0c0c7c11 */ /* 0x000fe200088f0eff */
[----:B------:R-:W-:Y:S08]  /*0b00*/  @!P2 BRA `(.L_x_112) ;  /* 0x00000000009ca947 */ /* 0x000ff00003800000 */
[----:B------:R-:W-:Y:S01]  /*0b10*/  IMAD.MOV.U32 R13, RZ, RZ, RZ ;  /* 0x000000ffff0d7224 */ /* 0x000fe200078e00ff */
[----:B------:R-:W1:Y:S01]  /*0b20*/  LDCU.64 UR28, c[0x0][0x388] ;  /* 0x00007100ff1c77ac */ /* 0x000e620008000a00 */
[----:B------:R-:W-:-:S05]  /*0b30*/  UMOV UR4, URZ ;  /* 0x000000ff00047c82 */ /* 0x000fca0008000000 */
.L_x_113:
[----:B------:R-:W-:Y:S02]  /*0b40*/  IADD3 R11, P1, PT, R15, UR4, RZ ;  /* 0x000000040f0b7c10 */ /* 0x000fe4000ff3e0ff */
[----:B------:R-:W-:-:S03]  /*0b50*/  IADD3 R9, P2, PT, R6, UR4, RZ ;  /* 0x0000000406097c10 */ /* 0x000fc6000ff5e0ff */
[----:B------:R-:W-:Y:S01]  /*0b60*/  IMAD.X R20, RZ, RZ, R14, P1 ;  /* 0x000000ffff147224 */ /* 0x000fe200008e060e */
[----:B------:R-:W-:Y:S01]  /*0b70*/  LEA R10, P1, R11, UR6, 0x2 ;  /* 0x000000060b0a7c11 */ /* 0x000fe2000f8210ff */
[----:B------:R-:W-:Y:S01]  /*0b80*/  IMAD.X R16, RZ, RZ, R12, P2 ;  /* 0x000000ffff107224 */ /* 0x000fe200010e060c */
[----:B-1----:R-:W-:Y:S02]  /*0b90*/  LEA R8, P2, R9, UR28, 0x2 ;  /* 0x0000001c09087c11 */ /* 0x002fe4000f8410ff */
[----:B------:R-:W-:Y:S02]  /*0ba0*/  LEA.HI.X R11, R11, UR7, R20, 0x2, P1 ;  /* 0x000000070b0b7c11 */ /* 0x000fe400088f1414 */
[----:B------:R-:W-:-:S03]  /*0bb0*/  LEA.HI.X R9, R9, UR29, R16, 0x2, P2 ;  /* 0x0000001d09097c11 */ /* 0x000fc600090f1410 */
[----:B------:R-:W2:Y:S04]  /*0bc0*/  LDG.E.CONSTANT R16, desc[UR16][R10.64] ;  /* 0x000000100a107981 */ /* 0x000ea8000c1e9900 */
[----:B------:R-:W2:Y:S04]  /*0bd0*/  LDG.E.CONSTANT R17, desc[UR16][R8.64] ;  /* 0x0000001008117981 */ /* 0x000ea8000c1e9900 */
[----:B------:R-:W3:Y:S04]  /*0be0*/  LDG.E.CONSTANT R21, desc[UR16][R10.64+0x4] ;  /* 0x000004100a157981 */ /* 0x000ee8000c1e9900 */
[----:B------:R-:W3:Y:S04]  /*0bf0*/  LDG.E.CONSTANT R20, desc[UR16][R8.64+0x4] ;  /* 0x0000041008147981 */ /* 0x000ee8000c1e9900 */
[----:B------:R-:W4:Y:S04]  /*0c00*/  LDG.E.CONSTANT R23, desc[UR16][R10.64+0x8] ;  /* 0x000008100a177981 */ /* 0x000f28000c1e9900 */
[----:B------:R-:W4:Y:S04]  /*0c10*/  LDG.E.CONSTANT R22, desc[UR16][R8.64+0x8] ;  /* 0x0000081008167981 */ /* 0x000f28000c1e9900 */
[----:B------:R-:W5:Y:S04]  /*0c20*/  LDG.E.CONSTANT R25, desc[UR16][R10.64+0xc] ;  /* 0x00000c100a197981 */ /* 0x000f68000c1e9900 */
        /* <DEDUP_REMOVED lines=8> */
[----:B------:R-:W5:Y:S01]  /*0cb0*/  LDG.E.CONSTANT R32, desc[UR16][R8.64+0x1c] ;  /* 0x00001c1008207981 */ /* 0x000f62000c1e9900 */
[----:B------:R-:W-:-:S06]  /*0cc0*/  UIADD3 UR4, UPT, UPT, UR4, 0x8, URZ ;  /* 0x0000000804047890 */ /* 0x000fcc000fffe0ff */
[----:B------:R-:W-:Y:S01]  /*0cd0*/  ISETP.NE.AND P1, PT, R4, UR4, PT ;  /* 0x0000000404007c0c */ /* 0x000fe2000bf25270 */
[----:B--2---:R-:W-:-:S04]  /*0ce0*/  FFMA R16, R16, R17, R13 ;  /* 0x0000001110107223 */ /* 0x004fc8000000000d */
[----:B---3--:R-:W-:-:S04]  /*0cf0*/  FFMA R16, R21, R20, R16 ;  /* 0x0000001415107223 */ /* 0x008fc80000000010 */
[----:B----4-:R-:W-:-:S04]  /*0d00*/  FFMA R16, R23, R22, R16 ;  /* 0x0000001617107223 */ /* 0x010fc80000000010 */
[----:B-----5:R-:W-:-:S04]  /*0d10*/  FFMA R16, R25, R24, R16 ;  /* 0x0000001819107223 */ /* 0x020fc80000000010 */
[----:B------:R-:W-:-:S04]  /*0d20*/  FFMA R16, R27, R26, R16 ;  /* 0x0000001a1b107223 */ /* 0x000fc80000000010 */
[----:B------:R-:W-:-:S04]  /*0d30*/  FFMA R16, R29, R28, R16 ;  /* 0x0000001c1d107223 */ /* 0x000fc80000000010 */
[----:B------:R-:W-:-:S04]  /*0d40*/  FFMA R16, R31, R30, R16 ;  /* 0x0000001e1f107223 */ /* 0x000fc80000000010 */
[----:B------:R-:W-:Y:S01]  /*0d50*/  FFMA R13, R33, R32, R16 ;  /* 0x00000020210d7223 */ /* 0x000fe20000000010 */
[----:B------:R-:W-:Y:S06]  /*0d60*/  @P1 BRA `(.L_x_113) ;  /* 0xfffffffc00741947 */ /* 0x000fec000383ffff */
[----:B------:R-:W-:-:S07]  /*0d70*/  MOV R16, R4 ;  /* 0x0000000400107202 */ /* 0x000fce0000000f00 */
.L_x_112:
        /* <DEDUP_REMOVED lines=8> */
[----:B------:R-:W-:Y:S01]  /*0e00*/  LEA R10, P2, R11, UR6, 0x2 ;  /* 0x000000060b0a7c11 */ /* 0x000fe2000f8410ff */
[----:B------:R-:W-:-:S03]  /*0e10*/  IMAD.X R20, RZ, RZ, R12, P3 ;  /* 0x000000ffff147224 */ /* 0x000fc600018e060c */
[----:B------:R-:W-:-:S05]  /*0e20*/  LEA.HI.X R11, R11, UR7, R22, 0x2, P2 ;  /* 0x000000070b0b7c11 */ /* 0x000fca00090f1416 */
[----:B------:R-:W2:Y:S01]  /*0e30*/  LDG.E.CONSTANT R22, desc[UR16][R10.64+0x4] ;  /* 0x000004100a167981 */ /* 0x000ea2000c1e9900 */
[----:B-1----:R-:W-:-:S03]  /*0e40*/  LEA R8, P3, R9, UR28, 0x2 ;  /* 0x0000001c09087c11 */ /* 0x002fc6000f8610ff */
[----:B------:R-:W3:Y:S01]  /*0e50*/  LDG.E.CONSTANT R24, desc[UR16][R10.64+0x8] ;  /* 0x000008100a187981 */ /* 0x000ee2000c1e9900 */
[----:B------:R-:W-:-:S03]  /*0e60*/  LEA.HI.X R9, R9, UR29, R20, 0x2, P3 ;  /* 0x0000001d09097c11 */ /* 0x000fc600098f1414 */
[----:B------:R-:W4:Y:S04]  /*0e70*/  LDG.E.CONSTANT R20, desc[UR16][R10.64] ;  /* 0x000000100a147981 */ /* 0x000f28000c1e9900 */
[----:B------:R-:W4:Y:S04]  /*0e80*/  LDG.E.CONSTANT R17, desc[UR16][R8.64] ;  /* 0x0000001008117981 */ /* 0x000f28000c1e9900 */
[----:B------:R-:W2:Y:S04]  /*0e90*/  LDG.E.CONSTANT R21, desc[UR16][R8.64+0x4] ;  /* 0x0000041008157981 */ /* 0x000ea8000c1e9900 */
[----:B------:R-:W3:Y:S04]  /*0ea0*/  LDG.E.CONSTANT R23, desc[UR16][R8.64+0x8] ;  /* 0x0000081008177981 */ /* 0x000ee8000c1e9900 */
[----:B------:R-:W5:Y:S04]  /*0eb0*/  LDG.E.CONSTANT R26, desc[UR16][R10.64+0xc] ;  /* 0x00000c100a1a7981 */ /* 0x000f68000c1e9900 */
[----:B------:R-:W5:Y:S01]  /*0ec0*/  LDG.E.CONSTANT R25, desc[UR16][R8.64+0xc] ;  /* 0x00000c1008197981 */ /* 0x000f62000c1e9900 */
[----:B------:R-:W-:-:S02]  /*0ed0*/  VIADD R16, R16, 0x4 ;  /* 0x0000000410107836 */ /* 0x000fc40000000000 */
[----:B----4-:R-:W-:-:S04]  /*0ee0*/  FFMA R17, R20, R17, R13 ;  /* 0x0000001114117223 */ /* 0x010fc8000000000d */
[----:B--2---:R-:W-:-:S04]  /*0ef0*/  FFMA R17, R22, R21, R17 ;  /* 0x0000001516117223 */ /* 0x004fc80000000011 */
[----:B---3--:R-:W-:-:S04]  /*0f00*/  FFMA R17, R24, R23, R17 ;  /* 0x0000001718117223 */ /* 0x008fc80000000011 */
[----:B-----5:R-:W-:-:S07]  /*0f10*/  FFMA R13, R26, R25, R17 ;  /* 0x000000191a0d7223 */ /* 0x020fce0000000011 */
.L_x_114:
[----:B------:R-:W-:Y:S05]  /*0f20*/  @!P1 BRA `(.L_x_111) ;  /* 0x00000000007c9947 */ /* 0x000fea0003800000 */
[----:B------:R-:W-:Y:S01]  /*0f30*/  ISETP.NE.AND P2, PT, R19, 0x1, PT ;  /* 0x000000011300780c */ /* 0x000fe20003f45270 */
[----:B------:R-:W-:-:S06]  /*0f40*/  ULOP3.LUT UP0, URZ, UR5, 0x1, URZ, 0xc0, !UPT ;  /* 0x0000000105ff7892 */ /* 0x000fcc000f80c0ff */
[----:B------:R-:W-:-:S05]  /*0f50*/  PLOP3.LUT P1, PT, PT, PT, UP0, 0x80, 0x8 ;  /* 0x000000000008781c */ /* 0x000fca0003f2f008 */
[----:B------:R-:W1:Y:S01]  /*0f60*/  @UP0 LDCU.64 UR4, c[0x0][0x388] ;  /* 0x00007100ff0407ac */ /* 0x000e620008000a00 */
[----:B------:R-:W2:Y:S01]  /*0f70*/  @P2 LDC.64 R10, c[0x0][0x388] ;  /* 0x0000e200ff0a2b82 */ /* 0x000ea20000000a00 */
[----:B------:R-:W-:Y:S02]  /*0f80*/  @P2 IADD3 R9, P3, PT, R15, R16, RZ ;  /* 0x000000100f092210 */ /* 0x000fe40007f7e0ff */
[C---:B------:R-:W-:Y:S02]  /*0f90*/  @P2 IADD3 R17, P5, PT, R16.reuse, R6, RZ ;  /* 0x0000000610112210 */ /* 0x040fe40007fbe0ff */
[----:B------:R-:W-:Y:S01]  /*0fa0*/  @P2 IADD3 R16, PT, PT, R16, 0x2, RZ ;  /* 0x0000000210102810 */ /* 0x000fe20007ffe0ff */
[----:B------:R-:W-:Y:S01]  /*0fb0*/  @P2 IMAD.X R20, RZ, RZ, R14, P3 ;  /* 0x000000ffff142224 */ /* 0x000fe200018e060e */
[----:B------:R-:W-:Y:S01]  /*0fc0*/  @P2 LEA R8, P4, R9, UR6, 0x2 ;  /* 0x0000000609082c11 */ /* 0x000fe2000f8810ff */
[----:B------:R-:W-:Y:S01]  /*0fd0*/  @P2 IMAD.X R22, RZ, RZ, R12, P5 ;  /* 0x000000ffff162224 */ /* 0x000fe200028e060c */
[----:B------:R-:W-:-:S02]  /*0fe0*/  @P1 IADD3 R15, P3, PT, R15, R16, RZ ;  /* 0x000000100f0f1210 */ /* 0x000fc40007f7e0ff */
[----:B------:R-:W-:Y:S02]  /*0ff0*/  @P2 LEA.HI.X R9, R9, UR7, R20, 0x2, P4 ;  /* 0x0000000709092c11 */ /* 0x000fe4000a0f1414 */
[----:B------:R-:W-:Y:S01]  /*1000*/  @P1 IADD3 R6, P4, PT, R16, R6, RZ ;  /* 0x0000000610061210 */ /* 0x000fe20007f9e0ff */
[----:B------:R-:W-:Y:S01]  /*1010*/  @P1 IMAD.X R20, RZ, RZ, R14, P3 ;  /* 0x000000ffff141224 */ /* 0x000fe200018e060e */
[C---:B------:R-:W-:Y:S01]  /*1020*/  @P1 LEA R14, P3, R15.reuse, UR6, 0x2 ;  /* 0x000000060f0e1c11 */ /* 0x040fe2000f8610ff */
[----:B------:R-:W3:Y:S03]  /*1030*/  @P2 LDG.E.CONSTANT R21, desc[UR16][R8.64+0x4] ;  /* 0x0000041008152981 */ /* 0x000ee6000c1e9900 */
[----:B------:R-:W-:Y:S02]  /*1040*/  @P1 LEA.HI.X R15, R15, UR7, R20, 0x2, P3 ;  /* 0x000000070f0f1c11 */ /* 0x000fe400098f1414 */
[----:B-1----:R-:W-:-:S02]  /*1050*/  @P1 LEA R16, P3, R6, UR4, 0x2 ;  /* 0x0000000406101c11 */ /* 0x002fc4000f8610ff */
[C---:B--2---:R-:W-:Y:S01]  /*1060*/  @P2 LEA R10, P5, R17.reuse, R10, 0x2 ;  /* 0x0000000a110a2211 */ /* 0x044fe200078a10ff */
[----:B------:R-:W2:Y:S03]  /*1070*/  @P1 LDG.E.CONSTANT R14, desc[UR16][R14.64] ;  /* 0x000000100e0e1981 */ /* 0x000ea6000c1e9900 */
[----:B------:R-:W-:Y:S02]  /*1080*/  @P2 LEA.HI.X R11, R17, R11, R22, 0x2, P5 ;  /* 0x0000000b110b2211 */ /* 0x000fe400028f1416 */
[----:B------:R-:W-:Y:S02]  /*1090*/  @P1 IADD3.X R17, PT, PT, RZ, R12, RZ, P4, !PT ;  /* 0x0000000cff111210 */ /* 0x000fe400027fe4ff */
[----:B------:R-:W4:Y:S04]  /*10a0*/  @P2 LDG.E.CONSTANT R12, desc[UR16][R8.64] ;  /* 0x00000010080c2981 */ /* 0x000f28000c1e9900 */
[----:B------:R-:W4:Y:S01]  /*10b0*/  @P2 LDG.E.CONSTANT R20, desc[UR16][R10.64] ;  /* 0x000000100a142981 */ /* 0x000f22000c1e9900 */
[----:B------:R-:W-:-:S03]  /*10c0*/  @P1 LEA.HI.X R17, R6, UR5, R17, 0x2, P3 ;  /* 0x0000000506111c11 */ /* 0x000fc600098f1411 */
[----:B------:R-:W3:Y:S04]  /*10d0*/  @P2 LDG.E.CONSTANT R6, desc[UR16][R10.64+0x4] ;  /* 0x000004100a062981 */ /* 0x000ee8000c1e9900 */
[----:B------:R-:W2:Y:S01]  /*10e0*/  @P1 LDG.E.CONSTANT R16, desc[UR16][R16.64] ;  /* 0x0000001010101981 */ /* 0x000ea2000c1e9900 */
[----:B----4-:R-:W-:-:S04]  /*10f0*/  @P2 FFMA R12, R12, R20, R13 ;  /* 0x000000140c0c2223 */ /* 0x010fc8000000000d */
[----:B---3--:R-:W-:-:S04]  /*1100*/  @P2 FFMA R13, R21, R6, R12 ;  /* 0x00000006150d2223 */ /* 0x008fc8000000000c */
[----:B--2---:R-:W-:-:S07]  /*1110*/  @P1 FFMA R13, R14, R16, R13 ;  /* 0x000000100e0d1223 */ /* 0x004fce000000000d */
.L_x_111:
[----:B------:R-:W-:Y:S05]  /*1120*/  BSYNC.RECONVERGENT B2 ;  /* 0x0000000000027941 */ /* 0x000fea0003800200 */
.L_x_110:
        /* <DEDUP_REMOVED lines=9> */
.L_x_109:
[----:B------:R-:W-:Y:S05]  /*11c0*/  BRA `(.L_x_106) ;  /* 0x0000001800647947 */ /* 0x000fea0003800000 */
.L_x_108:
[----:B------:R-:W-:Y:S01]  /*11d0*/  IMAD.U32 R7, RZ, RZ, UR20 ;  /* 0x00000014ff077e24 */ /* 0x000fe2000f8e00ff */
[----:B------:R-:W-:Y:S01]  /*11e0*/  BSSY.RECONVERGENT B1, `(.L_x_116) ;  /* 0x00000a1000017945 */ /* 0x000fe20003800200 */
[----:B------:R-:W-:-:S03]  /*11f0*/  MOV R13, R0 ;  /* 0x00000000000d7202 */ /* 0x000fc60000000f00 */
[C---:B------:R-:W-:Y:S02]  /*1200*/  LOP3.LUT R21, R7.reuse, 0x7, RZ, 0xc0, !PT ;  /* 0x0000000707157812 */ /* 0x040fe400078ec0ff */
[C---:B------:R-:W-:Y:S02]  /*1210*/  LOP3.LUT R20, R7.reuse, 0x3, RZ, 0xc0, !PT ;  /* 0x0000000307147812 */ /* 0x040fe400078ec0ff */
[----:B------:R-:W-:Y:S01]  /*1220*/  LOP3.LUT R7, R7, 0x7ffffff8, RZ, 0xc0, !PT ;  /* 0x7ffffff807077812 */ /* 0x000fe200078ec0ff */
[----:B------:R-:W-:-:S05]  /*1230*/  VIADD R8, R21, 0xffffffff ;  /* 0xffffffff15087836 */ /* 0x000fca0000000000 */
[----:B------:R-:W-:-:S13]  /*1240*/  ISETP.GE.U32.AND P0, PT, R8, 0x3, PT ;  /* 0x000000030800780c */ /* 0x000fda0003f06070 */
.L_x_122:
[----:B------:R-:W1:Y:S01]  /*1250*/  LDCU UR4, c[0x0][0x3b0] ;  /* 0x00007600ff0477ac */ /* 0x000e620008000800 */
[----:B------:R-:W-:Y:S01]  /*1260*/  HFMA2 R8, -RZ, RZ, 0, 0 ;  /* 0x00000000ff087431 */ /* 0x000fe200000001ff */
[----:B------:R-:W-:Y:S01]  /*1270*/  IABS R14, R13 ;  /* 0x0000000d000e7213 */ /* 0x000fe20000000000 */
[----:B-1----:R-:W-:Y:S01]  /*1280*/  IMAD.U32 R36, RZ, RZ, UR4 ;  /* 0x00000004ff247e24 */ /* 0x002fe2000f8e00ff */
[----:B------:R-:W1:Y:S04]  /*1290*/  LDCU.64 UR4, c[0x0][0x390] ;  /* 0x00007200ff0477ac */ /* 0x000e680008000a00 */
[----:B------:R-:W-:-:S04]  /*12a0*/  IABS R12, R36 ;  /* 0x00000024000c7213 */ /* 0x000fc80000000000 */
[----:B------:R-:W2:Y:S08]  /*12b0*/  I2F.RP R10, R12 ;  /* 0x0000000c000a7306 */ /* 0x000eb00000209400 */
[----:B--2---:R-:W2:Y:S02]  /*12c0*/  MUFU.RCP R10, R10 ;  /* 0x0000000a000a7308 */ /* 0x004ea40000001000 */
[----:B--2---:R-:W-:-:S06]  /*12d0*/  VIADD R11, R10, 0xffffffe ;  /* 0x0ffffffe0a0b7836 */ /* 0x004fcc0000000000 */
[----:B------:R-:W2:Y:S02]  /*12e0*/  F2I.FTZ.U32.TRUNC.NTZ R9, R11 ;  /* 0x0000000b00097305 */ /* 0x000ea4000021f000 */
[----:B--2---:R-:W-:-:S04]  /*12f0*/  IMAD.MOV R15, RZ, RZ, -R9 ;  /* 0x000000ffff0f7224 */ /* 0x004fc800078e0a09 */
[----:B------:R-:W-:-:S04]  /*1300*/  IMAD R15, R15, R12, RZ ;  /* 0x0000000c0f0f7224 */ /* 0x000fc800078e02ff */
[----:B------:R-:W-:-:S04]  /*1310*/  IMAD.HI.U32 R8, R9, R15, R8 ;  /* 0x0000000f09087227 */ /* 0x000fc800078e0008 */
[----:B------:R-:W-:-:S04]  /*1320*/  IMAD.MOV.U32 R9, RZ, RZ, R14 ;  /* 0x000000ffff097224 */ /* 0x000fc800078e000e */
[----:B------:R-:W-:-:S04]  /*1330*/  IMAD.HI.U32 R8, R8, R9, RZ ;  /* 0x0000000908087227 */ /* 0x000fc800078e00ff */
[----:B------:R-:W-:-:S04]  /*1340*/  IMAD.MOV R10, RZ, RZ, -R8 ;  /* 0x000000ffff0a7224 */ /* 0x000fc800078e0a08 */
        /* <DEDUP_REMOVED lines=8> */
[----:B------:R-:W-:-:S04]  /*13d0*/  @P1 VIADD R8, R8, 0x1 ;  /* 0x0000000108081836 */ /* 0x000fc80000000000 */
[----:B------:R-:W-:-:S04]  /*13e0*/  IMAD.MOV.U32 R10, RZ, RZ, R8 ;  /* 0x000000ffff0a7224 */ /* 0x000fc800078e0008 */
[----:B------:R-:W-:Y:S01]  /*13f0*/  @!P3 IMAD.MOV R10, RZ, RZ, -R10 ;  /* 0x000000ffff0ab224 */ /* 0x000fe200078e0a0a */
[----:B------:R-:W-:-:S04]  /*1400*/  @!P2 LOP3.LUT R10, RZ, R36, RZ, 0x33, !PT ;  /* 0x00000024ff0aa212 */ /* 0x000fc800078e33ff */
[----:B------:R-:W-:-:S05]  /*1410*/  IADD3 R8, PT, PT, -R10, RZ, RZ ;  /* 0x000000ff0a087210 */ /* 0x000fca0007ffe1ff */
[----:B------:R-:W-:-:S05]  /*1420*/  IMAD R15, R36, R8, R13 ;  /* 0x00000008240f7224 */ /* 0x000fca00078e020d */
[----:B------:R-:W-:-:S04]  /*1430*/  IADD3 R9, P1, PT, R4, R15, RZ ;  /* 0x0000000f04097210 */ /* 0x000fc80007f3e0ff */
[----:B------:R-:W-:Y:S02]  /*1440*/  LEA.HI.X.SX32 R12, R15, R6, 0x1, P1 ;  /* 0x000000060f0c7211 */ /* 0x000fe400008f0eff */
[C---:B-1----:R-:W-:Y:S01]  /*1450*/  LEA R8, P1, R9.reuse, UR4, 0x2 ;  /* 0x0000000409087c11 */ /* 0x042fe2000f8210ff */
[----:B------:R-:W1:Y:S03]  /*1460*/  LDCU UR4, c[0x0][0x3a4] ;  /* 0x00007480ff0477ac */ /* 0x000e660008000800 */
[----:B------:R-:W-:-:S05]  /*1470*/  LEA.HI.X R9, R9, UR5, R12, 0x2, P1 ;  /* 0x0000000509097c11 */ /* 0x000fca00088f140c */
[----:B------:R2:W5:Y:S01]  /*1480*/  LDG.E.CONSTANT R12, desc[UR16][R8.64] ;  /* 0x00000010080c7981 */ /* 0x000562000c1e9900 */
[----:B------:R-:W-:Y:S01]  /*1490*/  IMAD R10, R3, 0x10, R10 ;  /* 0x00000010030a7824 */ /* 0x000fe200078e020a */
[----:B------:R-:W-:Y:S04]  /*14a0*/  BSSY.RECONVERGENT B2, `(.L_x_117) ;  /* 0x000006c000027945 */ /* 0x000fe80003800200 */
[----:B-1----:R-:W-:-:S13]  /*14b0*/  ISETP.GE.AND P1, PT, R10, UR4, PT ;  /* 0x000000040a007c0c */ /* 0x002fda000bf26270 */
[----:B--2---:R-:W-:Y:S05]  /*14c0*/  @P1 BRA `(.L_x_118) ;  /* 0x0000000400a41947 */ /* 0x004fea0003800000 */
        /* <DEDUP_REMOVED lines=11> */
.L_x_120:
        /* <DEDUP_REMOVED lines=23> */
[----:B------:R-:W4:Y:S01]  /*16f0*/  LDG.E.CONSTANT R34, desc[UR16][R8.64+0x1c] ;  /* 0x00001c1008227981 */ /* 0x000f22000c1e9900 */
[----:B------:R-:W-:-:S06]  /*1700*/  UIADD3 UR4, UPT, UPT, UR4, 0x8, URZ ;  /* 0x0000000804047890 */ /* 0x000fcc000fffe0ff */
[----:B------:R-:W-:Y:S01]  /*1710*/  ISETP.NE.AND P1, PT, R7, UR4, PT ;  /* 0x0000000407007c0c */ /* 0x000fe2000bf25270 */
[----:B--2--5:R-:W-:-:S04]  /*1720*/  FFMA R22, R23, R22, R12 ;  /* 0x0000001617167223 */ /* 0x024fc8000000000c */
[----:B---3--:R-:W-:-:S04]  /*1730*/  FFMA R22, R25, R24, R22 ;  /* 0x0000001819167223 */ /* 0x008fc80000000016 */
[----:B----4-:R-:W-:-:S04]  /*1740*/  FFMA R22, R27, R26, R22 ;  /* 0x0000001a1b167223 */ /* 0x010fc80000000016 */
[----:B------:R-:W-:-:S04]  /*1750*/  FFMA R22, R29, R28, R22 ;  /* 0x0000001c1d167223 */ /* 0x000fc80000000016 */
[----:B------:R-:W-:-:S04]  /*1760*/  FFMA R22, R31, R30, R22 ;  /* 0x0000001e1f167223 */ /* 0x000fc80000000016 */
[----:B------:R-:W-:-:S04]  /*1770*/  FFMA R33, R33, R32, R22 ;  /* 0x0000002021217223 */ /* 0x000fc80000000016 */
[----:B------:R-:W-:-:S04]  /*1780*/  FFMA R18, R18, R19, R33 ;  /* 0x0000001312127223 */ /* 0x000fc80000000021 */
[----:B------:R-:W-:Y:S01]  /*1790*/  FFMA R12, R35, R34, R18 ;  /* 0x00000022230c7223 */ /* 0x000fe20000000012 */
[----:B------:R-:W-:Y:S06]  /*17a0*/  @P1 BRA `(.L_x_120) ;  /* 0xfffffffc00741947 */ /* 0x000fec000383ffff */
[----:B------:R-:W-:-:S07]  /*17b0*/  IMAD.MOV.U32 R18, RZ, RZ, R7 ;  /* 0x000000ffff127224 */ /* 0x000fce00078e0007 */
.L_x_119:
        /* <DEDUP_REMOVED lines=16> */
[----:B------:R-:W2:Y:S04]  /*18c0*/  LDG.E.CONSTANT R22, desc[UR16][R8.64] ;  /* 0x0000001008167981 */ /* 0x000ea8000c1e9900 */
[----:B------:R-:W3:Y:S04]  /*18d0*/  LDG.E.CONSTANT R23, desc[UR16][R8.64+0x4] ;  /* 0x0000041008177981 */ /* 0x000ee8000c1e9900 */
[----:B------:R-:W4:Y:S04]  /*18e0*/  LDG.E.CONSTANT R25, desc[UR16][R8.64+0x8] ;  /* 0x0000081008197981 */ /* 0x000f28000c1e9900 */
[----:B------:R-:W4:Y:S04]  /*18f0*/  LDG.E.CONSTANT R28, desc[UR16][R10.64+0xc] ;  /* 0x00000c100a1c7981 */ /* 0x000f28000c1e9900 */
[----:B------:R-:W4:Y:S01]  /*1900*/  LDG.E.CONSTANT R27, desc[UR16][R8.64+0xc] ;  /* 0x00000c10081b7981 */ /* 0x000f22000c1e9900 */
[----:B------:R-:W-:Y:S01]  /*1910*/  IADD3 R18, PT, PT, R18, 0x4, RZ ;  /* 0x0000000412127810 */ /* 0x000fe20007ffe0ff */
[----:B--2--5:R-:W-:-:S04]  /*1920*/  FFMA R19, R19, R22, R12 ;  /* 0x0000001613137223 */ /* 0x024fc8000000000c */
[----:B---3--:R-:W-:-:S04]  /*1930*/  FFMA R19, R24, R23, R19 ;  /* 0x0000001718137223 */ /* 0x008fc80000000013 */
[----:B----4-:R-:W-:-:S04]  /*1940*/  FFMA R19, R26, R25, R19 ;  /* 0x000000191a137223 */ /* 0x010fc80000000013 */
[----:B------:R-:W-:-:S07]  /*1950*/  FFMA R12, R28, R27, R19 ;  /* 0x0000001b1c0c7223 */ /* 0x000fce0000000013 */
.L_x_121:
[----:B------:R-:W-:Y:S05]  /*1960*/  @!P3 BRA `(.L_x_118) ;  /* 0x00000000007cb947 */ /* 0x000fea0003800000 */
[----:B------:R-:W-:Y:S01]  /*1970*/  ISETP.NE.AND P2, PT, R20, 0x1, PT ;  /* 0x000000011400780c */ /* 0x000fe20003f45270 */
[----:B------:R-:W-:-:S06]  /*1980*/  ULOP3.LUT UP0, URZ, UR5, 0x1, URZ, 0xc0, !UPT ;  /* 0x0000000105ff7892 */ /* 0x000fcc000f80c0ff */
[----:B------:R-:W-:-:S05]  /*1990*/  PLOP3.LUT P1, PT, PT, PT, UP0, 0x80, 0x8 ;  /* 0x000000000008781c */ /* 0x000fca0003f2f008 */
[----:B------:R-:W1:Y:S01]  /*19a0*/  @UP0 LDCU.64 UR4, c[0x0][0x388] ;  /* 0x00007100ff0407ac */ /* 0x000e620008000a00 */
[----:B------:R-:W2:Y:S01]  /*19b0*/  @P2 LDC.64 R10, c[0x0][0x388] ;  /* 0x0000e200ff0a2b82 */ /* 0x000ea20000000a00 */
[----:B------:R-:W-:Y:S02]  /*19c0*/  @P2 IADD3 R9, P3, PT, R17, R18, RZ ;  /* 0x0000001211092210 */ /* 0x000fe40007f7e0ff */
[C---:B------:R-:W-:Y:S01]  /*19d0*/  @P2 IADD3 R19, P5, PT, R18.reuse, R14, RZ ;  /* 0x0000000e12132210 */ /* 0x040fe20007fbe0ff */
[----:B------:R-:W-:Y:S01]  /*19e0*/  @P2 VIADD R18, R18, 0x2 ;  /* 0x0000000212122836 */ /* 0x000fe20000000000 */
[----:B------:R-:W-:Y:S01]  /*19f0*/  @P2 LEA R8, P4, R9, UR6, 0x2 ;  /* 0x0000000609082c11 */ /* 0x000fe2000f8810ff */
[----:B------:R-:W-:Y:S02]  /*1a00*/  @P2 IMAD.X R22, RZ, RZ, R16, P3 ;  /* 0x000000ffff162224 */ /* 0x000fe400018e0610 */
[----:B------:R-:W-:Y:S01]  /*1a10*/  @P2 IMAD.X R24, RZ, RZ, R15, P5 ;  /* 0x000000ffff182224 */ /* 0x000fe200028e060f */
[----:B------:R-:W-:-:S02]  /*1a20*/  @P1 IADD3 R17, P3, PT, R17, R18, RZ ;  /* 0x0000001211111210 */ /* 0x000fc40007f7e0ff */
[----:B------:R-:W-:Y:S02]  /*1a30*/  @P2 LEA.HI.X R9, R9, UR7, R22, 0x2, P4 ;  /* 0x0000000709092c11 */ /* 0x000fe4000a0f1416 */
[----:B------:R-:W-:Y:S02]  /*1a40*/  @P1 IADD3.X R22, PT, PT, RZ, R16, RZ, P3, !PT ;  /* 0x00000010ff161210 */ /* 0x000fe40001ffe4ff */
[----:B------:R-:W-:Y:S02]  /*1a50*/  @P1 IADD3 R18, P4, PT, R18, R14, RZ ;  /* 0x0000000e12121210 */ /* 0x000fe40007f9e0ff */
[----:B------:R-:W-:-:S03]  /*1a60*/  @P1 LEA R16, P3, R17, UR6, 0x2 ;  /* 0x0000000611101c11 */ /* 0x000fc6000f8610ff */
[----:B------:R-:W-:Y:S01]  /*1a70*/  @P1 IMAD.X R15, RZ, RZ, R15, P4 ;  /* 0x000000ffff0f1224 */ /* 0x000fe200020e060f */
[----:B------:R-:W-:Y:S02]  /*1a80*/  @P1 LEA.HI.X R17, R17, UR7, R22, 0x2, P3 ;  /* 0x0000000711111c11 */ /* 0x000fe400098f1416 */
[C---:B-1----:R-:W-:Y:S02]  /*1a90*/  @P1 LEA R14, P3, R18.reuse, UR4, 0x2 ;  /* 0x00000004120e1c11 */ /* 0x042fe4000f8610ff */
[C---:B--2---:R-:W-:Y:S02]  /*1aa0*/  @P2 LEA R10, P5, R19.reuse, R10, 0x2 ;  /* 0x0000000a130a2211 */ /* 0x044fe400078a10ff */
[----:B------:R-:W2:Y:S02]  /*1ab0*/  @P1 LDG.E.CONSTANT R17, desc[UR16][R16.64] ;  /* 0x0000001010111981 */ /* 0x000ea4000c1e9900 */
[----:B------:R-:W-:Y:S02]  /*1ac0*/  @P2 LEA.HI.X R11, R19, R11, R24, 0x2, P5 ;  /* 0x0000000b130b2211 */ /* 0x000fe400028f1418 */
[----:B------:R-:W3:Y:S01]  /*1ad0*/  @P2 LDG.E.CONSTANT R19, desc[UR16][R8.64] ;  /* 0x0000001008132981 */ /* 0x000ee2000c1e9900 */
[----:B------:R-:W-:-:S03]  /*1ae0*/  @P1 LEA.HI.X R15, R18, UR5, R15, 0x2, P3 ;  /* 0x00000005120f1c11 */ /* 0x000fc600098f140f */
[----:B------:R-:W3:Y:S04]  /*1af0*/  @P2 LDG.E.CONSTANT R22, desc[UR16][R10.64] ;  /* 0x000000100a162981 */ /* 0x000ee8000c1e9900 */
[----:B------:R-:W4:Y:S04]  /*1b00*/  @P2 LDG.E.CONSTANT R18, desc[UR16][R8.64+0x4] ;  /* 0x0000041008122981 */ /* 0x000f28000c1e9900 */
[----:B------:R-:W4:Y:S04]  /*1b10*/  @P2 LDG.E.CONSTANT R23, desc[UR16][R10.64+0x4] ;  /* 0x000004100a172981 */ /* 0x000f28000c1e9900 */
[----:B------:R-:W2:Y:S01]  /*1b20*/  @P1 LDG.E.CONSTANT R14, desc[UR16][R14.64] ;  /* 0x000000100e0e1981 */ /* 0x000ea2000c1e9900 */
[----:B---3-5:R-:W-:-:S04]  /*1b30*/  @P2 FFMA R19, R19, R22, R12 ;  /* 0x0000001613132223 */ /* 0x028fc8000000000c */
[----:B----4-:R-:W-:-:S04]  /*1b40*/  @P2 FFMA R12, R18, R23, R19 ;  /* 0x00000017120c2223 */ /* 0x010fc80000000013 */
[----:B--2---:R-:W-:-:S07]  /*1b50*/  @P1 FFMA R12, R17, R14, R12 ;  /* 0x0000000e110c1223 */ /* 0x004fce000000000c */
.L_x_118:
[----:B------:R-:W-:Y:S05]  /*1b60*/  BSYNC.RECONVERGENT B2 ;  /* 0x0000000000027941 */ /* 0x000fea0003800200 */
.L_x_117:
[----:B------:R-:W1:Y:S01]  /*1b70*/  S2UR UR5, SR_CgaCtaId ;  /* 0x00000000000579c3 */ /* 0x000e620000008800 */
[----:B------:R-:W-:Y:S02]  /*1b80*/  UMOV UR4, 0x400 ;  /* 0x0000040000047882 */ /* 0x000fe40000000000 */
[----:B-1----:R-:W-:-:S06]  /*1b90*/  ULEA UR4, UR5, UR4, 0x18 ;  /* 0x0000000405047291 */ /* 0x002fcc000f8ec0ff */
[----:B------:R-:W-:Y:S01]  /*1ba0*/  LEA R9, R13, UR4, 0x2 ;  /* 0x000000040d097c11 */ /* 0x000fe2000f8e10ff */
[----:B0-----:R-:W-:-:S04]  /*1bb0*/  IMAD.IADD R13, R5, 0x1, R13 ;  /* 0x00000001050d7824 */ /* 0x001fc800078e020d */
[----:B-----5:R1:W-:Y:S01]  /*1bc0*/  STS [R9], R12 ;  /* 0x0000000c09007388 */ /* 0x0203e20000000800 */
[----:B------:R-:W-:-:S13]  /*1bd0*/  ISETP.GE.AND P1, PT, R13, UR8, PT ;  /* 0x000000080d007c0c */ /* 0x000fda000bf26270 */
[----:B-1----:R-:W-:Y:S05]  /*1be0*/  @!P1 BRA `(.L_x_122) ;  /* 0xfffffff400989947 */ /* 0x002fea000383ffff */
[----:B------:R-:W-:Y:S05]  /*1bf0*/  BSYNC.RECONVERGENT B1 ;  /* 0x0000000000017941 */ /* 0x000fea0003800200 */
.L_x_116:
[----:B------:R-:W-:Y:S05]  /*1c00*/  BRA `(.L_x_106) ;  /* 0x0000000c00d47947 */ /* 0x000fea0003800000 */
.L_x_107:
[----:B------:R-:W-:-:S04]  /*1c10*/  UISETP.NE.U32.AND UP0, UPT, UR14, URZ, UPT ;  /* 0x000000ff0e00728c */ /* 0x000fc8000bf05070 */
[----:B------:R-:W-:-:S09]  /*1c20*/  UISETP.NE.AND.EX UP0, UPT, UR15, URZ, UPT, UP0 ;  /* 0x000000ff0f00728c */ /* 0x000fd2000bf05300 */
[----:B------:R-:W-:Y:S05]  /*1c30*/  BRA.U UP0, `(.L_x_123) ;  /* 0x0000000100f87547 */ /* 0x000fea000b800000 */
        /* <DEDUP_REMOVED lines=9> */
[----:B0-----:R-:W-:Y:S01]  /*1cd0*/  IMAD.MOV.U32 R6, RZ, RZ, RZ ;  /* 0x000000ffff067224 */ /* 0x001fe200078e00ff */
        /* <DEDUP_REMOVED lines=12> */
[----:B------:R-:W-:Y:S01]  /*1da0*/  @P1 VIADD R7, R7, 0x1 ;  /* 0x0000000107071836 */ /* 0x000fe20000000000 */
[----:B------:R-:W-:-:S05]  /*1db0*/  @!P2 LOP3.LUT R7, RZ, R5, RZ, 0x33, !PT ;  /* 0x00000005ff07a212 */ /* 0x000fca00078e33ff */
[----:B------:R-:W-:-:S05]  /*1dc0*/  IMAD.IADD R4, R4, 0x1, R7 ;  /* 0x0000000104047824 */ /* 0x000fca00078e0207 */
[C---:B------:R-:W-:Y:S02]  /*1dd0*/  LOP3.LUT R2, R4.reuse, 0x3, RZ, 0xc0, !PT ;  /* 0x0000000304027812 */ /* 0x040fe400078ec0ff */
[----:B------:R-:W-:Y:S02]  /*1de0*/  ISETP.GE.U32.AND P1, PT, R4, 0x3, PT ;  /* 0x000000030400780c */ /* 0x000fe40003f26070 */
[----:B------:R-:W-:Y:S02]  /*1df0*/  ISETP.NE.AND P0, PT, R2, 0x3, PT ;  /* 0x000000030200780c */ /* 0x000fe40003f05270 */
[----:B------:R-:W-:-:S11]  /*1e00*/  MOV R2, R0 ;  /* 0x0000000000027202 */ /* 0x000fd60000000f00 */
[----:B------:R-:W-:Y:S05]  /*1e10*/  @!P0 BRA `(.L_x_125) ;  /* 0x0000000000348947 */ /* 0x000fea0003800000 */
[----:B------:R-:W0:Y:S01]  /*1e20*/  S2R R9, SR_CgaCtaId ;  /* 0x0000000000097919 */ /* 0x000e220000008800 */
[----:B------:R-:W-:Y:S01]  /*1e30*/  MOV R2, 0x400 ;  /* 0x0000040000027802 */ /* 0x000fe20000000f00 */
[----:B------:R-:W-:Y:S02]  /*1e40*/  VIADD R4, R4, 0x1 ;  /* 0x0000000104047836 */ /* 0x000fe40000000000 */
[----:B------:R-:W-:-:S03]  /*1e50*/  IMAD.MOV.U32 R7, RZ, RZ, RZ ;  /* 0x000000ffff077224 */ /* 0x000fc600078e00ff */
[----:B------:R-:W-:Y:S02]  /*1e60*/  LOP3.LUT R4, R4, 0x3, RZ, 0xc0, !PT ;  /* 0x0000000304047812 */ /* 0x000fe400078ec0ff */
[----:B0-----:R-:W-:Y:S01]  /*1e70*/  LEA R9, R9, R2, 0x18 ;  /* 0x0000000209097211 */ /* 0x001fe200078ec0ff */
[----:B------:R-:W-:-:S07]  /*1e80*/  IMAD.MOV.U32 R2, RZ, RZ, R0 ;  /* 0x000000ffff027224 */ /* 0x000fce00078e0000 */
.L_x_126:
[----:B------:R-:W-:Y:S01]  /*1e90*/  LEA R6, R2, R9, 0x2 ;  /* 0x0000000902067211 */ /* 0x000fe200078e10ff */
[----:B------:R-:W-:Y:S02]  /*1ea0*/  VIADD R7, R7, 0x1 ;  /* 0x0000000107077836 */ /* 0x000fe40000000000 */
[----:B------:R-:W-:Y:S02]  /*1eb0*/  IMAD.IADD R2, R5, 0x1, R2 ;  /* 0x0000000105027824 */ /* 0x000fe400078e0202 */
[----:B------:R0:W-:Y:S01]  /*1ec0*/  STS [R6], RZ ;  /* 0x000000ff06007388 */ /* 0x0001e20000000800 */
[----:B------:R-:W-:-:S13]  /*1ed0*/  ISETP.NE.AND P0, PT, R7, R4, PT ;  /* 0x000000040700720c */ /* 0x000fda0003f05270 */
[----:B0-----:R-:W-:Y:S05]  /*1ee0*/  @P0 BRA `(.L_x_126) ;  /* 0xfffffffc00e80947 */ /* 0x001fea000383ffff */
.L_x_125:
[----:B------:R-:W-:Y:S05]  /*1ef0*/  BSYNC.RECONVERGENT B1 ;  /* 0x0000000000017941 */ /* 0x000fea0003800200 */
.L_x_124:
[----:B------:R-:W-:Y:S05]  /*1f00*/  @!P1 BRA `(.L_x_106) ;  /* 0x0000000c00149947 */ /* 0x000fea0003800000 */
[----:B------:R-:W0:Y:S01]  /*1f10*/  S2R R7, SR_CgaCtaId ;  /* 0x0000000000077919 */ /* 0x000e220000008800 */
[----:B------:R-:W-:Y:S01]  /*1f20*/  MOV R4, 0x400 ;  /* 0x0000040000047802 */ /* 0x000fe20000000f00 */
[----:B------:R-:W-:Y:S03]  /*1f30*/  BSSY.RECONVERGENT B1, `(.L_x_127) ;  /* 0x000000d000017945 */ /* 0x000fe60003800200 */
[----:B0-----:R-:W-:-:S07]  /*1f40*/  LEA R9, R7, R4, 0x18 ;  /* 0x0000000407097211 */ /* 0x001fce00078ec0ff */
.L_x_128:
[----:B0-----:R-:W-:Y:S01]  /*1f50*/  LEA R8, R2, R9, 0x2 ;  /* 0x0000000902087211 */ /* 0x001fe200078e10ff */
[----:B------:R-:W-:-:S04]  /*1f60*/  IMAD R2, R5, 0x4, R2 ;  /* 0x0000000405027824 */ /* 0x000fc800078e0202 */
[C---:B------:R-:W-:Y:S01]  /*1f70*/  IMAD R4, R5.reuse, 0x4, R8 ;  /* 0x0000000405047824 */ /* 0x040fe200078e0208 */
[----:B------:R0:W-:Y:S01]  /*1f80*/  STS [R8], RZ ;  /* 0x000000ff08007388 */ /* 0x0001e20000000800 */
[----:B------:R-:W-:Y:S02]  /*1f90*/  ISETP.GE.AND P0, PT, R2, UR8, PT ;  /* 0x0000000802007c0c */ /* 0x000fe4000bf06270 */
[C---:B------:R-:W-:Y:S01]  /*1fa0*/  IMAD R6, R5.reuse, 0x4, R4 ;  /* 0x0000000405067824 */ /* 0x040fe200078e0204 */
[----:B------:R0:W-:Y:S04]  /*1fb0*/  STS [R4], RZ ;  /* 0x000000ff04007388 */ /* 0x0001e80000000800 */
[----:B------:R-:W-:Y:S01]  /*1fc0*/  LEA R7, R5, R6, 0x2 ;  /* 0x0000000605077211 */ /* 0x000fe200078e10ff */
[----:B------:R0:W-:Y:S04]  /*1fd0*/  STS [R6], RZ ;  /* 0x000000ff06007388 */ /* 0x0001e80000000800 */
[----:B------:R0:W-:Y:S01]  /*1fe0*/  STS [R7], RZ ;  /* 0x000000ff07007388 */ /* 0x0001e20000000800 */
[----:B------:R-:W-:Y:S05]  /*1ff0*/  @!P0 BRA `(.L_x_128) ;  /* 0xfffffffc00d48947 */ /* 0x000fea000383ffff */
[----:B------:R-:W-:Y:S05]  /*2000*/  BSYNC.RECONVERGENT B1 ;  /* 0x0000000000017941 */ /* 0x000fea0003800200 */
.L_x_127:
[----:B------:R-:W-:Y:S05]  /*2010*/  BRA `(.L_x_106) ;  /* 0x0000000800d07947 */ /* 0x000fea0003800000 */
.L_x_123:
        /* <DEDUP_REMOVED lines=19> */
[----:B------:R-:W-:Y:S02]  /*2150*/  @P0 IMAD.IADD R2, R2, 0x1, -R5 ;  /* 0x0000000102020824 */ /* 0x000fe400078e0a05 */
[----:B------:R-:W-:-:S03]  /*2160*/  @P0 VIADD R13, R13, 0x1 ;  /* 0x000000010d0d0836 */ /* 0x000fc60000000000 */
[----:B------:R-:W-:-:S13]  /*2170*/  ISETP.GE.U32.AND P1, PT, R2, R5, PT ;  /* 0x000000050200720c */ /* 0x000fda0003f26070 */
[----:B------:R-:W-:Y:S02]  /*2180*/  @P1 IADD3 R13, PT, PT, R13, 0x1, RZ ;  /* 0x000000010d0d1810 */ /* 0x000fe40007ffe0ff */
[----:B------:R-:W-:-:S05]  /*2190*/  @!P2 LOP3.LUT R13, RZ, R5, RZ, 0x33, !PT ;  /* 0x00000005ff0da212 */ /* 0x000fca00078e33ff */
[----:B------:R-:W-:-:S05]  /*21a0*/  IMAD.IADD R10, R10, 0x1, R13 ;  /* 0x000000010a0a7824 */ /* 0x000fca00078e020d */
[C---:B------:R-:W-:Y:S02]  /*21b0*/  LOP3.LUT R2, R10.reuse, 0x3, RZ, 0xc0, !PT ;  /* 0x000000030a027812 */ /* 0x040fe400078ec0ff */
[----:B------:R-:W-:Y:S02]  /*21c0*/  ISETP.GE.U32.AND P0, PT, R10, 0x3, PT ;  /* 0x000000030a00780c */ /* 0x000fe40003f06070 */
[----:B------:R-:W-:Y:S01]  /*21d0*/  ISETP.NE.AND P1, PT, R2, 0x3, PT ;  /* 0x000000030200780c */ /* 0x000fe20003f25270 */
[----:B------:R-:W-:-:S12]  /*21e0*/  IMAD.MOV.U32 R2, RZ, RZ, R0 ;  /* 0x000000ffff027224 */ /* 0x000fd800078e0000 */
        /* <DEDUP_REMOVED lines=10> */
[----:B------:R-:W-:Y:S02]  /*2290*/  LOP3.LUT R12, R10, 0x3, RZ, 0xc0, !PT ;  /* 0x000000030a0c7812 */ /* 0x000fe400078ec0ff */
[----:B-1----:R-:W-:Y:S01]  /*22a0*/  IADD3 R8, PT, PT, R2, 0xffffffe, RZ ;  /* 0x0ffffffe02087810 */ /* 0x002fe20007ffe0ff */
[----:B------:R-:W-:-:S03]  /*22b0*/  IMAD.MOV.U32 R2, RZ, RZ, R0 ;  /* 0x000000ffff027224 */ /* 0x000fc600078e0000 */
[----:B------:R0:W1:Y:S02]  /*22c0*/  F2I.FTZ.U32.TRUNC.NTZ R9, R8 ;  /* 0x0000000800097305 */ /* 0x000064000021f000 */
[----:B0-----:R-:W-:Y:S02]  /*22d0*/  IMAD.MOV.U32 R8, RZ, RZ, RZ ;  /* 0x000000ffff087224 */ /* 0x001fe400078e00ff */
[----:B-1----:R-:W-:-:S04]  /*22e0*/  IMAD.MOV R14, RZ, RZ, -R9 ;  /* 0x000000ffff0e7224 */ /* 0x002fc800078e0a09 */
[----:B------:R-:W-:-:S04]  /*22f0*/  IMAD R7, R14, R13, RZ ;  /* 0x0000000d0e077224 */ /* 0x000fc800078e02ff */
[----:B------:R-:W-:-:S04]  /*2300*/  IMAD.HI.U32 R14, R9, R7, R8 ;  /* 0x00000007090e7227 */ /* 0x000fc800078e0008 */
[----:B------:R-:W-:-:S07]  /*2310*/  IMAD.MOV.U32 R7, RZ, RZ, RZ ;  /* 0x000000ffff077224 */ /* 0x000fce00078e00ff */
.L_x_131:
[----:B------:R-:W-:Y:S02]  /*2320*/  IABS R9, R2 ;  /* 0x0000000200097213 */ /* 0x000fe40000000000 */
[----:B------:R-:W-:Y:S02]  /*2330*/  MOV R36, UR30 ;  /* 0x0000001e00247c02 */ /* 0x000fe40008000f00 */
[----:B------:R-:W-:Y:S01]  /*2340*/  ISETP.GE.AND P3, PT, R2, RZ, PT ;  /* 0x000000ff0200720c */ /* 0x000fe20003f66270 */
[----:B0-----:R-:W-:Y:S01]  /*2350*/  IMAD.HI.U32 R8, R14, R9, RZ ;  /* 0x000000090e087227 */ /* 0x001fe200078e00ff */
[----:B------:R-:W-:-:S03]  /*2360*/  IABS R11, R36 ;  /* 0x00000024000b7213 */ /* 0x000fc60000000000 */
[----:B------:R-:W-:-:S04]  /*2370*/  IMAD.MOV R8, RZ, RZ, -R8 ;  /* 0x000000ffff087224 */ /* 0x000fc800078e0a08 */
        /* <DEDUP_REMOVED lines=11> */
[----:B------:R-:W2:Y:S01]  /*2430*/  LDG.E.CONSTANT R8, desc[UR16][R8.64] ;  /* 0x0000001008087981 */ /* 0x000ea2000c1e9900 */
[----:B------:R-:W-:Y:S01]  /*2440*/  IMAD R11, R2, 0x4, R17 ;  /* 0x00000004020b7824 */ /* 0x000fe200078e0211 */
[----:B------:R-:W-:Y:S01]  /*2450*/  IADD3 R7, PT, PT, R7, 0x1, RZ ;  /* 0x0000000107077810 */ /* 0x000fe20007ffe0ff */
[----:B------:R-:W-:-:S03]  /*2460*/  IMAD.IADD R2, R5, 0x1, R2 ;  /* 0x0000000105027824 */ /* 0x000fc600078e0202 */
[----:B------:R-:W-:Y:S01]  /*2470*/  ISETP.NE.AND P2, PT, R7, R12, PT ;  /* 0x0000000c0700720c */ /* 0x000fe20003f45270 */
[----:B--2---:R0:W-:-:S12]  /*2480*/  STS [R11], R8 ;  /* 0x000000080b007388 */ /* 0x0041d80000000800 */
[----:B------:R-:W-:Y:S05]  /*2490*/  @P2 BRA `(.L_x_131) ;  /* 0xfffffffc00a02947 */ /* 0x000fea000383ffff */
.L_x_130:
[----:B------:R-:W-:Y:S05]  /*24a0*/  BSYNC.RECONVERGENT B1 ;  /* 0x0000000000017941 */ /* 0x000fea0003800200 */
.L_x_129:
[----:B------:R-:W-:Y:S05]  /*24b0*/  @!P0 BRA `(.L_x_106) ;  /* 0x0000000400a88947 */ /* 0x000fea0003800000 */
[----:B------:R-:W-:Y:S01]  /*24c0*/  IABS R7, R36 ;  /* 0x0000002400077213 */ /* 0x000fe20000000000 */
[----:B0-----:R-:W0:Y:S01]  /*24d0*/  S2R R8, SR_CgaCtaId ;  /* 0x0000000000087919 */ /* 0x001e220000008800 */
[----:B------:R-:W-:Y:S02]  /*24e0*/  MOV R9, 0x400 ;  /* 0x0000040000097802 */ /* 0x000fe40000000f00 */
[----:B------:R-:W1:Y:S08]  /*24f0*/  I2F.RP R12, R7 ;  /* 0x00000007000c7306 */ /* 0x000e700000209400 */
[----:B-1----:R-:W1:Y:S01]  /*2500*/  MUFU.RCP R12, R12 ;  /* 0x0000000c000c7308 */ /* 0x002e620000001000 */
[----:B0-----:R-:W-:Y:S01]  /*2510*/  LEA R9, R8, R9, 0x18 ;  /* 0x0000000908097211 */ /* 0x001fe200078ec0ff */
[----:B-1----:R-:W-:-:S06]  /*2520*/  VIADD R10, R12, 0xffffffe ;  /* 0x0ffffffe0c0a7836 */ /* 0x002fcc0000000000 */
[----:B------:R0:W1:Y:S02]  /*2530*/  F2I.FTZ.U32.TRUNC.NTZ R11, R10 ;  /* 0x0000000a000b7305 */ /* 0x000064000021f000 */
[----:B0-----:R-:W-:Y:S01]  /*2540*/  IMAD.MOV.U32 R10, RZ, RZ, RZ ;  /* 0x000000ffff0a7224 */ /* 0x001fe200078e00ff */
[----:B-1----:R-:W-:-:S05]  /*2550*/  IADD3 R14, PT, PT, RZ, -R11, RZ ;  /* 0x8000000bff0e7210 */ /* 0x002fca0007ffe0ff */
[----:B------:R-:W-:-:S04]  /*2560*/  IMAD R13, R14, R7, RZ ;  /* 0x000000070e0d7224 */ /* 0x000fc800078e02ff */
[----:B------:R-:W-:-:S07]  /*2570*/  IMAD.HI.U32 R8, R11, R13, R10 ;  /* 0x0000000d0b087227 */ /* 0x000fce00078e000a */
.L_x_132:
[----:B------:R-:W0:Y:S01]  /*2580*/  LDCU UR4, c[0x0][0x3b0] ;  /* 0x00007600ff0477ac */ /* 0x000e220008000800 */
[-C--:B------:R-:W-:Y:S02]  /*2590*/  IABS R11, R2.reuse ;  /* 0x00000002000b7213 */ /* 0x080fe40000000000 */
[----:B-1----:R-:W-:Y:S02]  /*25a0*/  IADD3 R16, PT, PT, R5, R2, RZ ;  /* 0x0000000205107210 */ /* 0x002fe40007ffe0ff */
[----:B------:R-:W-:Y:S01]  /*25b0*/  ISETP.GE.AND P5, PT, R2, RZ, PT ;  /* 0x000000ff0200720c */ /* 0x000fe20003fa6270 */
[----:B------:R-:W-:Y:S01]  /*25c0*/  IMAD.HI.U32 R8, R8, R11, RZ ;  /* 0x0000000b08087227 */ /* 0x000fe200078e00ff */
[----:B------:R-:W-:-:S03]  /*25d0*/  IABS R17, R16 ;  /* 0x0000001000117213 */ /* 0x000fc60000000000 */
[----:B------:R-:W-:Y:S02]  /*25e0*/  IMAD.MOV R8, RZ, RZ, -R8 ;  /* 0x000000ffff087224 */ /* 0x000fe400078e0a08 */
[----:B------:R-:W-:-:S05]  /*25f0*/  IMAD.IADD R18, R16, 0x1, R5 ;  /* 0x0000000110127824 */ /* 0x000fca00078e0205 */
[----:B------:R-:W-:Y:S01]  /*2600*/  IABS R19, R18 ;  /* 0x0000001200137213 */ /* 0x000fe20000000000 */
[----:B0-----:R-:W-:Y:S01]  /*2610*/  IMAD.U32 R36, RZ, RZ, UR4 ;  /* 0x00000004ff247e24 */ /* 0x001fe2000f8e00ff */
[----:B------:R-:W0:Y:S01]  /*2620*/  LDCU.64 UR4, c[0x0][0x390] ;  /* 0x00007200ff0477ac */ /* 0x000e220008000a00 */
[----:B------:R-:W-:-:S03]  /*2630*/  ISETP.GE.AND P6, PT, R18, RZ, PT ;  /* 0x000000ff1200720c */ /* 0x000fc60003fc6270 */
[----:B------:R-:W-:-:S04]  /*2640*/  IABS R10, R36 ;  /* 0x00000024000a7213 */ /* 0x000fc80000000000 */
[----:B------:R-:W1:Y:S01]  /*2650*/  I2F.RP R14, R10 ;  /* 0x0000000a000e7306 */ /* 0x000e620000209400 */
[----:B------:R-:W-:-:S05]  /*2660*/  IMAD R11, R10, R8, R11 ;  /* 0x000000080a0b7224 */ /* 0x000fca00078e020b */
[----:B------:R-:W-:Y:S02]  /*2670*/  ISETP.GT.U32.AND P0, PT, R7, R11, PT ;  /* 0x0000000b0700720c */ /* 0x000fe40003f04070 */
[----:B-1----:R-:W1:Y:S11]  /*2680*/  MUFU.RCP R14, R14 ;  /* 0x0000000e000e7308 */ /* 0x002e760000001000 */
[----:B------:R-:W-:-:S05]  /*2690*/  @!P0 IMAD.IADD R11, R11, 0x1, -R10 ;  /* 0x000000010b0b8824 */ /* 0x000fca00078e0a0a */
[----:B------:R-:W-:Y:S01]  /*26a0*/  ISETP.GT.U32.AND P1, PT, R7, R11, PT ;  /* 0x0000000b0700720c */ /* 0x000fe20003f24070 */
[----:B------:R-:W-:Y:S01]  /*26b0*/  IMAD.MOV.U32 R7, RZ, RZ, R10 ;  /* 0x000000ffff077224 */ /* 0x000fe200078e000a */
[----:B-1----:R-:W-:-:S04]  /*26c0*/  IADD3 R12, PT, PT, R14, 0xffffffe, RZ ;  /* 0x0ffffffe0e0c7810 */ /* 0x002fc80007ffe0ff */
[----:B------:R1:W2:Y:S07]  /*26d0*/  F2I.FTZ.U32.TRUNC.NTZ R13, R12 ;  /* 0x0000000c000d7305 */ /* 0x0002ae000021f000 */
[----:B------:R-:W-:Y:S01]  /*26e0*/  @!P1 IMAD.IADD R11, R11, 0x1, -R10 ;  /* 0x000000010b0b9824 */ /* 0x000fe200078e0a0a */
[----:B------:R-:W-:-:S03]  /*26f0*/  ISETP.NE.AND P1, PT, R36, RZ, PT ;  /* 0x000000ff2400720c */ /* 0x000fc60003f25270 */
[----:B------:R-:W-:Y:S02]  /*2700*/  @!P5 IMAD.MOV R11, RZ, RZ, -R11 ;  /* 0x000000ffff0bd224 */ /* 0x000fe400078e0a0b */
[----:B-1----:R-:W-:Y:S02]  /*2710*/  IMAD.MOV.U32 R12, RZ, RZ, RZ ;  /* 0x000000ffff0c7224 */ /* 0x002fe400078e00ff */
[----:B--2---:R-:W-:-:S04]  /*2720*/  IMAD.MOV R15, RZ, RZ, -R13 ;  /* 0x000000ffff0f7224 */ /* 0x004fc800078e0a0d */
[----:B------:R-:W-:-:S04]  /*2730*/  IMAD R15, R15, R10, RZ ;  /* 0x0000000a0f0f7224 */ /* 0x000fc800078e02ff */
[----:B------:R-:W-:Y:S01]  /*2740*/  IMAD.HI.U32 R8, R13, R15, R12 ;  /* 0x0000000f0d087227 */ /* 0x000fe200078e000c */
[----:B------:R-:W-:-:S04]  /*2750*/  IADD3 R12, PT, PT, R18, R5, RZ ;  /* 0x00000005120c7210 */ /* 0x000fc80007ffe0ff */
[----:B------:R-:W-:Y:S01]  /*2760*/  IABS R21, R12 ;  /* 0x0000000c00157213 */ /* 0x000fe20000000000 */
[----:B------:R-:W-:Y:S01]  /*2770*/  IMAD.HI.U32 R14, R8, R19, RZ ;  /* 0x00000013080e7227 */ /* 0x000fe200078e00ff */
[----:B------:R-:W-:-:S03]  /*2780*/  ISETP.GE.AND P5, PT, R12, RZ, PT ;  /* 0x000000ff0c00720c */ /* 0x000fc60003fa6270 */
[----:B------:R-:W-:Y:S01]  /*2790*/  IMAD.HI.U32 R15, R8, R21, RZ ;  /* 0x00000015080f7227 */ /* 0x000fe200078e00ff */
[----:B------:R-:W-:-:S03]  /*27a0*/  IADD3 R14, PT, PT, -R14, RZ, RZ ;  /* 0x000000ff0e0e7210 */ /* 0x000fc60007ffe1ff */
[----:B------:R-:W-:-:S04]  /*27b0*/  IMAD.HI.U32 R13, R8, R17, RZ ;  /* 0x00000011080d7227 */ /* 0x000fc800078e00ff */
[----:B------:R-:W-:Y:S02]  /*27c0*/  IMAD.MOV R15, RZ, RZ, -R15 ;  /* 0x000000ffff0f7224 */ /* 0x000fe400078e0a0f */
[----:B------:R-:W-:Y:S02]  /*27d0*/  IMAD.MOV R13, RZ, RZ, -R13 ;  /* 0x000000ffff0d7224 */ /* 0x000fe400078e0a0d */
[C---:B------:R-:W-:Y:S02]  /*27e0*/  IMAD R15, R10.reuse, R15, R21 ;  /* 0x0000000f0a0f7224 */ /* 0x040fe400078e0215 */
[C---:B------:R-:W-:Y:S02]  /*27f0*/  IMAD R13, R10.reuse, R13, R17 ;  /* 0x0000000d0a0d7224 */ /* 0x040fe400078e0211 */
[----:B------:R-:W-:Y:S01]  /*2800*/  IMAD R14, R10, R14, R19 ;  /* 0x0000000e0a0e7224 */ /* 0x000fe200078e0213 */
[C---:B------:R-:W-:Y:S02]  /*2810*/  ISETP.GT.U32.AND P3, PT, R7.reuse, R15, PT ;  /* 0x0000000f0700720c */ /* 0x040fe40003f64070 */
[----:B------:R-:W-:-:S02]  /*2820*/  ISETP.GT.U32.AND P0, PT, R7, R13, PT ;  /* 0x0000000d0700720c */ /* 0x000fc40003f04070 */
[----:B------:R-:W-:Y:S02]  /*2830*/  ISETP.GT.U32.AND P2, PT, R7, R14, PT ;  /* 0x0000000e0700720c */ /* 0x000fe40003f44070 */
[----:B------:R-:W-:-:S04]  /*2840*/  LOP3.LUT R19, RZ, R36, RZ, 0x33, !PT ;  /* 0x00000024ff137212 */ /* 0x000fc800078e33ff */
[----:B------:R-:W-:-:S03]  /*2850*/  SEL R11, R19, R11, !P1 ;  /* 0x0000000b130b7207 */ /* 0x000fc60004800000 */
[-C--:B------:R-:W-:Y:S02]  /*2860*/  @!P3 IADD3 R15, PT, PT, R15, -R10.reuse, RZ ;  /* 0x8000000a0f0fb210 */ /* 0x080fe40007ffe0ff */
[----:B------:R-:W-:Y:S02]  /*2870*/  @!P0 IADD3 R13, PT, PT, R13, -R10, RZ ;  /* 0x8000000a0d0d8210 */ /* 0x000fe40007ffe0ff */
[----:B------:R-:W-:Y:S01]  /*2880*/  @!P2 IMAD.IADD R14, R14, 0x1, -R10 ;  /* 0x000000010e0ea824 */ /* 0x000fe200078e0a0a */
[C---:B------:R-:W-:Y:S02]  /*2890*/  ISETP.GT.U32.AND P2, PT, R7.reuse, R15, PT ;  /* 0x0000000f0700720c */ /* 0x040fe40003f44070 */
[C---:B------:R-:W-:Y:S02]  /*28a0*/  ISETP.GT.U32.AND P0, PT, R7.reuse, R13, PT ;  /* 0x0000000d0700720c */ /* 0x040fe40003f04070 */
[----:B------:R-:W-:Y:S02]  /*28b0*/  ISETP.GT.U32.AND P4, PT, R7, R14, PT ;  /* 0x0000000e0700720c */ /* 0x000fe40003f84070 */
[----:B------:R-:W-:-:S07]  /*28c0*/  ISETP.GE.AND P3, PT, R16, RZ, PT ;  /* 0x000000ff1000720c */ /* 0x000fce0003f66270 */
[--C-:B------:R-:W-:Y:S02]  /*28d0*/  @!P2 IMAD.IADD R15, R15, 0x1, -R10.reuse ;  /* 0x000000010f0fa824 */ /* 0x100fe400078e0a0a */
[----:B------:R-:W-:Y:S01]  /*28e0*/  @!P0 IMAD.IADD R13, R13, 0x1, -R10 ;  /* 0x000000010d0d8824 */ /* 0x000fe200078e0a0a */
[----:B------:R-:W-:Y:S02]  /*28f0*/  IADD3 R17, P0, PT, R4, R11, RZ ;  /* 0x0000000b04117210 */ /* 0x000fe40007f1e0ff */
[----:B------:R-:W-:Y:S01]  /*2900*/  @!P4 IADD3 R14, PT, PT, R14, -R10, RZ ;  /* 0x8000000a0e0ec210 */ /* 0x000fe20007ffe0ff */
[----:B------:R-:W-:Y:S01]  /*2910*/  @!P3 IMAD.MOV R13, RZ, RZ, -R13 ;  /* 0x000000ffff0db224 */ /* 0x000fe200078e0a0d */
[----:B------:R-:W-:Y:S02]  /*2920*/  MOV R16, R15 ;  /* 0x0000000f00107202 */ /* 0x000fe40000000f00 */
[----:B------:R-:W-:Y:S01]  /*2930*/  LEA.HI.X.SX32 R20, R11, R6, 0x1, P0 ;  /* 0x000000060b147211 */ /* 0x000fe200000f0eff */
[----:B------:R-:W-:Y:S01]  /*2940*/  @!P6 IMAD.MOV R14, RZ, RZ, -R14 ;  /* 0x000000ffff0ee224 */ /* 0x000fe200078e0a0e */
[----:B------:R-:W-:Y:S01]  /*2950*/  SEL R13, R19, R13, !P1 ;  /* 0x0000000d130d7207 */ /* 0x000fe20004800000 */
[----:B------:R-:W-:Y:S01]  /*2960*/  @!P5 IMAD.MOV R16, RZ, RZ, -R16 ;  /* 0x000000ffff10d224 */ /* 0x000fe200078e0a10 */
[----:B0-----:R-:W-:-:S02]  /*2970*/  LEA R10, P0, R17, UR4, 0x2 ;  /* 0x00000004110a7c11 */ /* 0x001fc4000f8010ff */
[----:B------:R-:W-:Y:S02]  /*2980*/  SEL R15, R19, R14, !P1 ;  /* 0x0000000e130f7207 */ /* 0x000fe40004800000 */
[C---:B------:R-:W-:Y:S02]  /*2990*/  IADD3 R18, P2, PT, R4.reuse, R13, RZ ;  /* 0x0000000d04127210 */ /* 0x040fe40007f5e0ff */
[----:B------:R-:W-:Y:S02]  /*29a0*/  LEA.HI.X R11, R17, UR5, R20, 0x2, P0 ;  /* 0x00000005110b7c11 */ /* 0x000fe400080f1414 */
[----:B------:R-:W-:Y:S02]  /*29b0*/  SEL R17, R19, R16, !P1 ;  /* 0x0000001013117207 */ /* 0x000fe40004800000 */
[----:B------:R-:W-:Y:S01]  /*29c0*/  IADD3 R19, P1, PT, R4, R15, RZ ;  /* 0x0000000f04137210 */ /* 0x000fe20007f3e0ff */
[----:B------:R-:W2:Y:S01]  /*29d0*/  LDG.E.CONSTANT R10, desc[UR16][R10.64] ;  /* 0x000000100a0a7981 */ /* 0x000ea2000c1e9900 */
[----:B------:R-:W-:-:S02]  /*29e0*/  LEA.HI.X.SX32 R21, R13, R6, 0x1, P2 ;  /* 0x000000060d157211 */ /* 0x000fc400010f0eff */
[----:B------:R-:W-:Y:S02]  /*29f0*/  LEA R14, P0, R18, UR4, 0x2 ;  /* 0x00000004120e7c11 */ /* 0x000fe4000f8010ff */
[----:B------:R-:W-:Y:S02]  /*2a00*/  IADD3 R13, P2, PT, R4, R17, RZ ;  /* 0x00000011040d7210 */ /* 0x000fe40007f5e0ff */
[-C--:B------:R-:W-:Y:S02]  /*2a10*/  LEA.HI.X.SX32 R22, R15, R6.reuse, 0x1, P1 ;  /* 0x000000060f167211 */ /* 0x080fe400008f0eff */
[----:B------:R-:W-:Y:S02]  /*2a20*/  LEA R16, P1, R19, UR4, 0x2 ;  /* 0x0000000413107c11 */ /* 0x000fe4000f8210ff */
[----:B------:R-:W-:Y:S02]  /*2a30*/  LEA.HI.X R15, R18, UR5, R21, 0x2, P0 ;  /* 0x00000005120f7c11 */ /* 0x000fe400080f1415 */
[----:B------:R-:W-:-:S02]  /*2a40*/  LEA.HI.X.SX32 R20, R17, R6, 0x1, P2 ;  /* 0x0000000611147211 */ /* 0x000fc400010f0eff */
[----:B------:R-:W-:Y:S01]  /*2a50*/  LEA R18, P0, R13, UR4, 0x2 ;  /* 0x000000040d127c11 */ /* 0x000fe2000f8010ff */
[----:B------:R-:W3:Y:S01]  /*2a60*/  LDG.E.CONSTANT R14, desc[UR16][R14.64] ;  /* 0x000000100e0e7981 */ /* 0x000ee2000c1e9900 */
[----:B------:R-:W-:Y:S02]  /*2a70*/  LEA.HI.X R17, R19, UR5, R22, 0x2, P1 ;  /* 0x0000000513117c11 */ /* 0x000fe400088f1416 */
[----:B------:R-:W-:-:S03]  /*2a80*/  LEA.HI.X R19, R13, UR5, R20, 0x2, P0 ;  /* 0x000000050d137c11 */ /* 0x000fc600080f1414 */
[----:B------:R-:W4:Y:S04]  /*2a90*/  LDG.E.CONSTANT R16, desc[UR16][R16.64] ;  /* 0x0000001010107981 */ /* 0x000f28000c1e9900 */
[----:B------:R-:W5:Y:S01]  /*2aa0*/  LDG.E.CONSTANT R18, desc[UR16][R18.64] ;  /* 0x0000001012127981 */ /* 0x000f62000c1e9900 */
[----:B------:R-:W-:-:S05]  /*2ab0*/  LEA R20, R2, R9, 0x2 ;  /* 0x0000000902147211 */ /* 0x000fca00078e10ff */
[----:B------:R-:W-:-:S04]  /*2ac0*/  IMAD R21, R5, 0x4, R20 ;  /* 0x0000000405157824 */ /* 0x000fc800078e0214 */
[----:B------:R-:W-:-:S05]  /*2ad0*/  IMAD R22, R5, 0x4, R21 ;  /* 0x0000000405167824 */ /* 0x000fca00078e0215 */
[----:B------:R-:W-:Y:S01]  /*2ae0*/  LEA R13, R5, R22, 0x2 ;  /* 0x00000016050d7211 */ /* 0x000fe200078e10ff */
[----:B------:R-:W-:-:S05]  /*2af0*/  IMAD.IADD R2, R12, 0x1, R5 ;  /* 0x000000010c027824 */ /* 0x000fca00078e0205 */
[----:B------:R-:W-:Y:S01]  /*2b00*/  ISETP.GE.AND P0, PT, R2, UR8, PT ;  /* 0x0000000802007c0c */ /* 0x000fe2000bf06270 */
[----:B--2---:R1:W-:Y:S04]  /*2b10*/  STS [R20], R10 ;  /* 0x0000000a14007388 */ /* 0x0043e80000000800 */
[----:B---3--:R1:W-:Y:S04]  /*2b20*/  STS [R21], R14 ;  /* 0x0000000e15007388 */ /* 0x0083e80000000800 */
[----:B----4-:R1:W-:Y:S04]  /*2b30*/  STS [R22], R16 ;  /* 0x0000001016007388 */ /* 0x0103e80000000800 */
[----:B-----5:R1:W-:Y:S01]  /*2b40*/  STS [R13], R18 ;  /* 0x000000120d007388 */ /* 0x0203e20000000800 */
[----:B------:R-:W-:Y:S05]  /*2b50*/  @!P0 BRA `(.L_x_132) ;  /* 0xfffffff800888947 */ /* 0x000fea000383ffff */
.L_x_106:
[----:B------:R-:W-:Y:S05]  /*2b60*/  BSYNC.RECONVERGENT B0 ;  /* 0x0000000000007941 */ /* 0x000fea0003800200 */
.L_x_105:
[----:B------:R-:W2:Y:S01]  /*2b70*/  LDCU UR12, c[0x0][0x3a4] ;  /* 0x00007480ff0c77ac */ /* 0x000ea20008000800 */
[----:B------:R-:W3:Y:S01]  /*2b80*/  S2UR UR5, SR_CgaCtaId ;  /* 0x00000000000579c3 */ /* 0x000ee20000008800 */
[----:B0-----:R-:W-:Y:S01]  /*2b90*/  IMAD R6, R3, 0x10, R0 ;  /* 0x0000001003067824 */ /* 0x001fe200078e0200 */
[----:B------:R-:W-:Y:S01]  /*2ba0*/  BSSY.RECONVERGENT B0, `(.L_x_133) ;  /* 0x0000040000007945 */ /* 0x000fe20003800200 */
[----:B------:R-:W-:Y:S01]  /*2bb0*/  UMOV UR4, 0x400 ;  /* 0x0000040000047882 */ /* 0x000fe20000000000 */
[----:B------:R-:W-:Y:S01]  /*2bc0*/  IMAD R2, R0, R36, RZ ;  /* 0x0000002400027224 */ /* 0x000fe200078e02ff */
[----:B------:R-:W-:-:S03]  /*2bd0*/  IADD3 R39, PT, PT, R36, -0x1, RZ ;  /* 0xffffffff24277810 */ /* 0x000fc60007ffe0ff */
        /* <DEDUP_REMOVED lines=11> */
[----:B------:R-:W-:-:S03]  /*2c90*/  IMAD.MOV.U32 R2, RZ, RZ, RZ ;  /* 0x000000ffff027224 */ /* 0x000fc600078e00ff */
[----:B------:R-:W-:-:S07]  /*2ca0*/  ISETP.NE.AND P2, PT, R7, RZ, PT ;  /* 0x000000ff0700720c */ /* 0x000fce0003f45270 */
[----:B------:R-:W-:Y:S06]  /*2cb0*/  @!P1 BRA `(.L_x_136) ;  /* 0x0000000000289947 */ /* 0x000fec0003800000 */
[----:B------:R-:W-:Y:S01]  /*2cc0*/  LOP3.LUT R2, R36, 0x7ffffff0, RZ, 0xc0, !PT ;  /* 0x7ffffff024027812 */ /* 0x000fe200078ec0ff */
[----:B------:R-:W-:-:S07]  /*2cd0*/  IMAD.MOV.U32 R3, RZ, RZ, RZ ;  /* 0x000000ffff037224 */ /* 0x000fce00078e00ff */
.L_x_137:
        /* <DEDUP_REMOVED lines=8> */
.L_x_136:
[----:B------:R-:W-:Y:S05]  /*2d60*/  BSYNC.RECONVERGENT B1 ;  /* 0x0000000000017941 */ /* 0x000fea0003800200 */
.L_x_135:
        /* <DEDUP_REMOVED lines=16> */
.L_x_139:
[----:B------:R-:W-:Y:S05]  /*2e70*/  BSYNC.RECONVERGENT B1 ;  /* 0x0000000000017941 */ /* 0x000fea0003800200 */
.L_x_138:
[----:B------:R-:W-:Y:S05]  /*2e80*/  @!P2 BRA `(.L_x_134) ;  /* 0x000000000044a947 */ /* 0x000fea0003800000 */
[----:B------:R-:W-:Y:S02]  /*2e90*/  ISETP.GE.U32.AND P1, PT, R4, 0x4, PT ;  /* 0x000000040400780c */ /* 0x000fe40003f26070 */
[----:B0-----:R-:W-:-:S04]  /*2ea0*/  LOP3.LUT R3, R36, 0x3, RZ, 0xc0, !PT ;  /* 0x0000000324037812 */ /* 0x001fc800078ec0ff */
[----:B------:R-:W-:-:S07]  /*2eb0*/  ISETP.NE.AND P2, PT, R3, RZ, PT ;  /* 0x000000ff0300720c */ /* 0x000fce0003f45270 */
[C---:B------:R-:W-:Y:S01]  /*2ec0*/  @P1 LEA R4, R2.reuse, UR22, 0x2 ;  /* 0x0000001602041c11 */ /* 0x040fe2000f8e10ff */
[----:B------:R-:W-:-:S04]  /*2ed0*/  @P1 VIADD R2, R2, 0x4 ;  /* 0x0000000402021836 */ /* 0x000fc80000000000 */
[----:B------:R2:W-:Y:S04]  /*2ee0*/  @P1 STL [R4], RZ ;  /* 0x000000ff04001387 */ /* 0x0005e80000100800 */
[----:B------:R2:W-:Y:S04]  /*2ef0*/  @P1 STL [R4+0x4], RZ ;  /* 0x000004ff04001387 */ /* 0x0005e80000100800 */
[----:B------:R2:W-:Y:S04]  /*2f00*/  @P1 STL [R4+0x8], RZ ;  /* 0x000008ff04001387 */ /* 0x0005e80000100800 */
[----:B------:R2:W-:Y:S01]  /*2f10*/  @P1 STL [R4+0xc], RZ ;  /* 0x00000cff04001387 */ /* 0x0005e20000100800 */
[----:B------:R-:W-:Y:S05]  /*2f20*/  @!P2 BRA `(.L_x_134) ;  /* 0x00000000001ca947 */ /* 0x000fea0003800000 */
[----:B--2---:R-:W-:-:S07]  /*2f30*/  HFMA2 R4, -RZ, RZ, 0, 0 ;  /* 0x00000000ff047431 */ /* 0x004fce00000001ff */
.L_x_140:
[----:B------:R-:W-:Y:S01]  /*2f40*/  LEA R7, R2, UR22, 0x2 ;  /* 0x0000001602077c11 */ /* 0x000fe2000f8e10ff */
[----:B------:R-:W-:Y:S02]  /*2f50*/  VIADD R4, R4, 0x1 ;  /* 0x0000000104047836 */ /* 0x000fe40000000000 */
[----:B------:R-:W-:Y:S02]  /*2f60*/  VIADD R2, R2, 0x1 ;  /* 0x0000000102027836 */ /* 0x000fe40000000000 */
[----:B------:R3:W-:Y:S01]  /*2f70*/  STL [R7], RZ ;  /* 0x000000ff07007387 */ /* 0x0007e20000100800 */
[----:B------:R-:W-:-:S13]  /*2f80*/  ISETP.NE.AND P1, PT, R4, R3, PT ;  /* 0x000000030400720c */ /* 0x000fda0003f25270 */
[----:B---3--:R-:W-:Y:S05]  /*2f90*/  @P1 BRA `(.L_x_140) ;  /* 0xfffffffc00e81947 */ /* 0x008fea000383ffff */
.L_x_134:
[----:B------:R-:W-:Y:S05]  /*2fa0*/  BSYNC.RECONVERGENT B0 ;  /* 0x0000000000007941 */ /* 0x000fea0003800200 */
.L_x_133:
[----:B------:R-:W-:Y:S01]  /*2fb0*/  UISETP.GE.AND UP0, UPT, UR12, 0x1, UPT ;  /* 0x000000010c00788c */ /* 0x000fe2000bf06270 */
[----:B------:R-:W-:-:S08]  /*2fc0*/  MOV R38, RZ ;  /* 0x000000ff00267202 */ /* 0x000fd00000000f00 */
[----:B------:R-:W-:Y:S05]  /*2fd0*/  BRA.U !UP0, `(.L_x_141) ;  /* 0x0000004108647547 */ /* 0x000fea000b800000 */
[----:B------:R-:W3:Y:S01]  /*2fe0*/  LDCU UR28, c[0x0][0x360] ;  /* 0x00006c00ff1c77ac */ /* 0x000ee20008000800 */
[----:B------:R-:W-:Y:S01]  /*2ff0*/  I2FP.F32.S32 R32, R36 ;  /* 0x0000002400207245 */ /* 0x000fe20000201400 */
[----:B------:R-:W-:Y:S01]  /*3000*/  IMAD.MOV.U32 R38, RZ, RZ, RZ ;  /* 0x000000ffff267224 */ /* 0x000fe200078e00ff */
[----:B------:R-:W-:Y:S01]  /*3010*/  LEA R37, R36, UR18, 0x6 ;  /* 0x0000001224257c11 */ /* 0x000fe2000f8e30ff */
[----:B------:R-:W4:Y:S01]  /*3020*/  LDCU.64 UR4, c[0x0][0x380] ;  /* 0x00007000ff0477ac */ /* 0x000f220008000a00 */
[----:B------:R-:W-:Y:S02]  /*3030*/  FSETP.GEU.AND P4, PT, |R32|, 1.175494350822287508e-38, PT ;  /* 0x008000002000780b */ /* 0x000fe40003f8e200 */
[----:B------:R-:W-:Y:S01]  /*3040*/  LOP3.LUT R33, R36, 0x7ffffff8, RZ, 0xc0, !PT ;  /* 0x7ffffff824217812 */ /* 0x000fe200078ec0ff */
[----:B------:R-:W5:Y:S01]  /*3050*/  LDCU UR12, c[0x0][0x3a8] ;  /* 0x00007500ff0c77ac */ /* 0x000f620008000800 */
[----:B------:R-:W-:Y:S01]  /*3060*/  MOV R31, 0xff7fffff ;  /* 0xff7fffff001f7802 */ /* 0x000fe20000000f00 */
[----:B------:R-:W1:Y:S01]  /*3070*/  LDCU UR27, c[0x0][0x3a4] ;  /* 0x00007480ff1b77ac */ /* 0x000e620008000800 */
[----:B---3--:R-:W3:Y:S01]  /*3080*/  I2F.U32.RP R8, UR28 ;  /* 0x0000001c00087d06 */ /* 0x008ee20008209000 */
[----:B0-2---:R-:W-:-:S06]  /*3090*/  IADD3 R4, PT, PT, R0, UR28, RZ ;  /* 0x0000001c00047c10 */ /* 0x005fcc000fffe0ff */
[----:B------:R-:W-:Y:S01]  /*30a0*/  @!P4 FMUL R32, R32, 16777216 ;  /* 0x4b8000002020c820 */ /* 0x000fe20000400000 */
[----:B------:R-:W-:Y:S01]  /*30b0*/  ISETP.NE.U32.AND P3, PT, RZ, UR28, PT ;  /* 0x0000001cff007c0c */ /* 0x000fe2000bf65070 */
[----:B------:R-:W-:Y:S01]  /*30c0*/  IMAD R0, R0, 0x4, R37 ;  /* 0x0000000400007824 */ /* 0x000fe200078e0225 */
[C---:B------:R-:W-:Y:S01]  /*30d0*/  ISETP.GE.AND P1, PT, R4.reuse, UR8, PT ;  /* 0x0000000804007c0c */ /* 0x040fe2000bf26270 */
[----:B----4-:R-:W-:Y:S01]  /*30e0*/  UIMAD.WIDE UR4, UR9, 0x4, UR4 ;  /* 0x00000004090478a5 */ /* 0x010fe2000f8e0204 */
        /* <DEDUP_REMOVED lines=17> */
[----:B0-----:R-:W-:Y:S02]  /*3200*/  IMAD.MOV.U32 R2, RZ, RZ, RZ ;  /* 0x000000ffff027224 */ /* 0x001fe400078e00ff */
[----:B--2---:R-:W-:-:S04]  /*3210*/  IMAD.MOV R9, RZ, RZ, -R3 ;  /* 0x000000ffff097224 */ /* 0x004fc800078e0a03 */
[----:B------:R-:W-:-:S04]  /*3220*/  IMAD R9, R9, UR28, RZ ;  /* 0x0000001c09097c24 */ /* 0x000fc8000f8e02ff */
[----:B------:R-:W-:-:S04]  /*3230*/  IMAD.HI.U32 R8, R3, R9, R2 ;  /* 0x0000000903087227 */ /* 0x000fc800078e0002 */
[----:B------:R-:W-:Y:S02]  /*3240*/  IMAD.U32 R3, RZ, RZ, UR28 ;  /* 0x0000001cff037e24 */ /* 0x000fe4000f8e00ff */
[----:B------:R-:W-:-:S04]  /*3250*/  IMAD.HI.U32 R8, R8, R7, RZ ;  /* 0x0000000708087227 */ /* 0x000fc800078e00ff */
[----:B------:R-:W-:Y:S02]  /*3260*/  IMAD.MOV R2, RZ, RZ, -R8 ;  /* 0x000000ffff027224 */ /* 0x000fe400078e0a08 */
[----:B------:R-:W-:Y:S01]  /*3270*/  IMAD R0, R3, 0x4, R0 ;  /* 0x0000000403007824 */ /* 0x000fe200078e0200 */
[----:B------:R-:W-:Y:S01]  /*3280*/  LOP3.LUT R3, R36, 0x3, RZ, 0xc0, !PT ;  /* 0x0000000324037812 */ /* 0x000fe200078ec0ff */
[----:B------:R-:W-:Y:S01]  /*3290*/  IMAD R7, R2, UR28, R7 ;  /* 0x0000001c02077c24 */ /* 0x000fe2000f8e0207 */
[----:B------:R-:W-:-:S04]  /*32a0*/  LOP3.LUT R2, R36, 0xf, RZ, 0xc0, !PT ;  /* 0x0000000f24027812 */ /* 0x000fc800078ec0ff */
[----:B------:R-:W-:-:S13]  /*32b0*/  ISETP.GE.U32.AND P1, PT, R7, UR28, PT ;  /* 0x0000001c07007c0c */ /* 0x000fda000bf26070 */
[----:B------:R-:W-:Y:S02]  /*32c0*/  @P1 IADD3 R7, PT, PT, R7, -UR28, RZ ;  /* 0x8000001c07071c10 */ /* 0x000fe4000fffe0ff */
[----:B------:R-:W-:Y:S02]  /*32d0*/  @P1 IADD3 R8, PT, PT, R8, 0x1, RZ ;  /* 0x0000000108081810 */ /* 0x000fe40007ffe0ff */
[----:B------:R-:W-:Y:S02]  /*32e0*/  ISETP.GE.U32.AND P2, PT, R7, UR28, PT ;  /* 0x0000001c07007c0c */ /* 0x000fe4000bf46070 */
[----:B------:R-:W-:-:S05]  /*32f0*/  MOV R7, UR28 ;  /* 0x0000001c00077c02 */ /* 0x000fca0008000f00 */
[----:B------:R-:W-:Y:S01]  /*3300*/  IMAD R7, R7, 0x4, R0 ;  /* 0x0000000407077824 */ /* 0x000fe200078e0200 */
[----:B------:R-:W-:-:S03]  /*3310*/  LOP3.LUT R0, R36, 0x7ffffff0, RZ, 0xc0, !PT ;  /* 0x7ffffff024007812 */ /* 0x000fc600078ec0ff */
[C---:B------:R-:W-:Y:S01]  /*3320*/  IMAD R34, R36.reuse, 0x40, R7 ;  /* 0x0000004024227824 */ /* 0x040fe200078e0207 */
[----:B------:R-:W-:Y:S01]  /*3330*/  LEA R36, R36, R37, 0x6 ;  /* 0x0000002524247211 */ /* 0x000fe200078e30ff */
[----:B------:R-:W-:Y:S01]  /*3340*/  @P2 VIADD R8, R8, 0x1 ;  /* 0x0000000108082836 */ /* 0x000fe20000000000 */
[----:B------:R-:W-:-:S05]  /*3350*/  @!P3 LOP3.LUT R8, RZ, UR28, RZ, 0x33, !PT ;  /* 0x0000001cff08bc12 */ /* 0x000fca000f8e33ff */
[----:B-1----:R-:W-:-:S07]  /*3360*/  IMAD.IADD R35, R35, 0x1, R8 ;  /* 0x0000000123237824 */ /* 0x002fce00078e0208 */
.L_x_192:
        /* <DEDUP_REMOVED lines=11> */
.L_x_152:
[----:B------:R-:W0:Y:S01]  /*3420*/  LDC R15, c[0x0][0x3b0] ;  /* 0x0000ec00ff0f7b82 */ /* 0x000e220000000800 */
[----:B-1----:R-:W-:Y:S01]  /*3430*/  HFMA2 R10, -RZ, RZ, 0, 0 ;  /* 0x00000000ff0a7431 */ /* 0x002fe200000001ff */
[----:B------:R-:W-:Y:S01]  /*3440*/  IABS R9, R8 ;  /* 0x0000000800097213 */ /* 0x000fe20000000000 */
[----:B------:R-:W1:Y:S01]  /*3450*/  LDCU UR5, c[0x0][0x3a4] ;  /* 0x00007480ff0577ac */ /* 0x000e620008000800 */
[----:B0-----:R-:W-:-:S04]  /*3460*/  IABS R12, R15 ;  /* 0x0000000f000c7213 */ /* 0x001fc80000000000 */
[----:B------:R-:W0:Y:S08]  /*3470*/  I2F.RP R13, R12 ;  /* 0x0000000c000d7306 */ /* 0x000e300000209400 */
[----:B0-----:R-:W0:Y:S02]  /*3480*/  MUFU.RCP R13, R13 ;  /* 0x0000000d000d7308 */ /* 0x001e240000001000 */
[----:B0-----:R-:W-:-:S06]  /*3490*/  VIADD R11, R13, 0xffffffe ;  /* 0x0ffffffe0d0b7836 */ /* 0x001fcc0000000000 */
[----:B------:R-:W0:Y:S02]  /*34a0*/  F2I.FTZ.U32.TRUNC.NTZ R11, R11 ;  /* 0x0000000b000b7305 */ /* 0x000e24000021f000 */
[----:B0-----:R-:W-:-:S04]  /*34b0*/  IMAD.MOV R7, RZ, RZ, -R11 ;  /* 0x000000ffff077224 */ /* 0x001fc800078e0a0b */
[----:B------:R-:W-:-:S04]  /*34c0*/  IMAD R7, R7, R12, RZ ;  /* 0x0000000c07077224 */ /* 0x000fc800078e02ff */
[----:B------:R-:W-:-:S06]  /*34d0*/  IMAD.HI.U32 R10, R11, R7, R10 ;  /* 0x000000070b0a7227 */ /* 0x000fcc00078e000a */
        /* <DEDUP_REMOVED lines=11> */
[----:B------:R-:W-:-:S05]  /*3590*/  IMAD.MOV.U32 R9, RZ, RZ, R7 ;  /* 0x000000ffff097224 */ /* 0x000fca00078e0007 */
[----:B------:R-:W-:Y:S02]  /*35a0*/  @!P3 IADD3 R9, PT, PT, -R9, RZ, RZ ;  /* 0x000000ff0909b210 */ /* 0x000fe40007ffe1ff */
[----:B------:R-:W-:-:S05]  /*35b0*/  @!P2 LOP3.LUT R9, RZ, R15, RZ, 0x33, !PT ;  /* 0x0000000fff09a212 */ /* 0x000fca00078e33ff */
[----:B------:R-:W-:-:S04]  /*35c0*/  IMAD.MOV R7, RZ, RZ, -R9 ;  /* 0x000000ffff077224 */ /* 0x000fc800078e0a09 */
[----:B------:R-:W-:-:S04]  /*35d0*/  IMAD R15, R15, R7, R8 ;  /* 0x000000070f0f7224 */ /* 0x000fc800078e0208 */
[----:B------:R-:W-:-:S04]  /*35e0*/  IMAD.WIDE R12, R15, 0x4, R44 ;  /* 0x000000040f0c7825 */ /* 0x000fc800078e022c */
[----:B------:R-:W-:Y:S01]  /*35f0*/  IMAD.WIDE R10, R15, 0x4, R42 ;  /* 0x000000040f0a7825 */ /* 0x000fe200078e022a */
[----:B------:R0:W5:Y:S04]  /*3600*/  LDG.E.CONSTANT R21, desc[UR16][R12.64] ;  /* 0x000000100c157981 */ /* 0x000168000c1e9900 */
[----:B------:R0:W5:Y:S01]  /*3610*/  LDG.E.CONSTANT R7, desc[UR16][R10.64] ;  /* 0x000000100a077981 */ /* 0x000162000c1e9900 */
[----:B------:R-:W-:Y:S01]  /*3620*/  VIADD R16, R9, UR4 ;  /* 0x0000000409107c36 */ /* 0x000fe20008000000 */
[----:B------:R-:W-:Y:S04]  /*3630*/  BSSY.RECONVERGENT B1, `(.L_x_146) ;  /* 0x00000a4000017945 */ /* 0x000fe80003800200 */
[----:B-1----:R-:W-:-:S13]  /*3640*/  ISETP.GE.AND P1, PT, R16, UR5, PT ;  /* 0x0000000510007c0c */ /* 0x002fda000bf26270 */
[----:B0-----:R-:W-:Y:S05]  /*3650*/  @P1 BRA `(.L_x_147) ;  /* 0x0000000800841947 */ /* 0x001fea0003800000 */
        /* <DEDUP_REMOVED lines=19> */
[C---:B------:R-:W-:Y:S02]  /*3790*/  LEA R12, P2, R17.reuse, UR5, 0x2 ;  /* 0x00000005110c7c11 */ /* 0x040fe4000f8410ff */
[C---:B------:R-:W-:Y:S01]  /*37a0*/  LEA R14, P3, R18.reuse, UR5, 0x2 ;  /* 0x00000005120e7c11 */ /* 0x040fe2000f8610ff */
[----:B------:R-:W-:Y:S01]  /*37b0*/  UMOV UR5, UR14 ;  /* 0x0000000e00057c82 */ /* 0x000fe20008000000 */
[----:B------:R-:W-:Y:S02]  /*37c0*/  LEA.HI.X R13, R17, UR13, R20, 0x2, P2 ;  /* 0x0000000d110d7c11 */ /* 0x000fe400090f1414 */
[----:B------:R-:W-:-:S09]  /*37d0*/  LEA.HI.X R15, R18, UR13, R9, 0x2, P3 ;  /* 0x0000000d120f7c11 */ /* 0x000fd200098f1409 */
.L_x_149:
[----:B------:R-:W2:Y:S04]  /*37e0*/  LDG.E.CONSTANT R28, desc[UR16][R10.64+-0x10] ;  /* 0xfffff0100a1c7981 */ /* 0x000ea8000c1e9900 */
[----:B------:R-:W2:Y:S04]  /*37f0*/  LDG.E.CONSTANT R22, desc[UR16][R12.64+-0x10] ;  /* 0xfffff0100c167981 */ /* 0x000ea8000c1e9900 */
[----:B------:R-:W3:Y:S04]  /*3800*/  LDG.E.CONSTANT R25, desc[UR16][R14.64+-0x10] ;  /* 0xfffff0100e197981 */ /* 0x000ee8000c1e9900 */
[----:B------:R-:W4:Y:S04]  /*3810*/  LDG.E.CONSTANT R23, desc[UR16][R10.64+-0xc] ;  /* 0xfffff4100a177981 */ /* 0x000f28000c1e9900 */
[----:B------:R-:W4:Y:S04]  /*3820*/  LDG.E.CONSTANT R27, desc[UR16][R12.64+-0xc] ;  /* 0xfffff4100c1b7981 */ /* 0x000f28000c1e9900 */
[----:B------:R-:W4:Y:S04]  /*3830*/  LDG.E.CONSTANT R26, desc[UR16][R14.64+-0xc] ;  /* 0xfffff4100e1a7981 */ /* 0x000f28000c1e9900 */
[----:B------:R-:W4:Y:S01]  /*3840*/  LDG.E.CONSTANT R24, desc[UR16][R14.64+-0x8] ;  /* 0xfffff8100e187981 */ /* 0x000f22000c1e9900 */
[----:B--2--5:R-:W-:-:S03]  /*3850*/  FFMA R30, R28, R22, R21 ;  /* 0x000000161c1e7223 */ /* 0x024fc60000000015 */
[----:B------:R-:W2:Y:S04]  /*3860*/  LDG.E.CONSTANT R21, desc[UR16][R10.64+-0x8] ;  /* 0xfffff8100a157981 */ /* 0x000ea8000c1e9900 */
[----:B------:R-:W2:Y:S01]  /*3870*/  LDG.E.CONSTANT R22, desc[UR16][R12.64+-0x8] ;  /* 0xfffff8100c167981 */ /* 0x000ea2000c1e9900 */
[----:B---3--:R-:W-:-:S03]  /*3880*/  FFMA R25, R28, R25, R7 ;  /* 0x000000191c197223 */ /* 0x008fc60000000007 */
[----:B------:R-:W3:Y:S01]  /*3890*/  LDG.E.CONSTANT R28, desc[UR16][R10.64+-0x4] ;  /* 0xfffffc100a1c7981 */ /* 0x000ee2000c1e9900 */
[----:B----4-:R-:W-:-:S03]  /*38a0*/  FFMA R30, R23, R27, R30 ;  /* 0x0000001b171e7223 */ /* 0x010fc6000000001e */
[----:B------:R-:W4:Y:S01]  /*38b0*/  LDG.E.CONSTANT R7, desc[UR16][R10.64] ;  /* 0x000000100a077981 */ /* 0x000f22000c1e9900 */
[----:B------:R-:W-:-:S03]  /*38c0*/  FFMA R27, R23, R26, R25 ;  /* 0x0000001a171b7223 */ /* 0x000fc60000000019 */
[----:B------:R-:W3:Y:S04]  /*38d0*/  LDG.E.CONSTANT R23, desc[UR16][R12.64+-0x4] ;  /* 0xfffffc100c177981 */ /* 0x000ee8000c1e9900 */
[----:B------:R-:W4:Y:S04]  /*38e0*/  LDG.E.CONSTANT R25, desc[UR16][R14.64+-0x4] ;  /* 0xfffffc100e197981 */ /* 0x000f28000c1e9900 */
[----:B------:R-:W4:Y:S01]  /*38f0*/  LDG.E.CONSTANT R26, desc[UR16][R12.64] ;  /* 0x000000100c1a7981 */ /* 0x000f22000c1e9900 */
[C---:B--2---:R-:W-:Y:S01]  /*3900*/  FFMA R29, R21.reuse, R22, R30 ;  /* 0x00000016151d7223 */ /* 0x044fe2000000001e */
[----:B------:R-:W-:-:S02]  /*3910*/  FFMA R30, R21, R24, R27 ;  /* 0x00000018151e7223 */ /* 0x000fc4000000001b */
[----:B------:R-:W2:Y:S04]  /*3920*/  LDG.E.CONSTANT R22, desc[UR16][R14.64] ;  /* 0x000000100e167981 */ /* 0x000ea8000c1e9900 */
        /* <DEDUP_REMOVED lines=8> */
[----:B------:R-:W3:Y:S01]  /*39b0*/  LDG.E.CONSTANT R26, desc[UR16][R14.64+0x8] ;  /* 0x000008100e1a7981 */ /* 0x000ee2000c1e9900 */
[----:B--2---:R-:W-:-:S03]  /*39c0*/  FFMA R25, R7, R22, R25 ;  /* 0x0000001607197223 */ /* 0x004fc60000000019 */
[----:B------:R-:W2:Y:S04]  /*39d0*/  LDG.E.CONSTANT R7, desc[UR16][R10.64+0xc] ;  /* 0x00000c100a077981 */ /* 0x000ea8000c1e9900 */
[----:B------:R0:W2:Y:S01]  /*39e0*/  LDG.E.CONSTANT R22, desc[UR16][R14.64+0xc] ;  /* 0x00000c100e167981 */ /* 0x0000a2000c1e9900 */
[----:B------:R-:W-:-:S03]  /*39f0*/  FFMA R40, R21, R24, R40 ;  /* 0x0000001815287223 */ /* 0x000fc60000000028 */
[----:B------:R1:W2:Y:S01]  /*3a00*/  LDG.E.CONSTANT R24, desc[UR16][R12.64+0xc] ;  /* 0x00000c100c187981 */ /* 0x0002a2000c1e9900 */
[----:B------:R-:W-:-:S04]  /*3a10*/  UIADD3 UR5, UPT, UPT, UR5, 0x8, URZ ;  /* 0x0000000805057890 */ /* 0x000fc8000fffe0ff */
[----:B------:R-:W-:Y:S01]  /*3a20*/  UISETP.NE.AND UP0, UPT, UR5, URZ, UPT ;  /* 0x000000ff0500728c */ /* 0x000fe2000bf05270 */
[----:B----4-:R-:W-:Y:S01]  /*3a30*/  FFMA R25, R21, R28, R25 ;  /* 0x0000001c15197223 */ /* 0x010fe20000000019 */
[----:B0-----:R-:W-:Y:S02]  /*3a40*/  IADD3 R14, P3, PT, R14, 0x20, RZ ;  /* 0x000000200e0e7810 */ /* 0x001fe40007f7e0ff */
[----:B------:R-:W-:Y:S01]  /*3a50*/  IADD3 R10, P1, PT, R10, 0x20, RZ ;  /* 0x000000200a0a7810 */ /* 0x000fe20007f3e0ff */
[C---:B---3--:R-:W-:Y:S01]  /*3a60*/  FFMA R30, R23.reuse, R30, R40 ;  /* 0x0000001e171e7223 */ /* 0x048fe20000000028 */
[----:B-1----:R-:W-:Y:S01]  /*3a70*/  IADD3 R12, P2, PT, R12, 0x20, RZ ;  /* 0x000000200c0c7810 */ /* 0x002fe20007f5e0ff */
[----:B------:R-:W-:Y:S01]  /*3a80*/  FFMA R25, R23, R26, R25 ;  /* 0x0000001a17197223 */ /* 0x000fe20000000019 */
[----:B------:R-:W-:-:S03]  /*3a90*/  IADD3.X R11, PT, PT, RZ, R11, RZ, P1, !PT ;  /* 0x0000000bff0b7210 */ /* 0x000fc60000ffe4ff */
[----:B------:R-:W-:Y:S02]  /*3aa0*/  IMAD.X R13, RZ, RZ, R13, P2 ;  /* 0x000000ffff0d7224 */ /* 0x000fe400010e060d */
[----:B------:R-:W-:Y:S02]  /*3ab0*/  IMAD.X R15, RZ, RZ, R15, P3 ;  /* 0x000000ffff0f7224 */ /* 0x000fe400018e060f */
[C---:B--2---:R-:W-:Y:S01]  /*3ac0*/  FFMA R21, R7.reuse, R24, R30 ;  /* 0x0000001807157223 */ /* 0x044fe2000000001e */
[----:B------:R-:W-:Y:S01]  /*3ad0*/  FFMA R7, R7, R22, R25 ;  /* 0x0000001607077223 */ /* 0x000fe20000000019 */
[----:B------:R-:W-:Y:S06]  /*3ae0*/  BRA.U UP0, `(.L_x_149) ;  /* 0xfffffffd003c7547 */ /* 0x000fec000b83ffff */
[----:B------:R-:W-:-:S05]  /*3af0*/  UMOV UR5, UR19 ;  /* 0x0000001300057c82 */ /* 0x000fca0008000000 */
.L_x_148:
        /* <DEDUP_REMOVED lines=13> */
[----:B------:R-:W-:-:S03]  /*3bd0*/  LEA.HI.X R15, R10, UR7, R15, 0x2, P1 ;  /* 0x000000070a0f7c11 */ /* 0x000fc600088f140f */
[----:B------:R-:W-:Y:S02]  /*3be0*/  IMAD.X R22, RZ, RZ, R9, P3 ;  /* 0x000000ffff167224 */ /* 0x000fe400018e0609 */
[----:B------:R-:W2:Y:S01]  /*3bf0*/  LDG.E.CONSTANT R23, desc[UR16][R14.64+0x4] ;  /* 0x000004100e177981 */ /* 0x000ea2000c1e9900 */
[----:B0-----:R-:W-:Y:S02]  /*3c00*/  LEA R10, P1, R11, UR20, 0x2 ;  /* 0x000000140b0a7c11 */ /* 0x001fe4000f8210ff */
[----:B------:R-:W-:Y:S01]  /*3c10*/  LEA R12, P2, R13, UR20, 0x2 ;  /* 0x000000140d0c7c11 */ /* 0x000fe2000f8410ff */
[----:B------:R0:W3:Y:S01]  /*3c20*/  LDG.E.CONSTANT R25, desc[UR16][R14.64+0xc] ;  /* 0x00000c100e197981 */ /* 0x0000e2000c1e9900 */
[----:B------:R-:W-:Y:S02]  /*3c30*/  LEA.HI.X R11, R11, UR21, R24, 0x2, P1 ;  /* 0x000000150b0b7c11 */ /* 0x000fe400088f1418 */
[----:B------:R-:W-:Y:S01]  /*3c40*/  LEA.HI.X R13, R13, UR21, R22, 0x2, P2 ;  /* 0x000000150d0d7c11 */ /* 0x000fe200090f1416 */
[----:B------:R-:W4:Y:S04]  /*3c50*/  LDG.E.CONSTANT R24, desc[UR16][R14.64] ;  /* 0x000000100e187981 */ /* 0x000f28000c1e9900 */
[----:B------:R-:W4:Y:S04]  /*3c60*/  LDG.E.CONSTANT R40, desc[UR16][R10.64] ;  /* 0x000000100a287981 */ /* 0x000f28000c1e9900 */
[----:B------:R-:W2:Y:S04]  /*3c70*/  LDG.E.CONSTANT R41, desc[UR16][R12.64] ;  /* 0x000000100c297981 */ /* 0x000ea8000c1e9900 */
[----:B------:R-:W3:Y:S04]  /*3c80*/  LDG.E.CONSTANT R26, desc[UR16][R10.64+0x4] ;  /* 0x000004100a1a7981 */ /* 0x000ee8000c1e9900 */
[----:B------:R-:W0:Y:S04]  /*3c90*/  LDG.E.CONSTANT R27, desc[UR16][R10.64+0x8] ;  /* 0x000008100a1b7981 */ /* 0x000e28000c1e9900 */
[----:B------:R-:W3:Y:S04]  /*3ca0*/  LDG.E.CONSTANT R28, desc[UR16][R10.64+0xc] ;  /* 0x00000c100a1c7981 */ /* 0x000ee8000c1e9900 */
[----:B------:R-:W0:Y:S04]  /*3cb0*/  LDG.E.CONSTANT R22, desc[UR16][R14.64+0x8] ;  /* 0x000008100e167981 */ /* 0x000e28000c1e9900 */
[----:B------:R-:W3:Y:S04]  /*3cc0*/  LDG.E.CONSTANT R29, desc[UR16][R12.64+0x8] ;  /* 0x000008100c1d7981 */ /* 0x000ee8000c1e9900 */
[----:B------:R-:W3:Y:S04]  /*3cd0*/  LDG.E.CONSTANT R11, desc[UR16][R12.64+0x4] ;  /* 0x000004100c0b7981 */ /* 0x000ee8000c1e9900 */
[----:B------:R-:W3:Y:S01]  /*3ce0*/  LDG.E.CONSTANT R30, desc[UR16][R12.64+0xc] ;  /* 0x00000c100c1e7981 */ /* 0x000ee2000c1e9900 */
[----:B------:R-:W-:Y:S01]  /*3cf0*/  UIADD3 UR5, UPT, UPT, UR5, 0x4, URZ ;  /* 0x0000000405057890 */ /* 0x000fe2000fffe0ff */
[C---:B----45:R-:W-:Y:S01]  /*3d00*/  FFMA R40, R24.reuse, R40, R21 ;  /* 0x0000002818287223 */ /* 0x070fe20000000015 */
[----:B--2---:R-:W-:-:S03]  /*3d10*/  FFMA R24, R24, R41, R7 ;  /* 0x0000002918187223 */ /* 0x004fc60000000007 */
[----:B---3--:R-:W-:-:S04]  /*3d20*/  FFMA R7, R23, R26, R40 ;  /* 0x0000001a17077223 */ /* 0x008fc80000000028 */
[----:B0-----:R-:W-:Y:S01]  /*3d30*/  FFMA R14, R22, R27, R7 ;  /* 0x0000001b160e7223 */ /* 0x001fe20000000007 */
[----:B------:R-:W-:-:S04]  /*3d40*/  FFMA R24, R23, R11, R24 ;  /* 0x0000000b17187223 */ /* 0x000fc80000000018 */
[----:B------:R-:W-:Y:S01]  /*3d50*/  FFMA R29, R22, R29, R24 ;  /* 0x0000001d161d7223 */ /* 0x000fe20000000018 */
[----:B------:R-:W-:-:S03]  /*3d60*/  FFMA R21, R25, R28, R14 ;  /* 0x0000001c19157223 */ /* 0x000fc6000000000e */
[----:B------:R-:W-:-:S07]  /*3d70*/  FFMA R7, R25, R30, R29 ;  /* 0x0000001e19077223 */ /* 0x000fce000000001d */
.L_x_150:
        /* <DEDUP_REMOVED lines=8> */
[----:B------:R-:W-:Y:S01]  /*3e00*/  IADD3 R15, P3, PT, R18, UR5, RZ ;  /* 0x00000005120f7c10 */ /* 0x000fe2000ff7e0ff */
[----:B------:R-:W-:Y:S01]  /*3e10*/  IMAD.X R22, RZ, RZ, R20, P2 ;  /* 0x000000ffff167224 */ /* 0x000fe200010e0614 */
[----:B------:R-:W-:-:S03]  /*3e20*/  LEA R10, P1, R11, UR6, 0x2 ;  /* 0x000000060b0a7c11 */ /* 0x000fc6000f8210ff */
[----:B------:R-:W-:Y:S01]  /*3e30*/  IMAD.X R24, RZ, RZ, R9, P3 ;  /* 0x000000ffff187224 */ /* 0x000fe200018e0609 */
[----:B------:R-:W-:Y:S02]  /*3e40*/  LEA.HI.X R11, R11, UR7, R14, 0x2, P1 ;  /* 0x000000070b0b7c11 */ /* 0x000fe400088f140e */
[----:B0-----:R-:W-:-:S03]  /*3e50*/  LEA R12, P2, R13, UR20, 0x2 ;  /* 0x000000140d0c7c11 */ /* 0x001fc6000f8410ff */
[----:B------:R-:W2:Y:S01]  /*3e60*/  LDG.E.CONSTANT R26, desc[UR16][R10.64+0x4] ;  /* 0x000004100a1a7981 */ /* 0x000ea2000c1e9900 */
[----:B------:R-:W-:Y:S02]  /*3e70*/  LEA R14, P1, R15, UR20, 0x2 ;  /* 0x000000140f0e7c11 */ /* 0x000fe4000f8210ff */
[----:B------:R-:W-:Y:S02]  /*3e80*/  LEA.HI.X R13, R13, UR21, R22, 0x2, P2 ;  /* 0x000000150d0d7c11 */ /* 0x000fe400090f1416 */
[----:B------:R-:W-:Y:S01]  /*3e90*/  LEA.HI.X R15, R15, UR21, R24, 0x2, P1 ;  /* 0x000000150f0f7c11 */ /* 0x000fe200088f1418 */
[----:B------:R-:W3:Y:S04]  /*3ea0*/  LDG.E.CONSTANT R22, desc[UR16][R10.64] ;  /* 0x000000100a167981 */ /* 0x000ee8000c1e9900 */
[----:B------:R-:W3:Y:S04]  /*3eb0*/  LDG.E.CONSTANT R23, desc[UR16][R12.64] ;  /* 0x000000100c177981 */ /* 0x000ee8000c1e9900 */
[----:B------:R-:W4:Y:S04]  /*3ec0*/  LDG.E.CONSTANT R24, desc[UR16][R14.64] ;  /* 0x000000100e187981 */ /* 0x000f28000c1e9900 */
[----:B------:R-:W2:Y:S04]  /*3ed0*/  LDG.E.CONSTANT R25, desc[UR16][R12.64+0x4] ;  /* 0x000004100c197981 */ /* 0x000ea8000c1e9900 */
[----:B------:R-:W2:Y:S01]  /*3ee0*/  LDG.E.CONSTANT R28, desc[UR16][R14.64+0x4] ;  /* 0x000004100e1c7981 */ /* 0x000ea2000c1e9900 */
[----:B------:R-:W-:Y:S01]  /*3ef0*/  UIADD3 UR5, UPT, UPT, UR5, 0x2, URZ ;  /* 0x0000000205057890 */ /* 0x000fe2000fffe0ff */
[C---:B---3-5:R-:W-:Y:S01]  /*3f00*/  FFMA R21, R22.reuse, R23, R21 ;  /* 0x0000001716157223 */ /* 0x068fe20000000015 */
[----:B----4-:R-:W-:-:S03]  /*3f10*/  FFMA R7, R22, R24, R7 ;  /* 0x0000001816077223 */ /* 0x010fc60000000007 */
[C---:B--2---:R-:W-:Y:S01]  /*3f20*/  FFMA R21, R26.reuse, R25, R21 ;  /* 0x000000191a157223 */ /* 0x044fe20000000015 */
[----:B------:R-:W-:-:S07]  /*3f30*/  FFMA R7, R26, R28, R7 ;  /* 0x0000001c1a077223 */ /* 0x000fce0000000007 */
.L_x_151:
[----:B------:R-:W-:Y:S05]  /*3f40*/  BRA.U !UP0, `(.L_x_147) ;  /* 0x0000000108487547 */ /* 0x000fea000b800000 */
[----:B------:R-:W0:Y:S01]  /*3f50*/  LDCU.64 UR20, c[0x0][0x388] ;  /* 0x00007100ff1477ac */ /* 0x000e220008000a00 */
[----:B------:R-:W-:Y:S02]  /*3f60*/  IADD3 R17, P2, PT, R17, UR5, RZ ;  /* 0x0000000511117c10 */ /* 0x000fe4000ff5e0ff */
[----:B------:R-:W-:Y:S02]  /*3f70*/  IADD3 R18, P3, PT, R18, UR5, RZ ;  /* 0x0000000512127c10 */ /* 0x000fe4000ff7e0ff */
[----:B------:R-:W-:Y:S01]  /*3f80*/  IADD3 R16, P1, PT, R16, UR5, RZ ;  /* 0x0000000510107c10 */ /* 0x000fe2000ff3e0ff */
[----:B------:R-:W-:Y:S02]  /*3f90*/  IMAD.X R20, RZ, RZ, R20, P2 ;  /* 0x000000ffff147224 */ /* 0x000fe400010e0614 */
[----:B------:R-:W-:Y:S01]  /*3fa0*/  IMAD.X R9, RZ, RZ, R9, P3 ;  /* 0x000000ffff097224 */ /* 0x000fe200018e0609 */
[----:B------:R-:W-:Y:S02]  /*3fb0*/  IADD3.X R19, PT, PT, RZ, R19, RZ, P1, !PT ;  /* 0x00000013ff137210 */ /* 0x000fe40000ffe4ff */
[----:B------:R-:W-:-:S04]  /*3fc0*/  LEA R14, P1, R16, UR6, 0x2 ;  /* 0x00000006100e7c11 */ /* 0x000fc8000f8210ff */
[----:B------:R-:W-:Y:S02]  /*3fd0*/  LEA.HI.X R15, R16, UR7, R19, 0x2, P1 ;  /* 0x00000007100f7c11 */ /* 0x000fe400088f1413 */
[C---:B0-----:R-:W-:Y:S02]  /*3fe0*/  LEA R10, P2, R17.reuse, UR20, 0x2 ;  /* 0x00000014110a7c11 */ /* 0x041fe4000f8410ff */
[C---:B------:R-:W-:Y:S01]  /*3ff0*/  LEA R12, P3, R18.reuse, UR20, 0x2 ;  /* 0x00000014120c7c11 */ /* 0x040fe2000f8610ff */
[----:B------:R-:W2:Y:S01]  /*4000*/  LDG.E.CONSTANT R14, desc[UR16][R14.64] ;  /* 0x000000100e0e7981 */ /* 0x000ea2000c1e9900 */
[----:B------:R-:W-:Y:S02]  /*4010*/  LEA.HI.X R11, R17, UR21, R20, 0x2, P2 ;  /* 0x00000015110b7c11 */ /* 0x000fe400090f1414 */
[----:B------:R-:W-:-:S03]  /*4020*/  LEA.HI.X R13, R18, UR21, R9, 0x2, P3 ;  /* 0x00000015120d7c11 */ /* 0x000fc600098f1409 */
[----:B------:R-:W2:Y:S04]  /*4030*/  LDG.E.CONSTANT R10, desc[UR16][R10.64] ;  /* 0x000000100a0a7981 */ /* 0x000ea8000c1e9900 */
[----:B------:R-:W3:Y:S01]  /*4040*/  LDG.E.CONSTANT R12, desc[UR16][R12.64] ;  /* 0x000000100c0c7981 */ /* 0x000ee2000c1e9900 */
[C---:B--2--5:R-:W-:Y:S01]  /*4050*/  FFMA R21, R14.reuse, R10, R21 ;  /* 0x0000000a0e157223 */ /* 0x064fe20000000015 */
[----:B---3--:R-:W-:-:S07]  /*4060*/  FFMA R7, R14, R12, R7 ;  /* 0x0000000c0e077223 */ /* 0x008fce0000000007 */
.L_x_147:
[----:B------:R-:W-:Y:S05]  /*4070*/  BSYNC.RECONVERGENT B1 ;  /* 0x0000000000017941 */ /* 0x000fea0003800200 */
.L_x_146:
[----:B------:R-:W0:Y:S01]  /*4080*/  LDC R9, c[0x0][0x3b0] ;  /* 0x0000ec00ff097b82 */ /* 0x000e220000000800 */
[C---:B------:R-:W-:Y:S01]  /*4090*/  LEA R10, R8.reuse, R37, 0x2 ;  /* 0x00000025080a7211 */ /* 0x040fe200078e10ff */
[----:B------:R-:W-:-:S04]  /*40a0*/  VIADD R8, R8, UR28 ;  /* 0x0000001c08087c36 */ /* 0x000fc80008000000 */
[----:B-----5:R1:W-:Y:S01]  /*40b0*/  STS [R10], R21 ;  /* 0x000000150a007388 */ /* 0x0203e20000000800 */
[----:B------:R-:W-:Y:S01]  /*40c0*/  ISETP.GE.AND P1, PT, R8, UR8, PT ;  /* 0x0000000808007c0c */ /* 0x000fe2000bf26270 */
[----:B0-----:R-:W-:-:S05]  /*40d0*/  IMAD R12, R9, 0x40, R10 ;  /* 0x00000040090c7824 */ /* 0x001fca00078e020a */
[----:B------:R1:W-:Y:S07]  /*40e0*/  STS [R12], R7 ;  /* 0x000000070c007388 */ /* 0x0003ee0000000800 */
[----:B------:R-:W-:Y:S05]  /*40f0*/  @!P1 BRA `(.L_x_152) ;  /* 0xfffffff000c89947 */ /* 0x000fea000383ffff */
[----:B------:R-:W-:Y:S05]  /*4100*/  BRA `(.L_x_143) ;  /* 0x0000001c001c7947 */ /* 0x000fea0003800000 */
.L_x_145:
[----:B------:R-:W0:Y:S02]  /*4110*/  S2R R8, SR_TID.X ;  /* 0x0000000000087919 */ /* 0x000e240000002100 */
.L_x_159:
[----:B-1----:R-:W1:Y:S01]  /*4120*/  LDC R13, c[0x0][0x3b0] ;  /* 0x0000ec00ff0d7b82 */ /* 0x002e620000000800 */
[----:B------:R-:W-:Y:S01]  /*4130*/  IMAD.MOV.U32 R10, RZ, RZ, RZ ;  /* 0x000000ffff0a7224 */ /* 0x000fe200078e00ff */
[----:B0-----:R-:W-:Y:S01]  /*4140*/  IABS R9, R8 ;  /* 0x0000000800097213 */ /* 0x001fe20000000000 */
[----:B------:R-:W0:Y:S01]  /*4150*/  LDCU UR5, c[0x0][0x3a4] ;  /* 0x00007480ff0577ac */ /* 0x000e220008000800 */
[----:B------:R-:W-:Y:S01]  /*4160*/  BSSY.RECONVERGENT B1, `(.L_x_153) ;  /* 0x00000c0000017945 */ /* 0x000fe20003800200 */
[----:B------:R-:W-:Y:S01]  /*4170*/  IMAD.MOV.U32 R21, RZ, RZ, RZ ;  /* 0x000000ffff157224 */ /* 0x000fe200078e00ff */
        /* <DEDUP_REMOVED lines=8> */
[----:B------:R-:W-:-:S05]  /*4200*/  IMAD.HI.U32 R7, R10, R9, RZ ;  /* 0x000000090a077227 */ /* 0x000fca00078e00ff */
[----:B------:R-:W-:-:S05]  /*4210*/  IADD3 R10, PT, PT, -R7, RZ, RZ ;  /* 0x000000ff070a7210 */ /* 0x000fca0007ffe1ff */
[----:B------:R-:W-:-:S05]  /*4220*/  IMAD R9, R12, R10, R9 ;  /* 0x0000000a0c097224 */ /* 0x000fca00078e0209 */
[----:B------:R-:W-:-:S13]  /*4230*/  ISETP.GT.U32.AND P2, PT, R12, R9, PT ;  /* 0x000000090c00720c */ /* 0x000fda0003f44070 */
[----:B------:R-:W-:Y:S02]  /*4240*/  @!P2 IMAD.IADD R9, R9, 0x1, -R12 ;  /* 0x000000010909a824 */ /* 0x000fe400078e0a0c */
[----:B------:R-:W-:Y:S01]  /*4250*/  @!P2 VIADD R7, R7, 0x1 ;  /* 0x000000010707a836 */ /* 0x000fe20000000000 */
[----:B------:R-:W-:Y:S02]  /*4260*/  ISETP.NE.AND P2, PT, R13, RZ, PT ;  /* 0x000000ff0d00720c */ /* 0x000fe40003f45270 */
[----:B------:R-:W-:Y:S02]  /*4270*/  ISETP.GE.U32.AND P1, PT, R9, R12, PT ;  /* 0x0000000c0900720c */ /* 0x000fe40003f26070 */
[----:B------:R-:W-:-:S04]  /*4280*/  LOP3.LUT R9, R8, R13, RZ, 0x3c, !PT ;  /* 0x0000000d08097212 */ /* 0x000fc800078e3cff */
[----:B------:R-:W-:-:S07]  /*4290*/  ISETP.GE.AND P3, PT, R9, RZ, PT ;  /* 0x000000ff0900720c */ /* 0x000fce0003f66270 */
[----:B------:R-:W-:-:S05]  /*42a0*/  @P1 IADD3 R7, PT, PT, R7, 0x1, RZ ;  /* 0x0000000107071810 */ /* 0x000fca0007ffe0ff */
[----:B------:R-:W-:Y:S02]  /*42b0*/  IMAD.MOV.U32 R9, RZ, RZ, R7 ;  /* 0x000000ffff097224 */ /* 0x000fe400078e0007 */
[----:B------:R-:W-:Y:S02]  /*42c0*/  IMAD.MOV.U32 R7, RZ, RZ, RZ ;  /* 0x000000ffff077224 */ /* 0x000fe400078e00ff */
[----:B------:R-:W-:Y:S01]  /*42d0*/  @!P3 IMAD.MOV R9, RZ, RZ, -R9 ;  /* 0x000000ffff09b224 */ /* 0x000fe200078e0a09 */
[----:B------:R-:W-:-:S04]  /*42e0*/  @!P2 LOP3.LUT R9, RZ, R13, RZ, 0x33, !PT ;  /* 0x0000000dff09a212 */ /* 0x000fc800078e33ff */
[----:B------:R-:W-:-:S04]  /*42f0*/  IADD3 R11, PT, PT, R9, UR4, RZ ;  /* 0x00000004090b7c10 */ /* 0x000fc8000fffe0ff */
[----:B0-----:R-:W-:-:S13]  /*4300*/  ISETP.GE.AND P1, PT, R11, UR5, PT ;  /* 0x000000050b007c0c */ /* 0x001fda000bf26270 */
[----:B------:R-:W-:Y:S05]  /*4310*/  @P1 BRA `(.L_x_154) ;  /* 0x0000000800901947 */ /* 0x000fea0003800000 */
[----:B------:R-:W0:Y:S01]  /*4320*/  LDCU UR5, c[0x0][0x3a8] ;  /* 0x00007500ff0577ac */ /* 0x000e220008000800 */
[----:B------:R-:W-:Y:S01]  /*4330*/  IADD3 R7, PT, PT, -R9, RZ, RZ ;  /* 0x000000ff09077210 */ /* 0x000fe20007ffe1ff */
[----:B------:R-:W-:Y:S01]  /*4340*/  IMAD.MOV.U32 R21, RZ, RZ, RZ ;  /* 0x000000ffff157224 */ /* 0x000fe200078e00ff */
[----:B------:R-:W1:Y:S03]  /*4350*/  LDCU UR13, c[0x0][0x3a8] ;  /* 0x00007500ff0d77ac */ /* 0x000e660008000800 */
        /* <DEDUP_REMOVED lines=14> */
[----:B------:R-:W-:Y:S01]  /*4440*/  HFMA2 R7, -RZ, RZ, 0, 0 ;  /* 0x00000000ff077431 */ /* 0x000fe200000001ff */
[----:B------:R-:W0:Y:S01]  /*4450*/  LDCU.64 UR20, c[0x0][0x388] ;  /* 0x00007100ff1477ac */ /* 0x000e220008000a00 */
[----:B------:R-:W-:-:S05]  /*4460*/  UMOV UR5, URZ ;  /* 0x000000ff00057c82 */ /* 0x000fca0008000000 */
.L_x_156:
[----:B------:R-:W-:Y:S02]  /*4470*/  IADD3 R11, P1, PT, R9, UR5, RZ ;  /* 0x00000005090b7c10 */ /* 0x000fe4000ff3e0ff */
[----:B------:R-:W-:-:S03]  /*4480*/  IADD3 R13, P2, PT, R16, UR5, RZ ;  /* 0x00000005100d7c10 */ /* 0x000fc6000ff5e0ff */
[----:B------:R-:W-:Y:S01]  /*4490*/  IMAD.X R22, RZ, RZ, R18, P1 ;  /* 0x000000ffff167224 */ /* 0x000fe200008e0612 */
[----:B------:R-:W-:Y:S01]  /*44a0*/  LEA R10, P1, R11, UR6, 0x2 ;  /* 0x000000060b0a7c11 */ /* 0x000fe2000f8210ff */
[----:B------:R-:W-:Y:S01]  /*44b0*/  IMAD.X R14, RZ, RZ, R19, P2 ;  /* 0x000000ffff0e7224 */ /* 0x000fe200010e0613 */
[----:B0-----:R-:W-:Y:S02]  /*44c0*/  LEA R12, P2, R13, UR20, 0x2 ;  /* 0x000000140d0c7c11 */ /* 0x001fe4000f8410ff */
        /* <DEDUP_REMOVED lines=13> */
[----:B------:R-:W5:Y:S01]  /*45a0*/  LDG.E.CONSTANT R30, desc[UR16][R12.64+0x18] ;  /* 0x000018100c1e7981 */ /* 0x000f62000c1e9900 */
[----:B--2---:R-:W-:-:S03]  /*45b0*/  FFMA R27, R22, R27, R21 ;  /* 0x0000001b161b7223 */ /* 0x004fc60000000015 */
[----:B------:R-:W2:Y:S01]  /*45c0*/  LDG.E.CONSTANT R21, desc[UR16][R10.64+0x18] ;  /* 0x000018100a157981 */ /* 0x000ea2000c1e9900 */
[----:B---3--:R-:W-:-:S03]  /*45d0*/  FFMA R28, R26, R28, R27 ;  /* 0x0000001c1a1c7223 */ /* 0x008fc6000000001b */
[----:B------:R-:W3:Y:S01]  /*45e0*/  LDG.E.CONSTANT R27, desc[UR16][R10.64+0x14] ;  /* 0x000014100a1b7981 */ /* 0x000ee2000c1e9900 */
[----:B----4-:R-:W-:-:S03]  /*45f0*/  FFMA R29, R25, R29, R28 ;  /* 0x0000001d191d7223 */ /* 0x010fc6000000001c */
[----:B------:R0:W4:Y:S01]  /*4600*/  LDG.E.CONSTANT R28, desc[UR16][R10.64+0x1c] ;  /* 0x00001c100a1c7981 */ /* 0x000122000c1e9900 */
[----:B-----5:R-:W-:-:S03]  /*4610*/  FFMA R15, R24, R15, R29 ;  /* 0x0000000f180f7223 */ /* 0x020fc6000000001d */
[----:B------:R-:W4:Y:S01]  /*4620*/  LDG.E.CONSTANT R29, desc[UR16][R12.64+0x1c] ;  /* 0x00001c100c1d7981 */ /* 0x000f22000c1e9900 */
[----:B------:R-:W-:Y:S01]  /*4630*/  FFMA R41, R23, R14, R15 ;  /* 0x0000000e17297223 */ /* 0x000fe2000000000f */
[----:B------:R-:W-:-:S04]  /*4640*/  IADD3 R15, P1, PT, R17, UR5, RZ ;  /* 0x00000005110f7c10 */ /* 0x000fc8000ff3e0ff */
[----:B0-----:R-:W-:Y:S02]  /*4650*/  IADD3.X R10, PT, PT, RZ, R20, RZ, P1, !PT ;  /* 0x00000014ff0a7210 */ /* 0x001fe40000ffe4ff */
[----:B------:R-:W-:-:S04]  /*4660*/  LEA R14, P1, R15, UR20, 0x2 ;  /* 0x000000140f0e7c11 */ /* 0x000fc8000f8210ff */
[----:B------:R-:W-:-:S05]  /*4670*/  LEA.HI.X R15, R15, UR21, R10, 0x2, P1 ;  /* 0x000000150f0f7c11 */ /* 0x000fca00088f140a */
[----:B------:R-:W5:Y:S04]  /*4680*/  LDG.E.CONSTANT R10, desc[UR16][R14.64] ;  /* 0x000000100e0a7981 */ /* 0x000f68000c1e9900 */
[----:B------:R-:W2:Y:S04]  /*4690*/  LDG.E.CONSTANT R11, desc[UR16][R14.64+0x8] ;  /* 0x000008100e0b7981 */ /* 0x000ea8000c1e9900 */
[----:B------:R-:W3:Y:S04]  /*46a0*/  LDG.E.CONSTANT R13, desc[UR16][R14.64+0xc] ;  /* 0x00000c100e0d7981 */ /* 0x000ee8000c1e9900 */
[----:B------:R-:W4:Y:S01]  /*46b0*/  LDG.E.CONSTANT R12, desc[UR16][R14.64+0x14] ;  /* 0x000014100e0c7981 */ /* 0x000f22000c1e9900 */
[----:B-----5:R-:W-:-:S03]  /*46c0*/  FFMA R7, R22, R10, R7 ;  /* 0x0000000a16077223 */ /* 0x020fc60000000007 */
[----:B------:R-:W5:Y:S04]  /*46d0*/  LDG.E.CONSTANT R10, desc[UR16][R14.64+0x4] ;  /* 0x000004100e0a7981 */ /* 0x000f68000c1e9900 */
[----:B------:R-:W4:Y:S01]  /*46e0*/  LDG.E.CONSTANT R22, desc[UR16][R14.64+0x10] ;  /* 0x000010100e167981 */ /* 0x000f22000c1e9900 */
[----:B------:R-:W-:Y:S01]  /*46f0*/  UIADD3 UR5, UPT, UPT, UR5, 0x8, URZ ;  /* 0x0000000805057890 */ /* 0x000fe2000fffe0ff */
[----:B-----5:R-:W-:Y:S02]  /*4700*/  FFMA R10, R26, R10, R7 ;  /* 0x0000000a1a0a7223 */ /* 0x020fe40000000007 */
[----:B------:R-:W5:Y:S02]  /*4710*/  LDG.E.CONSTANT R7, desc[UR16][R14.64+0x1c] ;  /* 0x00001c100e077981 */ /* 0x000f64000c1e9900 */
[----:B--2---:R-:W-:-:S02]  /*4720*/  FFMA R11, R25, R11, R10 ;  /* 0x0000000b190b7223 */ /* 0x004fc4000000000a */
[----:B------:R-:W2:Y:S02]  /*4730*/  LDG.E.CONSTANT R10, desc[UR16][R14.64+0x18] ;  /* 0x000018100e0a7981 */ /* 0x000ea4000c1e9900 */
[----:B---3--:R-:W-:Y:S01]  /*4740*/  FFMA R24, R24, R13, R11 ;  /* 0x0000000d18187223 */ /* 0x008fe2000000000b */
[----:B------:R-:W-:-:S03]  /*4750*/  UISETP.NE.AND UP0, UPT, UR5, UR19, UPT ;  /* 0x000000130500728c */ /* 0x000fc6000bf05270 */
[----:B----4-:R-:W-:Y:S01]  /*4760*/  FFMA R23, R23, R22, R24 ;  /* 0x0000001617177223 */ /* 0x010fe20000000018 */
[----:B------:R-:W-:-:S03]  /*4770*/  FFMA R40, R27, R40, R41 ;  /* 0x000000281b287223 */ /* 0x000fc60000000029 */
[----:B------:R-:W-:Y:S01]  /*4780*/  FFMA R23, R27, R12, R23 ;  /* 0x0000000c1b177223 */ /* 0x000fe20000000017 */
[----:B------:R-:W-:-:S03]  /*4790*/  FFMA R11, R21, R30, R40 ;  /* 0x0000001e150b7223 */ /* 0x000fc60000000028 */
[----:B--2---:R-:W-:Y:S01]  /*47a0*/  FFMA R10, R21, R10, R23 ;  /* 0x0000000a150a7223 */ /* 0x004fe20000000017 */
[----:B------:R-:W-:-:S03]  /*47b0*/  FFMA R21, R28, R29, R11 ;  /* 0x0000001d1c157223 */ /* 0x000fc6000000000b */
[----:B-----5:R-:W-:Y:S01]  /*47c0*/  FFMA R7, R28, R7, R10 ;  /* 0x000000071c077223 */ /* 0x020fe2000000000a */
[----:B------:R-:W-:Y:S06]  /*47d0*/  BRA.U UP0, `(.L_x_156) ;  /* 0xfffffffd00247547 */ /* 0x000fec000b83ffff */
[----:B------:R-:W-:-:S05]  /*47e0*/  UMOV UR5, UR19 ;  /* 0x0000001300057c82 */ /* 0x000fca0008000000 */
.L_x_155:
        /* <DEDUP_REMOVED lines=23> */
[----:B------:R-:W5:Y:S04]  /*4960*/  LDG.E.CONSTANT R41, desc[UR16][R14.64] ;  /* 0x000000100e297981 */ /* 0x000f68000c1e9900 */
[----:B------:R-:W0:Y:S04]  /*4970*/  LDG.E.CONSTANT R22, desc[UR16][R10.64+0x8] ;  /* 0x000008100a167981 */ /* 0x000e28000c1e9900 */
[----:B------:R-:W2:Y:S04]  /*4980*/  LDG.E.CONSTANT R26, desc[UR16][R12.64+0x4] ;  /* 0x000004100c1a7981 */ /* 0x000ea8000c1e9900 */
[----:B------:R-:W0:Y:S04]  /*4990*/  LDG.E.CONSTANT R27, desc[UR16][R12.64+0x8] ;  /* 0x000008100c1b7981 */ /* 0x000e28000c1e9900 */
[----:B------:R-:W3:Y:S04]  /*49a0*/  LDG.E.CONSTANT R11, desc[UR16][R14.64+0x4] ;  /* 0x000004100e0b7981 */ /* 0x000ee8000c1e9900 */
[----:B------:R-:W3:Y:S04]  /*49b0*/  LDG.E.CONSTANT R29, desc[UR16][R14.64+0x8] ;  /* 0x000008100e1d7981 */ /* 0x000ee8000c1e9900 */
[----:B------:R-:W3:Y:S04]  /*49c0*/  LDG.E.CONSTANT R28, desc[UR16][R12.64+0xc] ;  /* 0x00000c100c1c7981 */ /* 0x000ee8000c1e9900 */
[----:B------:R-:W3:Y:S01]  /*49d0*/  LDG.E.CONSTANT R30, desc[UR16][R14.64+0xc] ;  /* 0x00000c100e1e7981 */ /* 0x000ee2000c1e9900 */
[----:B------:R-:W-:Y:S01]  /*49e0*/  UIADD3 UR5, UPT, UPT, UR5, 0x4, URZ ;  /* 0x0000000405057890 */ /* 0x000fe2000fffe0ff */
[C---:B----4-:R-:W-:Y:S01]  /*49f0*/  FFMA R40, R24.reuse, R40, R21 ;  /* 0x0000002818287223 */ /* 0x050fe20000000015 */
[----:B-----5:R-:W-:-:S03]  /*4a00*/  FFMA R24, R24, R41, R7 ;  /* 0x0000002918187223 */ /* 0x020fc60000000007 */
[----:B--2---:R-:W-:-:S04]  /*4a10*/  FFMA R7, R23, R26, R40 ;  /* 0x0000001a17077223 */ /* 0x004fc80000000028 */
[----:B0-----:R-:W-:Y:S01]  /*4a20*/  FFMA R10, R22, R27, R7 ;  /* 0x0000001b160a7223 */ /* 0x001fe20000000007 */
[----:B---3--:R-:W-:-:S04]  /*4a30*/  FFMA R24, R23, R11, R24 ;  /* 0x0000000b17187223 */ /* 0x008fc80000000018 */
[----:B------:R-:W-:Y:S01]  /*4a40*/  FFMA R29, R22, R29, R24 ;  /* 0x0000001d161d7223 */ /* 0x000fe20000000018 */
[----:B------:R-:W-:-:S03]  /*4a50*/  FFMA R21, R25, R28, R10 ;  /* 0x0000001c19157223 */ /* 0x000fc6000000000a */
[----:B------:R-:W-:-:S07]  /*4a60*/  FFMA R7, R25, R30, R29 ;  /* 0x0000001e19077223 */ /* 0x000fce000000001d */
.L_x_157:
        /* <DEDUP_REMOVED lines=15> */
[----:B------:R-:W-:Y:S02]  /*4b60*/  LEA R14, P1, R15, UR20, 0x2 ;  /* 0x000000140f0e7c11 */ /* 0x000fe4000f8210ff */
[----:B------:R-:W-:Y:S02]  /*4b70*/  LEA.HI.X R13, R13, UR21, R22, 0x2, P2 ;  /* 0x000000150d0d7c11 */ /* 0x000fe400090f1416 */
[----:B------:R-:W-:Y:S01]  /*4b80*/  LEA.HI.X R15, R15, UR21, R24, 0x2, P1 ;  /* 0x000000150f0f7c11 */ /* 0x000fe200088f1418 */
[----:B------:R-:W3:Y:S04]  /*4b90*/  LDG.E.CONSTANT R22, desc[UR16][R10.64] ;  /* 0x000000100a167981 */ /* 0x000ee8000c1e9900 */
[----:B------:R-:W3:Y:S04]  /*4ba0*/  LDG.E.CONSTANT R23, desc[UR16][R12.64] ;  /* 0x000000100c177981 */ /* 0x000ee8000c1e9900 */
[----:B------:R-:W4:Y:S04]  /*4bb0*/  LDG.E.CONSTANT R24, desc[UR16][R14.64] ;  /* 0x000000100e187981 */ /* 0x000f28000c1e9900 */
[----:B------:R-:W2:Y:S04]  /*4bc0*/  LDG.E.CONSTANT R25, desc[UR16][R12.64+0x4] ;  /* 0x000004100c197981 */ /* 0x000ea8000c1e9900 */
[----:B------:R-:W5:Y:S01]  /*4bd0*/  LDG.E.CONSTANT R28, desc[UR16][R14.64+0x4] ;  /* 0x000004100e1c7981 */ /* 0x000f62000c1e9900 */
[----:B------:R-:W-:Y:S01]  /*4be0*/  UIADD3 UR5, UPT, UPT, UR5, 0x2, URZ ;  /* 0x0000000205057890 */ /* 0x000fe2000fffe0ff */
[C---:B---3--:R-:W-:Y:S01]  /*4bf0*/  FFMA R21, R22.reuse, R23, R21 ;  /* 0x0000001716157223 */ /* 0x048fe20000000015 */
[----:B----4-:R-:W-:-:S03]  /*4c00*/  FFMA R7, R22, R24, R7 ;  /* 0x0000001816077223 */ /* 0x010fc60000000007 */
[C---:B--2---:R-:W-:Y:S01]  /*4c10*/  FFMA R21, R26.reuse, R25, R21 ;  /* 0x000000191a157223 */ /* 0x044fe20000000015 */
[----:B-----5:R-:W-:-:S07]  /*4c20*/  FFMA R7, R26, R28, R7 ;  /* 0x0000001c1a077223 */ /* 0x020fce0000000007 */
.L_x_158:
        /* <DEDUP_REMOVED lines=11> */
[C---:B0-----:R-:W-:Y:S02]  /*4ce0*/  LEA R10, P2, R16.reuse, UR20, 0x2 ;  /* 0x00000014100a7c11 */ /* 0x041fe4000f8410ff */
[C---:B------:R-:W-:Y:S02]  /*4cf0*/  LEA R12, P3, R17.reuse, UR20, 0x2 ;  /* 0x00000014110c7c11 */ /* 0x040fe4000f8610ff */
[----:B------:R-:W-:Y:S02]  /*4d00*/  LEA.HI.X R11, R16, UR21, R19, 0x2, P2 ;  /* 0x00000015100b7c11 */ /* 0x000fe400090f1413 */
[----:B------:R-:W-:-:S03]  /*4d10*/  LEA.HI.X R13, R17, UR21, R20, 0x2, P3 ;  /* 0x00000015110d7c11 */ /* 0x000fc600098f1414 */
[----:B------:R-:W2:Y:S04]  /*4d20*/  LDG.E.CONSTANT R10, desc[UR16][R10.64] ;  /* 0x000000100a0a7981 */ /* 0x000ea8000c1e9900 */
[----:B------:R-:W3:Y:S01]  /*4d30*/  LDG.E.CONSTANT R12, desc[UR16][R12.64] ;  /* 0x000000100c0c7981 */ /* 0x000ee2000c1e9900 */
[C---:B--2---:R-:W-:Y:S01]  /*4d40*/  FFMA R21, R14.reuse, R10, R21 ;  /* 0x0000000a0e157223 */ /* 0x044fe20000000015 */
[----:B---3--:R-:W-:-:S07]  /*4d50*/  FFMA R7, R14, R12, R7 ;  /* 0x0000000c0e077223 */ /* 0x008fce0000000007 */
.L_x_154:
[----:B------:R-:W-:Y:S05]  /*4d60*/  BSYNC.RECONVERGENT B1 ;  /* 0x0000000000017941 */ /* 0x000fea0003800200 */
.L_x_153:
[----:B------:R-:W0:Y:S01]  /*4d70*/  LDC R9, c[0x0][0x3b0] ;  /* 0x0000ec00ff097b82 */ /* 0x000e220000000800 */
[C---:B------:R-:W-:Y:S01]  /*4d80*/  IMAD R10, R8.reuse, 0x4, R37 ;  /* 0x00000004080a7824 */ /* 0x040fe200078e0225 */
[----:B------:R-:W-:-:S04]  /*4d90*/  IADD3 R8, PT, PT, R8, UR28, RZ ;  /* 0x0000001c08087c10 */ /* 0x000fc8000fffe0ff */
[----:B------:R1:W-:Y:S01]  /*4da0*/  STS [R10], R21 ;  /* 0x000000150a007388 */ /* 0x0003e20000000800 */
[----:B------:R-:W-:Y:S01]  /*4db0*/  ISETP.GE.AND P1, PT, R8, UR8, PT ;  /* 0x0000000808007c0c */ /* 0x000fe2000bf26270 */
[----:B0-----:R-:W-:-:S05]  /*4dc0*/  IMAD R12, R9, 0x40, R10 ;  /* 0x00000040090c7824 */ /* 0x001fca00078e020a */
[----:B------:R1:W-:Y:S07]  /*4dd0*/  STS [R12], R7 ;  /* 0x000000070c007388 */ /* 0x0003ee0000000800 */
[----:B------:R-:W-:Y:S05]  /*4de0*/  @!P1 BRA `(.L_x_159) ;  /* 0xfffffff000cc9947 */ /* 0x000fea000383ffff */
[----:B------:R-:W-:Y:S05]  /*4df0*/  BRA `(.L_x_143) ;  /* 0x0000000c00e07947 */ /* 0x000fea0003800000 */
.L_x_144:
[----:B------:R-:W0:Y:S01]  /*4e00*/  S2R R24, SR_TID.X ;  /* 0x0000000000187919 */ /* 0x000e220000002100 */
[----:B------:R-:W1:Y:S01]  /*4e10*/  LDCU.64 UR20, c[0x0][0x390] ;  /* 0x00007200ff1477ac */ /* 0x000e620008000a00 */
[----:B------:R-:W2:Y:S01]  /*4e20*/  LDC R7, c[0x0][0x3b0] ;  /* 0x0000ec00ff077b82 */ /* 0x000ea20000000800 */
[----:B------:R-:W-:Y:S02]  /*4e30*/  IMAD.U32 R9, RZ, RZ, UR28 ;  /* 0x0000001cff097e24 */ /* 0x000fe4000f8e00ff */
[----:B------:R-:W-:-:S05]  /*4e40*/  VIADD R15, R35, 0x1 ;  /* 0x00000001230f7836 */ /* 0x000fca0000000000 */
[----:B------:R-:W-:Y:S01]  /*4e50*/  LOP3.LUT R15, R15, 0x3, RZ, 0xc0, !PT ;  /* 0x000000030f0f7812 */ /* 0x000fe200078ec0ff */
[----:B-1----:R-:W-:-:S04]  /*4e60*/  UISETP.NE.U32.AND UP0, UPT, UR20, URZ, UPT ;  /* 0x000000ff1400728c */ /* 0x002fc8000bf05070 */
[----:B------:R-:W-:Y:S01]  /*4e70*/  UISETP.NE.AND.EX UP0, UPT, UR21, URZ, UPT, UP0 ;  /* 0x000000ff1500728c */ /* 0x000fe2000bf05300 */
[C---:B0-----:R-:W-:Y:S01]  /*4e80*/  VIADD R19, R24.reuse, UR28 ;  /* 0x0000001c18137c36 */ /* 0x041fe20008000000 */
[----:B------:R-:W-:-:S03]  /*4e90*/  LEA R22, R24, R37, 0x2 ;  /* 0x0000002518167211 */ /* 0x000fc600078e10ff */
[----:B------:R-:W-:Y:S01]  /*4ea0*/  VIADD R16, R19, UR28 ;  /* 0x0000001c13107c36 */ /* 0x000fe20008000000 */
[----:B------:R-:W-:Y:S01]  /*4eb0*/  LEA R14, R9, R22, 0x2 ;  /* 0x00000016090e7211 */ /* 0x000fe200078e10ff */
[C---:B--2---:R-:W-:Y:S02]  /*4ec0*/  IMAD R20, R7.reuse, 0x40, R22 ;  /* 0x0000004007147824 */ /* 0x044fe400078e0216 */
[----:B------:R-:W-:Y:S01]  /*4ed0*/  VIADD R12, R16, UR28 ;  /* 0x0000001c100c7c36 */ /* 0x000fe20008000000 */
[----:B------:R-:W-:Y:S01]  /*4ee0*/  LEA R13, R7, R14, 0x6 ;  /* 0x0000000e070d7211 */ /* 0x000fe200078e30ff */
[----:B------:R-:W-:Y:S06]  /*4ef0*/  BRA.U UP0, `(.L_x_160) ;  /* 0x0000000100b87547 */ /* 0x000fec000b800000 */
[----:B------:R-:W-:Y:S01]  /*4f00*/  ISETP.NE.AND P1, PT, R15, RZ, PT ;  /* 0x000000ff0f00720c */ /* 0x000fe20003f25270 */
[----:B------:R-:W-:Y:S01]  /*4f10*/  BSSY.RECONVERGENT B1, `(.L_x_161) ;  /* 0x0000011000017945 */ /* 0x000fe20003800200 */
[----:B------:R-:W-:-:S11]  /*4f20*/  ISETP.GE.U32.AND P2, PT, R35, 0x3, PT ;  /* 0x000000032300780c */ /* 0x000fd60003f46070 */
[----:B------:R-:W-:Y:S05]  /*4f30*/  @!P1 BRA `(.L_x_162) ;  /* 0x0000000000389947 */ /* 0x000fea0003800000 */
[----:B------:R0:W-:Y:S01]  /*4f40*/  STS [R22], RZ ;  /* 0x000000ff16007388 */ /* 0x0001e20000000800 */
[----:B------:R-:W-:Y:S01]  /*4f50*/  ISETP.NE.AND P1, PT, R15, 0x1, PT ;  /* 0x000000010f00780c */ /* 0x000fe20003f25270 */
[----:B------:R-:W-:Y:S02]  /*4f60*/  IMAD.MOV.U32 R24, RZ, RZ, R19 ;  /* 0x000000ffff187224 */ /* 0x000fe400078e0013 */
        /* <DEDUP_REMOVED lines=9> */
[----:B------:R-:W-:-:S03]  /*5000*/  @P1 IMAD.MOV.U32 R24, RZ, RZ, R12 ;  /* 0x000000ffff181224 */ /* 0x000fc600078e000c */
[----:B------:R0:W-:Y:S04]  /*5010*/  @P1 STS [R34], RZ ;  /* 0x000000ff22001388 */ /* 0x0001e80000000800 */
.L_x_162:
[----:B------:R-:W-:Y:S05]  /*5020*/  BSYNC.RECONVERGENT B1 ;  /* 0x0000000000017941 */ /* 0x000fea0003800200 */
.L_x_161:
[----:B------:R-:W-:Y:S04]  /*5030*/  BSSY.RECONVERGENT B1, `(.L_x_163) ;  /* 0x0000019000017945 */ /* 0x000fe80003800200 */
[----:B------:R-:W-:Y:S05]  /*5040*/  @!P2 BRA `(.L_x_164) ;  /* 0x00000000005ca947 */ /* 0x000fea0003800000 */
.L_x_165:
[----:B-1----:R-:W-:Y:S01]  /*5050*/  IMAD.U32 R9, RZ, RZ, UR28 ;  /* 0x0000001cff097e24 */ /* 0x002fe2000f8e00ff */
[----:B0-----:R-:W-:Y:S01]  /*5060*/  LEA R8, R24, R37, 0x2 ;  /* 0x0000002518087211 */ /* 0x001fe200078e10ff */
[----:B------:R-:W-:Y:S02]  /*5070*/  IMAD.U32 R11, RZ, RZ, UR28 ;  /* 0x0000001cff0b7e24 */ /* 0x000fe4000f8e00ff */
[----:B------:R-:W-:Y:S01]  /*5080*/  IMAD.U32 R13, RZ, RZ, UR28 ;  /* 0x0000001cff0d7e24 */ /* 0x000fe2000f8e00ff */
[----:B------:R-:W-:Y:S01]  /*5090*/  LEA R10, R9, R8, 0x2 ;  /* 0x00000008090a7211 */ /* 0x000fe200078e10ff */
[----:B------:R-:W-:Y:S01]  /*50a0*/  IMAD R9, R7, 0x40, R8 ;  /* 0x0000004007097824 */ /* 0x000fe200078e0208 */
[----:B------:R1:W-:Y:S01]  /*50b0*/  STS [R8], RZ ;  /* 0x000000ff08007388 */ /* 0x0003e20000000800 */
[----:B------:R-:W-:Y:S01]  /*50c0*/  IMAD.U32 R17, RZ, RZ, UR28 ;  /* 0x0000001cff117e24 */ /* 0x000fe2000f8e00ff */
[----:B------:R-:W-:Y:S01]  /*50d0*/  LEA R12, R11, R10, 0x2 ;  /* 0x0000000a0b0c7211 */ /* 0x000fe200078e10ff */
[----:B------:R-:W-:Y:S01]  /*50e0*/  IMAD R11, R7, 0x40, R10 ;  /* 0x00000040070b7824 */ /* 0x000fe200078e020a */
[----:B------:R1:W-:Y:S02]  /*50f0*/  STS [R9], RZ ;  /* 0x000000ff09007388 */ /* 0x0003e40000000800 */
[----:B------:R-:W-:Y:S01]  /*5100*/  LEA R24, R17, R24, 0x2 ;  /* 0x0000001811187211 */ /* 0x000fe200078e10ff */
[----:B------:R-:W-:Y:S01]  /*5110*/  IMAD R14, R13, 0x4, R12 ;  /* 0x000000040d0e7824 */ /* 0x000fe200078e020c */
[C---:B------:R-:W-:Y:S01]  /*5120*/  LEA R13, R7.reuse, R12, 0x6 ;  /* 0x0000000c070d7211 */ /* 0x040fe200078e30ff */
[----:B------:R1:W-:Y:S01]  /*5130*/  STS [R10], RZ ;  /* 0x000000ff0a007388 */ /* 0x0003e20000000800 */
[----:B------:R-:W-:Y:S01]  /*5140*/  ISETP.GE.AND P1, PT, R24, UR8, PT ;  /* 0x0000000818007c0c */ /* 0x000fe2000bf26270 */
[----:B------:R-:W-:-:S02]  /*5150*/  IMAD R15, R7, 0x40, R14 ;  /* 0x00000040070f7824 */ /* 0x000fc400078e020e */
[----:B------:R1:W-:Y:S04]  /*5160*/  STS [R11], RZ ;  /* 0x000000ff0b007388 */ /* 0x0003e80000000800 */
[----:B------:R1:W-:Y:S04]  /*5170*/  STS [R12], RZ ;  /* 0x000000ff0c007388 */ /* 0x0003e80000000800 */
[----:B------:R1:W-:Y:S04]  /*5180*/  STS [R13], RZ ;  /* 0x000000ff0d007388 */ /* 0x0003e80000000800 */
[----:B------:R1:W-:Y:S04]  /*5190*/  STS [R14], RZ ;  /* 0x000000ff0e007388 */ /* 0x0003e80000000800 */
[----:B------:R1:W-:Y:S01]  /*51a0*/  STS [R15], RZ ;  /* 0x000000ff0f007388 */ /* 0x0003e20000000800 */
[----:B------:R-:W-:Y:S05]  /*51b0*/  @!P1 BRA `(.L_x_165) ;  /* 0xfffffffc00a49947 */ /* 0x000fea000383ffff */
.L_x_164:
[----:B------:R-:W-:Y:S05]  /*51c0*/  BSYNC.RECONVERGENT B1 ;  /* 0x0000000000017941 */ /* 0x000fea0003800200 */
.L_x_163:
[----:B------:R-:W-:Y:S05]  /*51d0*/  BRA `(.L_x_143) ;  /* 0x0000000800e87947 */ /* 0x000fea0003800000 */
.L_x_160:
        /* <DEDUP_REMOVED lines=8> */
[----:B0-----:R-:W-:-:S06]  /*5260*/  VIADD R11, R10, 0xffffffe ;  /* 0x0ffffffe0a0b7836 */ /* 0x001fcc0000000000 */
[----:B------:R-:W0:Y:S02]  /*5270*/  F2I.FTZ.U32.TRUNC.NTZ R9, R11 ;  /* 0x0000000b00097305 */ /* 0x000e24000021f000 */
[----:B0-----:R-:W-:-:S04]  /*5280*/  IMAD.MOV R8, RZ, RZ, -R9 ;  /* 0x000000ffff087224 */ /* 0x001fc800078e0a09 */
[----:B------:R-:W-:Y:S02]  /*5290*/  IMAD R21, R8, R17, RZ ;  /* 0x0000001108157224 */ /* 0x000fe400078e02ff */
[----:B------:R-:W-:-:S05]  /*52a0*/  HFMA2 R8, -RZ, RZ, 0, 0 ;  /* 0x00000000ff087431 */ /* 0x000fca00000001ff */
[----:B------:R-:W-:Y:S01]  /*52b0*/  IMAD.HI.U32 R18, R9, R21, R8 ;  /* 0x0000001509127227 */ /* 0x000fe200078e0008 */
[----:B------:R-:W-:-:S03]  /*52c0*/  LOP3.LUT R21, RZ, R7, RZ, 0x33, !PT ;  /* 0x00000007ff157212 */ /* 0x000fc600078e33ff */
[----:B------:R-:W-:-:S04]  /*52d0*/  IMAD.MOV.U32 R9, RZ, RZ, R23 ;  /* 0x000000ffff097224 */ /* 0x000fc800078e0017 */
[----:B------:R-:W-:-:S04]  /*52e0*/  IMAD.HI.U32 R8, R18, R9, RZ ;  /* 0x0000000912087227 */ /* 0x000fc800078e00ff */
[----:B------:R-:W-:-:S04]  /*52f0*/  IMAD.MOV R8, RZ, RZ, -R8 ;  /* 0x000000ffff087224 */ /* 0x000fc800078e0a08 */
[----:B------:R-:W-:-:S05]  /*5300*/  IMAD R8, R17, R8, R9 ;  /* 0x0000000811087224 */ /* 0x000fca00078e0209 */
[----:B------:R-:W-:-:S13]  /*5310*/  ISETP.GT.U32.AND P1, PT, R17, R8, PT ;  /* 0x000000081100720c */ /* 0x000fda0003f24070 */
[----:B------:R-:W-:-:S04]  /*5320*/  @!P1 IADD3 R8, PT, PT, R8, -R17, RZ ;  /* 0x8000001108089210 */ /* 0x000fc80007ffe0ff */
[----:B------:R-:W-:-:S13]  /*5330*/  ISETP.GT.U32.AND P1, PT, R17, R8, PT ;  /* 0x000000081100720c */ /* 0x000fda0003f24070 */
[----:B------:R-:W-:Y:S01]  /*5340*/  @!P1 IMAD.IADD R8, R8, 0x1, -R17 ;  /* 0x0000000108089824 */ /* 0x000fe200078e0a11 */
[----:B------:R-:W-:-:S03]  /*5350*/  ISETP.NE.AND P1, PT, R7, RZ, PT ;  /* 0x000000ff0700720c */ /* 0x000fc60003f25270 */
[----:B------:R-:W-:-:S05]  /*5360*/  @!P2 IMAD.MOV R8, RZ, RZ, -R8 ;  /* 0x000000ffff08a224 */ /* 0x000fca00078e0a08 */
[----:B------:R-:W-:-:S05]  /*5370*/  SEL R11, R21, R8, !P1 ;  /* 0x00000008150b7207 */ /* 0x000fca0004800000 */
[----:B------:R-:W-:-:S04]  /*5380*/  IMAD.WIDE.U32 R8, R11, 0x4, R44 ;  /* 0x000000040b087825 */ /* 0x000fc800078e002c */
[----:B------:R-:W-:Y:S02]  /*5390*/  IMAD.WIDE.U32 R10, R11, 0x4, R42 ;  /* 0x000000040b0a7825 */ /* 0x000fe400078e002a */
[----:B------:R-:W2:Y:S04]  /*53a0*/  LDG.E.CONSTANT R9, desc[UR16][R8.64] ;  /* 0x0000001008097981 */ /* 0x000ea8000c1e9900 */
[----:B------:R-:W3:Y:S01]  /*53b0*/  LDG.E.CONSTANT R11, desc[UR16][R10.64] ;  /* 0x000000100a0b7981 */ /* 0x000ee2000c1e9900 */
[----:B------:R-:W-:Y:S02]  /*53c0*/  ISETP.NE.AND P2, PT, R15, 0x1, PT ;  /* 0x000000010f00780c */ /* 0x000fe40003f45270 */
[----:B------:R-:W-:Y:S01]  /*53d0*/  MOV R24, R19 ;  /* 0x0000001300187202 */ /* 0x000fe20000000f00 */
[----:B--2---:R0:W-:Y:S04]  /*53e0*/  STS [R22], R9 ;  /* 0x0000000916007388 */ /* 0x0041e80000000800 */
[----:B---3--:R0:W-:Y:S06]  /*53f0*/  STS [R20], R11 ;  /* 0x0000000b14007388 */ /* 0x0081ec0000000800 */
[----:B------:R-:W-:Y:S05]  /*5400*/  @!P2 BRA `(.L_x_167) ;  /* 0x0000000000a0a947 */ /* 0x000fea0003800000 */
[----:B0-----:R-:W-:Y:S02]  /*5410*/  IABS R9, R19 ;  /* 0x0000001300097213 */ /* 0x001fe40000000000 */
[----:B------:R-:W-:-:S03]  /*5420*/  ISETP.GE.AND P3, PT, R19, RZ, PT ;  /* 0x000000ff1300720c */ /* 0x000fc60003f66270 */
[----:B------:R-:W-:-:S04]  /*5430*/  IMAD.HI.U32 R8, R18, R9, RZ ;  /* 0x0000000912087227 */ /* 0x000fc800078e00ff */
[----:B------:R-:W-:-:S04]  /*5440*/  IMAD.MOV R8, RZ, RZ, -R8 ;  /* 0x000000ffff087224 */ /* 0x000fc800078e0a08 */
        /* <DEDUP_REMOVED lines=9> */
[----:B------:R-:W2:Y:S04]  /*54e0*/  LDG.E.CONSTANT R9, desc[UR16][R8.64] ;  /* 0x0000001008097981 */ /* 0x000ea8000c1e9900 */
[----:B------:R-:W3:Y:S01]  /*54f0*/  LDG.E.CONSTANT R10, desc[UR16][R10.64] ;  /* 0x000000100a0a7981 */ /* 0x000ee2000c1e9900 */
[----:B------:R-:W-:Y:S01]  /*5500*/  ISETP.NE.AND P2, PT, R15, 0x2, PT ;  /* 0x000000020f00780c */ /* 0x000fe20003f45270 */
[----:B------:R-:W-:Y:S02]  /*5510*/  IMAD.MOV.U32 R24, RZ, RZ, R16 ;  /* 0x000000ffff187224 */ /* 0x000fe400078e0010 */
[----:B--2---:R1:W-:Y:S04]  /*5520*/  STS [R14], R9 ;  /* 0x000000090e007388 */ /* 0x0043e80000000800 */
[----:B---3--:R1:W-:Y:S06]  /*5530*/  STS [R13], R10 ;  /* 0x0000000a0d007388 */ /* 0x0083ec0000000800 */
        /* <DEDUP_REMOVED lines=9> */
[----:B------:R-:W-:-:S05]  /*55d0*/  @!P2 IMAD.IADD R8, R8, 0x1, -R17 ;  /* 0x000000010808a824 */ /* 0x000fca00078e0a11 */
[----:B------:R-:W-:-:S04]  /*55e0*/  @!P3 IADD3 R8, PT, PT, -R8, RZ, RZ ;  /* 0x000000ff0808b210 */ /* 0x000fc80007ffe1ff */
[----:B------:R-:W-:-:S05]  /*55f0*/  SEL R11, R21, R8, !P1 ;  /* 0x00000008150b7207 */ /* 0x000fca0004800000 */
[----:B-1----:R-:W-:-:S04]  /*5600*/  IMAD.WIDE.U32 R8, R11, 0x4, R44 ;  /* 0x000000040b087825 */ /* 0x002fc800078e002c */
[----:B------:R-:W-:Y:S02]  /*5610*/  IMAD.WIDE.U32 R10, R11, 0x4, R42 ;  /* 0x000000040b0a7825 */ /* 0x000fe400078e002a */
[----:B------:R-:W2:Y:S04]  /*5620*/  LDG.E.CONSTANT R8, desc[UR16][R8.64] ;  /* 0x0000001008087981 */ /* 0x000ea8000c1e9900 */
[----:B------:R-:W3:Y:S01]  /*5630*/  LDG.E.CONSTANT R11, desc[UR16][R10.64] ;  /* 0x000000100a0b7981 */ /* 0x000ee2000c1e9900 */
[----:B------:R-:W-:Y:S01]  /*5640*/  IMAD.U32 R13, RZ, RZ, UR28 ;  /* 0x0000001cff0d7e24 */ /* 0x000fe2000f8e00ff */
[----:B------:R-:W-:-:S03]  /*5650*/  MOV R24, R12 ;  /* 0x0000000c00187202 */ /* 0x000fc60000000f00 */
[----:B------:R-:W-:-:S05]  /*5660*/  IMAD R13, R13, 0x4, R14 ;  /* 0x000000040d0d7824 */ /* 0x000fca00078e020e */
[----:B--2---:R2:W-:Y:S04]  /*5670*/  STS [R13], R8 ;  /* 0x000000080d007388 */ /* 0x0045e80000000800 */
[----:B---3--:R2:W-:Y:S02]  /*5680*/  STS [R34], R11 ;  /* 0x0000000b22007388 */ /* 0x0085e40000000800 */
.L_x_167:
[----:B------:R-:W-:Y:S05]  /*5690*/  BSYNC.RECONVERGENT B1 ;  /* 0x0000000000017941 */ /* 0x000fea0003800200 */
.L_x_166:
[----:B------:R-:W-:-:S13]  /*56a0*/  ISETP.GE.U32.AND P1, PT, R35, 0x3, PT ;  /* 0x000000032300780c */ /* 0x000fda0003f26070 */
[----:B------:R-:W-:Y:S05]  /*56b0*/  @!P1 BRA `(.L_x_143) ;  /* 0x0000000400b09947 */ /* 0x000fea0003800000 */
[----:B------:R-:W-:-:S04]  /*56c0*/  IABS R25, R7 ;  /* 0x0000000700197213 */ /* 0x000fc80000000000 */
[----:B-1----:R-:W1:Y:S08]  /*56d0*/  I2F.RP R10, R25 ;  /* 0x00000019000a7306 */ /* 0x002e700000209400 */
[----:B-1----:R-:W2:Y:S02]  /*56e0*/  MUFU.RCP R10, R10 ;  /* 0x0000000a000a7308 */ /* 0x002ea40000001000 */
[----:B--2---:R-:W-:-:S06]  /*56f0*/  VIADD R8, R10, 0xffffffe ;  /* 0x0ffffffe0a087836 */ /* 0x004fcc0000000000 */
[----:B0-----:R0:W1:Y:S02]  /*5700*/  F2I.FTZ.U32.TRUNC.NTZ R9, R8 ;  /* 0x0000000800097305 */ /* 0x001064000021f000 */
[----:B0-----:R-:W-:Y:S02]  /*5710*/  HFMA2 R8, -RZ, RZ, 0, 0 ;  /* 0x00000000ff087431 */ /* 0x001fe400000001ff */
[----:B-1----:R-:W-:-:S04]  /*5720*/  IMAD.MOV R12, RZ, RZ, -R9 ;  /* 0x000000ffff0c7224 */ /* 0x002fc800078e0a09 */
[----:B------:R-:W-:-:S04]  /*5730*/  IMAD R7, R12, R25, RZ ;  /* 0x000000190c077224 */ /* 0x000fc800078e02ff */
[----:B------:R-:W-:-:S07]  /*5740*/  IMAD.HI.U32 R7, R9, R7, R8 ;  /* 0x0000000709077227 */ /* 0x000fce00078e0008 */
.L_x_168:
[----:B0-----:R-:W0:Y:S01]  /*5750*/  LDC R26, c[0x0][0x3b0] ;  /* 0x0000ec00ff1a7b82 */ /* 0x001e220000000800 */
[----:B------:R-:W-:Y:S01]  /*5760*/  IABS R12, R24 ;  /* 0x00000018000c7213 */ /* 0x000fe20000000000 */
[----:B------:R-:W-:-:S04]  /*5770*/  VIADD R11, R24, UR28 ;  /* 0x0000001c180b7c36 */ /* 0x000fc80008000000 */
[----:B------:R-:W-:Y:S01]  /*5780*/  IMAD.HI.U32 R7, R7, R12, RZ ;  /* 0x0000000c07077227 */ /* 0x000fe200078e00ff */
[----:B------:R-:W-:-:S03]  /*5790*/  IABS R14, R11 ;  /* 0x0000000b000e7213 */ /* 0x000fc60000000000 */
[----:B------:R-:W-:Y:S01]  /*57a0*/  VIADD R18, R11, UR28 ;  /* 0x0000001c0b127c36 */ /* 0x000fe20008000000 */
[----:B------:R-:W-:-:S03]  /*57b0*/  IADD3 R7, PT, PT, -R7, RZ, RZ ;  /* 0x000000ff07077210 */ /* 0x000fc60007ffe1ff */
[----:B------:R-:W-:Y:S01]  /*57c0*/  VIADD R27, R18, UR28 ;  /* 0x0000001c121b7c36 */ /* 0x000fe20008000000 */
[----:B------:R-:W-:-:S04]  /*57d0*/  IABS R16, R18 ;  /* 0x0000001200107213 */ /* 0x000fc80000000000 */
[----:B------:R-:W-:Y:S02]  /*57e0*/  IABS R17, R27 ;  /* 0x0000001b00117213 */ /* 0x000fe40000000000 */
[----:B0-----:R-:W-:-:S04]  /*57f0*/  IABS R10, R26 ;  /* 0x0000001a000a7213 */ /* 0x001fc80000000000 */
[----:B------:R-:W0:Y:S01]  /*5800*/  I2F.RP R13, R10 ;  /* 0x0000000a000d7306 */ /* 0x000e220000209400 */
[----:B------:R-:W-:-:S05]  /*5810*/  IMAD R12, R10, R7, R12 ;  /* 0x000000070a0c7224 */ /* 0x000fca00078e020c */
[----:B------:R-:W-:Y:S02]  /*5820*/  ISETP.GT.U32.AND P1, PT, R25, R12, PT ;  /* 0x0000000c1900720c */ /* 0x000fe40003f24070 */
[----:B0-----:R-:W0:Y:S11]  /*5830*/  MUFU.RCP R13, R13 ;  /* 0x0000000d000d7308 */ /* 0x001e360000001000 */
[----:B------:R-:W-:-:S05]  /*5840*/  @!P1 IMAD.IADD R12, R12, 0x1, -R10 ;  /* 0x000000010c0c9824 */ /* 0x000fca00078e0a0a */
[----:B------:R-:W-:Y:S01]  /*5850*/  ISETP.GT.U32.AND P3, PT, R25, R12, PT ;  /* 0x0000000c1900720c */ /* 0x000fe20003f64070 */
[----:B------:R-:W-:Y:S02]  /*5860*/  IMAD.MOV.U32 R25, RZ, RZ, R10 ;  /* 0x000000ffff197224 */ /* 0x000fe400078e000a */
[----:B0-----:R-:W-:-:S04]  /*5870*/  VIADD R8, R13, 0xffffffe ;  /* 0x0ffffffe0d087836 */ /* 0x001fc80000000000 */
[----:B------:R0:W1:Y:S06]  /*5880*/  F2I.FTZ.U32.TRUNC.NTZ R9, R8 ;  /* 0x0000000800097305 */ /* 0x00006c000021f000 */
[----:B------:R-:W-:Y:S01]  /*5890*/  @!P3 IMAD.IADD R12, R12, 0x1, -R10 ;  /* 0x000000010c0cb824 */ /* 0x000fe200078e0a0a */
[----:B------:R-:W-:Y:S02]  /*58a0*/  ISETP.GE.AND P3, PT, R18, RZ, PT ;  /* 0x000000ff1200720c */ /* 0x000fe40003f66270 */
[----:B0-----:R-:W-:Y:S01]  /*58b0*/  MOV R8, RZ ;  /* 0x000000ff00087202 */ /* 0x001fe20000000f00 */
[----:B-1----:R-:W-:-:S04]  /*58c0*/  IMAD.MOV R15, RZ, RZ, -R9 ;  /* 0x000000ffff0f7224 */ /* 0x002fc800078e0a09 */
[----:B------:R-:W-:-:S04]  /*58d0*/  IMAD R7, R15, R10, RZ ;  /* 0x0000000a0f077224 */ /* 0x000fc800078e02ff */
[----:B------:R-:W-:-:S06]  /*58e0*/  IMAD.HI.U32 R7, R9, R7, R8 ;  /* 0x0000000709077227 */ /* 0x000fcc00078e0008 */
[----:B------:R-:W-:-:S04]  /*58f0*/  IMAD.HI.U32 R8, R7, R14, RZ ;  /* 0x0000000e07087227 */ /* 0x000fc800078e00ff */
[----:B------:R-:W-:Y:S01]  /*5900*/  IMAD.HI.U32 R9, R7, R16, RZ ;  /* 0x0000001007097227 */ /* 0x000fe200078e00ff */
[----:B------:R-:W-:-:S03]  /*5910*/  IADD3 R15, PT, PT, -R8, RZ, RZ ;  /* 0x000000ff080f7210 */ /* 0x000fc60007ffe1ff */
[----:B------:R-:W-:-:S04]  /*5920*/  IMAD.HI.U32 R13, R7, R17, RZ ;  /* 0x00000011070d7227 */ /* 0x000fc800078e00ff */
[----:B------:R-:W-:Y:S01]  /*5930*/  IMAD.MOV R9, RZ, RZ, -R9 ;  /* 0x000000ffff097224 */ /* 0x000fe200078e0a09 */
[----:B------:R-:W-:Y:S01]  /*5940*/  IADD3 R13, PT, PT, -R13, RZ, RZ ;  /* 0x000000ff0d0d7210 */ /* 0x000fe20007ffe1ff */
[C---:B------:R-:W-:Y:S02]  /*5950*/  IMAD R8, R10.reuse, R15, R14 ;  /* 0x0000000f0a087224 */ /* 0x040fe400078e020e */
[C---:B------:R-:W-:Y:S02]  /*5960*/  IMAD R9, R10.reuse, R9, R16 ;  /* 0x000000090a097224 */ /* 0x040fe400078e0210 */
[----:B------:R-:W-:Y:S01]  /*5970*/  IMAD R13, R10, R13, R17 ;  /* 0x0000000d0a0d7224 */ /* 0x000fe200078e0211 */
[C---:B------:R-:W-:Y:S02]  /*5980*/  ISETP.GT.U32.AND P1, PT, R25.reuse, R8, PT ;  /* 0x000000081900720c */ /* 0x040fe40003f24070 */
[C---:B------:R-:W-:Y:S02]  /*5990*/  ISETP.GT.U32.AND P4, PT, R25.reuse, R9, PT ;  /* 0x000000091900720c */ /* 0x040fe40003f84070 */
[----:B------:R-:W-:-:S02]  /*59a0*/  ISETP.GT.U32.AND P5, PT, R25, R13, PT ;  /* 0x0000000d1900720c */ /* 0x000fc40003fa4070 */
[----:B------:R-:W-:-:S07]  /*59b0*/  LOP3.LUT R17, RZ, R26, RZ, 0x33, !PT ;  /* 0x0000001aff117212 */ /* 0x000fce00078e33ff */
[--C-:B------:R-:W-:Y:S01]  /*59c0*/  @!P1 IMAD.IADD R8, R8, 0x1, -R10.reuse ;  /* 0x0000000108089824 */ /* 0x100fe200078e0a0a */
[----:B------:R-:W-:Y:S01]  /*59d0*/  ISETP.GE.AND P1, PT, R24, RZ, PT ;  /* 0x000000ff1800720c */ /* 0x000fe20003f26270 */
[----:B------:R-:W-:Y:S01]  /*59e0*/  @!P4 IMAD.IADD R9, R9, 0x1, -R10 ;  /* 0x000000010909c824 */ /* 0x000fe200078e0a0a */
[----:B------:R-:W-:Y:S02]  /*59f0*/  ISETP.GE.AND P4, PT, R11, RZ, PT ;  /* 0x000000ff0b00720c */ /* 0x000fe40003f86270 */
[----:B------:R-:W-:Y:S02]  /*5a00*/  @!P5 IADD3 R13, PT, PT, R13, -R10, RZ ;  /* 0x8000000a0d0dd210 */ /* 0x000fe40007ffe0ff */
[C---:B------:R-:W-:Y:S02]  /*5a10*/  ISETP.GT.U32.AND P6, PT, R25.reuse, R9, PT ;  /* 0x000000091900720c */ /* 0x040fe40003fc4070 */
[C---:B------:R-:W-:Y:S02]  /*5a20*/  ISETP.GT.U32.AND P5, PT, R25.reuse, R13, PT ;  /* 0x0000000d1900720c */ /* 0x040fe40003fa4070 */
[----:B------:R-:W-:-:S03]  /*5a30*/  ISETP.GT.U32.AND P2, PT, R25, R8, PT ;  /* 0x000000081900720c */ /* 0x000fc60003f44070 */
[----:B------:R-:W-:Y:S01]  /*5a40*/  @!P1 IMAD.MOV R12, RZ, RZ, -R12 ;  /* 0x000000ffff0c9224 */ /* 0x000fe200078e0a0c */
[----:B------:R-:W-:-:S05]  /*5a50*/  ISETP.GE.AND P1, PT, R27, RZ, PT ;  /* 0x000000ff1b00720c */ /* 0x000fca0003f26270 */
[--C-:B------:R-:W-:Y:S02]  /*5a60*/  @!P6 IMAD.IADD R9, R9, 0x1, -R10.reuse ;  /* 0x000000010909e824 */ /* 0x100fe400078e0a0a */
[----:B------:R-:W-:Y:S02]  /*5a70*/  @!P5 IMAD.IADD R13, R13, 0x1, -R10 ;  /* 0x000000010d0dd824 */ /* 0x000fe400078e0a0a */
[----:B------:R-:W-:Y:S01]  /*5a80*/  @!P2 IADD3 R8, PT, PT, R8, -R10, RZ ;  /* 0x8000000a0808a210 */ /* 0x000fe20007ffe0ff */
[----:B------:R-:W-:Y:S01]  /*5a90*/  IMAD.MOV.U32 R10, RZ, RZ, R9 ;  /* 0x000000ffff0a7224 */ /* 0x000fe200078e0009 */
[----:B------:R-:W-:Y:S01]  /*5aa0*/  ISETP.NE.AND P2, PT, R26, RZ, PT ;  /* 0x000000ff1a00720c */ /* 0x000fe20003f45270 */
[----:B------:R-:W-:Y:S01]  /*5ab0*/  IMAD.MOV.U32 R11, RZ, RZ, R13 ;  /* 0x000000ffff0b7224 */ /* 0x000fe200078e000d */
[----:B------:R-:W-:Y:S02]  /*5ac0*/  @!P4 IADD3 R8, PT, PT, -R8, RZ, RZ ;  /* 0x000000ff0808c210 */ /* 0x000fe40007ffe1ff */
[----:B------:R-:W-:Y:S01]  /*5ad0*/  SEL R21, R17, R12, !P2 ;  /* 0x0000000c11157207 */ /* 0x000fe20005000000 */
[----:B------:R-:W-:Y:S01]  /*5ae0*/  @!P1 IMAD.MOV R11, RZ, RZ, -R11 ;  /* 0x000000ffff0b9224 */ /* 0x000fe200078e0a0b */
[----:B------:R-:W-:-:S02]  /*5af0*/  @!P3 IADD3 R10, PT, PT, -R10, RZ, RZ ;  /* 0x000000ff0a0ab210 */ /* 0x000fc40007ffe1ff */
[----:B------:R-:W-:Y:S01]  /*5b00*/  SEL R9, R17, R8, !P2 ;  /* 0x0000000811097207 */ /* 0x000fe20005000000 */
[----:B------:R-:W-:Y:S01]  /*5b10*/  IMAD.WIDE R18, R21, 0x4, R44 ;  /* 0x0000000415127825 */ /* 0x000fe200078e022c */
[C---:B------:R-:W-:Y:S02]  /*5b20*/  SEL R13, R17.reuse, R10, !P2 ;  /* 0x0000000a110d7207 */ /* 0x040fe40005000000 */
[----:B------:R-:W-:Y:S01]  /*5b30*/  SEL R17, R17, R11, !P2 ;  /* 0x0000000b11117207 */ /* 0x000fe20005000000 */
[----:B------:R-:W-:Y:S02]  /*5b40*/  IMAD.WIDE R20, R21, 0x4, R42 ;  /* 0x0000000415147825 */ /* 0x000fe400078e022a */
[----:B------:R-:W2:Y:S02]  /*5b50*/  LDG.E.CONSTANT R18, desc[UR16][R18.64] ;  /* 0x0000001012127981 */ /* 0x000ea4000c1e9900 */
[C---:B------:R-:W-:Y:S02]  /*5b60*/  IMAD.WIDE R22, R9.reuse, 0x4, R44 ;  /* 0x0000000409167825 */ /* 0x040fe400078e022c */
[----:B------:R0:W3:Y:S02]  /*5b70*/  LDG.E.CONSTANT R20, desc[UR16][R20.64] ;  /* 0x0000001014147981 */ /* 0x0000e4000c1e9900 */
[----:B------:R-:W-:-:S02]  /*5b80*/  IMAD.WIDE R8, R9, 0x4, R42 ;  /* 0x0000000409087825 */ /* 0x000fc400078e022a */
[----:B------:R1:W4:Y:S02]  /*5b90*/  LDG.E.CONSTANT R22, desc[UR16][R22.64] ;  /* 0x0000001016167981 */ /* 0x000324000c1e9900 */
[C---:B------:R-:W-:Y:S02]  /*5ba0*/  IMAD.WIDE R10, R13.reuse, 0x4, R44 ;  /* 0x000000040d0a7825 */ /* 0x040fe400078e022c */
[----:B------:R5:W4:Y:S02]  /*5bb0*/  LDG.E.CONSTANT R8, desc[UR16][R8.64] ;  /* 0x0000001008087981 */ /* 0x000b24000c1e9900 */
[----:B------:R-:W-:Y:S02]  /*5bc0*/  IMAD.WIDE R12, R13, 0x4, R42 ;  /* 0x000000040d0c7825 */ /* 0x000fe400078e022a */
[----:B------:R-:W4:Y:S02]  /*5bd0*/  LDG.E.CONSTANT R10, desc[UR16][R10.64] ;  /* 0x000000100a0a7981 */ /* 0x000f24000c1e9900 */
[----:B------:R-:W-:-:S02]  /*5be0*/  IMAD.WIDE R14, R17, 0x4, R44 ;  /* 0x00000004110e7825 */ /* 0x000fc400078e022c */
[----:B------:R5:W4:Y:S02]  /*5bf0*/  LDG.E.CONSTANT R12, desc[UR16][R12.64] ;  /* 0x000000100c0c7981 */ /* 0x000b24000c1e9900 */
[----:B------:R-:W-:Y:S02]  /*5c00*/  IMAD.WIDE R16, R17, 0x4, R42 ;  /* 0x0000000411107825 */ /* 0x000fe400078e022a */
[----:B------:R5:W4:Y:S04]  /*5c10*/  LDG.E.CONSTANT R14, desc[UR16][R14.64] ;  /* 0x000000100e0e7981 */ /* 0x000b28000c1e9900 */
[----:B------:R-:W4:Y:S01]  /*5c20*/  LDG.E.CONSTANT R16, desc[UR16][R16.64] ;  /* 0x0000001010107981 */ /* 0x000f22000c1e9900 */
[----:B0-----:R-:W-:Y:S01]  /*5c30*/  IMAD R21, R24, 0x4, R37 ;  /* 0x0000000418157824 */ /* 0x001fe200078e0225 */
[----:B------:R-:W-:Y:S01]  /*5c40*/  MOV R24, UR28 ;  /* 0x0000001c00187c02 */ /* 0x000fe20008000f00 */
[----:B------:R-:W-:-:S04]  /*5c50*/  IMAD.U32 R28, RZ, RZ, UR28 ;  /* 0x0000001cff1c7e24 */ /* 0x000fc8000f8e00ff */
[----:B-1----:R-:W-:-:S04]  /*5c60*/  IMAD R23, R24, 0x4, R21 ;  /* 0x0000000418177824 */ /* 0x002fc800078e0215 */
[--C-:B------:R-:W-:Y:S01]  /*5c70*/  IMAD R29, R28, 0x4, R23.reuse ;  /* 0x000000041c1d7824 */ /* 0x100fe200078e0217 */
[C---:B------:R-:W-:Y:S01]  /*5c80*/  LEA R19, R26.reuse, R21, 0x6 ;  /* 0x000000151a137211 */ /* 0x040fe200078e30ff */
[----:B-----5:R-:W-:-:S03]  /*5c90*/  IMAD R9, R26, 0x40, R23 ;  /* 0x000000401a097824 */ /* 0x020fc600078e0217 */
[----:B------:R-:W-:Y:S01]  /*5ca0*/  LEA R13, R24, R29, 0x2 ;  /* 0x0000001d180d7211 */ /* 0x000fe200078e10ff */
[----:B------:R-:W-:-:S04]  /*5cb0*/  IMAD R11, R26, 0x40, R29 ;  /* 0x000000401a0b7824 */ /* 0x000fc800078e021d */
[----:B------:R-:W-:Y:S01]  /*5cc0*/  IMAD R15, R26, 0x40, R13 ;  /* 0x000000401a0f7824 */ /* 0x000fe200078e020d */
[----:B------:R-:W-:-:S04]  /*5cd0*/  IADD3 R24, PT, PT, R27, UR28, RZ ;  /* 0x0000001c1b187c10 */ /* 0x000fc8000fffe0ff */
[----:B------:R-:W-:Y:S01]  /*5ce0*/  ISETP.GE.AND P1, PT, R24, UR8, PT ;  /* 0x0000000818007c0c */ /* 0x000fe2000bf26270 */
[----:B--2---:R0:W-:Y:S04]  /*5cf0*/  STS [R21], R18 ;  /* 0x0000001215007388 */ /* 0x0041e80000000800 */
[----:B---3--:R0:W-:Y:S04]  /*5d00*/  STS [R19], R20 ;  /* 0x0000001413007388 */ /* 0x0081e80000000800 */
[----:B----4-:R0:W-:Y:S04]  /*5d10*/  STS [R23], R22 ;  /* 0x0000001617007388 */ /* 0x0101e80000000800 */
[----:B------:R0:W-:Y:S04]  /*5d20*/  STS [R9], R8 ;  /* 0x0000000809007388 */ /* 0x0001e80000000800 */
[----:B------:R0:W-:Y:S04]  /*5d30*/  STS [R29], R10 ;  /* 0x0000000a1d007388 */ /* 0x0001e80000000800 */
[----:B------:R0:W-:Y:S04]  /*5d40*/  STS [R11], R12 ;  /* 0x0000000c0b007388 */ /* 0x0001e80000000800 */
[----:B------:R0:W-:Y:S04]  /*5d50*/  STS [R13], R14 ;  /* 0x0000000e0d007388 */ /* 0x0001e80000000800 */
[----:B------:R0:W-:Y:S01]  /*5d60*/  STS [R15], R16 ;  /* 0x000000100f007388 */ /* 0x0001e20000000800 */
[----:B------:R-:W-:Y:S05]  /*5d70*/  @!P1 BRA `(.L_x_168) ;  /* 0xfffffff800749947 */ /* 0x000fea000383ffff */
.L_x_143:
[----:B------:R-:W-:Y:S05]  /*5d80*/  BSYNC.RECONVERGENT B0 ;  /* 0x0000000000007941 */ /* 0x000fea0003800200 */
.L_x_142:
        /* <DEDUP_REMOVED lines=8> */
[----:B------:R-:W-:-:S05]  /*5e10*/  IMAD.U32 R7, RZ, RZ, UR5 ;  /* 0x00000005ff077e24 */ /* 0x000fca000f8e00ff */
[----:B------:R-:W-:-:S07]  /*5e20*/  VIMNMX R7, PT, PT, R7, 0x1, !PT ;  /* 0x0000000107077848 */ /* 0x000fce0007fe0100 */
.L_x_191:
[----:B-1----:R-:W1:Y:S01]  /*5e30*/  LDC R24, c[0x0][0x3b0] ;  /* 0x0000ec00ff187b82 */ /* 0x002e620000000800 */
[----:B------:R-:W-:Y:S01]  /*5e40*/  MOV R25, R30 ;  /* 0x0000001e00197202 */ /* 0x000fe20000000f00 */
[----:B------:R-:W-:Y:S02]  /*5e50*/  VIADD R30, R30, 0x1 ;  /* 0x000000011e1e7836 */ /* 0x000fe40000000000 */
[----:B0-----:R-:W-:-:S03]  /*5e60*/  IMAD.MOV.U32 R19, RZ, RZ, RZ ;  /* 0x000000ffff137224 */ /* 0x001fc600078e00ff */
[----:B------:R-:W-:Y:S02]  /*5e70*/  ISETP.NE.AND P1, PT, R30, R7, PT ;  /* 0x000000071e00720c */ /* 0x000fe40003f25270 */
[----:B-1----:R-:W-:-:S13]  /*5e80*/  ISETP.GE.AND P2, PT, R24, 0x1, PT ;  /* 0x000000011800780c */ /* 0x002fda0003f46270 */
[----:B--234-:R-:W-:Y:S05]  /*5e90*/  @!P2 BRA `(.L_x_171) ;  /* 0x000000040064a947 */ /* 0x01cfea0003800000 */
[----:B------:R-:W-:Y:S01]  /*5ea0*/  ISETP.GE.U32.AND P3, PT, R39, 0x7, PT ;  /* 0x000000072700780c */ /* 0x000fe20003f66070 */
[----:B------:R-:W-:Y:S01]  /*5eb0*/  BSSY.RECONVERGENT B1, `(.L_x_172) ;  /* 0x0000027000017945 */ /* 0x000fe20003800200 */
[----:B------:R-:W-:Y:S02]  /*5ec0*/  HFMA2 R19, -RZ, RZ, 0, 0 ;  /* 0x00000000ff137431 */ /* 0x000fe400000001ff */
[----:B--2---:R-:W-:-:S09]  /*5ed0*/  IMAD.MOV.U32 R8, RZ, RZ, RZ ;  /* 0x000000ffff087224 */ /* 0x004fd200078e00ff */
[----:B------:R-:W-:Y:S05]  /*5ee0*/  @!P3 BRA `(.L_x_173) ;  /* 0x00000000008cb947 */ /* 0x000fea0003800000 */
[----:B------:R-:W-:Y:S01]  /*5ef0*/  BSSY.RECONVERGENT B2, `(.L_x_174) ;  /* 0x0000021000027945 */ /* 0x000fe20003800200 */
[----:B------:R-:W-:Y:S01]  /*5f00*/  IMAD.MOV.U32 R19, RZ, RZ, RZ ;  /* 0x000000ffff137224 */ /* 0x000fe200078e00ff */
[----:B------:R-:W-:-:S07]  /*5f10*/  MOV R8, RZ ;  /* 0x000000ff00087202 */ /* 0x000fce0000000f00 */
.L_x_175:
[----:B------:R-:W-:Y:S02]  /*5f20*/  IMAD R10, R25, R24, R8 ;  /* 0x00000018190a7224 */ /* 0x000fe400078e0208 */
[C---:B------:R-:W-:Y:S01]  /*5f30*/  IMAD R20, R8.reuse, 0x4, R5 ;  /* 0x0000000408147824 */ /* 0x040fe200078e0205 */
[----:B------:R-:W-:Y:S01]  /*5f40*/  IADD3 R8, PT, PT, R8, 0x8, RZ ;  /* 0x0000000808087810 */ /* 0x000fe20007ffe0ff */
[----:B------:R-:W-:-:S03]  /*5f50*/  IMAD R21, R10, 0x4, R37 ;  /* 0x000000040a157824 */ /* 0x000fc600078e0225 */
[----:B------:R-:W-:Y:S01]  /*5f60*/  LDS R22, [R20] ;  /* 0x0000000014167984 */ /* 0x000fe20000000800 */
[----:B------:R-:W-:-:S03]  /*5f70*/  ISETP.NE.AND P3, PT, R8, R33, PT ;  /* 0x000000210800720c */ /* 0x000fc60003f65270 */
[----:B------:R-:W0:Y:S04]  /*5f80*/  LDS R23, [R21] ;  /* 0x0000000015177984 */ /* 0x000e280000000800 */
[----:B------:R-:W-:Y:S04]  /*5f90*/  LDS R27, [R20+0x4] ;  /* 0x00000400141b7984 */ /* 0x000fe80000000800 */
[----:B------:R-:W1:Y:S04]  /*5fa0*/  LDS R26, [R21+0x4] ;  /* 0x00000400151a7984 */ /* 0x000e680000000800 */
[----:B------:R-:W-:Y:S04]  /*5fb0*/  LDS R29, [R20+0x8] ;  /* 0x00000800141d7984 */ /* 0x000fe80000000800 */
[----:B------:R-:W2:Y:S04]  /*5fc0*/  LDS R28, [R21+0x8] ;  /* 0x00000800151c7984 */ /* 0x000ea80000000800 */
[----:B------:R-:W-:Y:S04]  /*5fd0*/  LDS R15, [R20+0xc] ;  /* 0x00000c00140f7984 */ /* 0x000fe80000000800 */
[----:B------:R-:W3:Y:S04]  /*5fe0*/  LDS R16, [R21+0xc] ;  /* 0x00000c0015107984 */ /* 0x000ee80000000800 */
        /* <DEDUP_REMOVED lines=10> */
[----:B--2---:R-:W-:-:S04]  /*6090*/  FFMA R22, R29, R28, R22 ;  /* 0x0000001c1d167223 */ /* 0x004fc80000000016 */
[----:B---3--:R-:W-:-:S04]  /*60a0*/  FFMA R16, R15, R16, R22 ;  /* 0x000000100f107223 */ /* 0x008fc80000000016 */
[----:B----4-:R-:W-:-:S04]  /*60b0*/  FFMA R14, R13, R14, R16 ;  /* 0x0000000e0d0e7223 */ /* 0x010fc80000000010 */
[----:B-----5:R-:W-:-:S04]  /*60c0*/  FFMA R12, R11, R12, R14 ;  /* 0x0000000c0b0c7223 */ /* 0x020fc8000000000e */
[----:B0-----:R-:W-:-:S04]  /*60d0*/  FFMA R10, R9, R10, R12 ;  /* 0x0000000a090a7223 */ /* 0x001fc8000000000c */
[----:B-1----:R-:W-:Y:S01]  /*60e0*/  FFMA R19, R17, R18, R10 ;  /* 0x0000001211137223 */ /* 0x002fe2000000000a */
[----:B------:R-:W-:Y:S06]  /*60f0*/  @P3 BRA `(.L_x_175) ;  /* 0xfffffffc00883947 */ /* 0x000fec000383ffff */
[----:B------:R-:W-:Y:S05]  /*6100*/  BSYNC.RECONVERGENT B2 ;  /* 0x0000000000027941 */ /* 0x000fea0003800200 */
.L_x_174:
[----:B------:R-:W-:-:S07]  /*6110*/  IMAD.MOV.U32 R8, RZ, RZ, R33 ;  /* 0x000000ffff087224 */ /* 0x000fce00078e0021 */
.L_x_173:
[----:B------:R-:W-:Y:S05]  /*6120*/  BSYNC.RECONVERGENT B1 ;  /* 0x0000000000017941 */ /* 0x000fea0003800200 */
.L_x_172:
        /* <DEDUP_REMOVED lines=9> */
[C---:B------:R-:W-:Y:S01]  /*61c0*/  LEA R9, R8.reuse, R5, 0x2 ;  /* 0x0000000508097211 */ /* 0x040fe200078e10ff */
[----:B------:R-:W-:Y:S02]  /*61d0*/  VIADD R8, R8, 0x4 ;  /* 0x0000000408087836 */ /* 0x000fe40000000000 */
[----:B------:R-:W-:Y:S02]  /*61e0*/  IMAD R11, R10, 0x4, R37 ;  /* 0x000000040a0b7824 */ /* 0x000fe400078e0225 */
[----:B------:R-:W-:Y:S04]  /*61f0*/  LDS R10, [R9] ;  /* 0x00000000090a7984 */ /* 0x000fe80000000800 */
[----:B------:R-:W0:Y:S04]  /*6200*/  LDS R12, [R11] ;  /* 0x000000000b0c7984 */ /* 0x000e280000000800 */
[----:B------:R-:W-:Y:S04]  /*6210*/  LDS R13, [R9+0x4] ;  /* 0x00000400090d7984 */ /* 0x000fe80000000800 */
        /* <DEDUP_REMOVED lines=9> */
.L_x_178:
[----:B------:R-:W-:Y:S05]  /*62b0*/  BSYNC.RECONVERGENT B2 ;  /* 0x0000000000027941 */ /* 0x000fea0003800200 */
.L_x_177:
[----:B------:R-:W-:Y:S05]  /*62c0*/  @!P4 BRA `(.L_x_176) ;  /* 0x000000000054c947 */ /* 0x000fea0003800000 */
[----:B------:R-:W-:Y:S01]  /*62d0*/  ISETP.NE.AND P3, PT, R3, 0x1, PT ;  /* 0x000000010300780c */ /* 0x000fe20003f65270 */
[----:B------:R-:W-:Y:S01]  /*62e0*/  BSSY.RECONVERGENT B2, `(.L_x_179) ;  /* 0x000000d000027945 */ /* 0x000fe20003800200 */
[----:B------:R-:W-:-:S11]  /*62f0*/  LOP3.LUT P4, RZ, R24, 0x1, RZ, 0xc0, !PT ;  /* 0x0000000118ff7812 */ /* 0x000fd6000788c0ff */
        /* <DEDUP_REMOVED lines=8> */
[----:B------:R-:W1:Y:S01]  /*6380*/  LDS R14, [R11+0x4] ;  /* 0x000004000b0e7984 */ /* 0x000e620000000800 */
[----:B0-----:R-:W-:-:S04]  /*6390*/  FFMA R10, R10, R12, R19 ;  /* 0x0000000c0a0a7223 */ /* 0x001fc80000000013 */
[----:B-1----:R-:W-:-:S07]  /*63a0*/  FFMA R19, R13, R14, R10 ;  /* 0x0000000e0d137223 */ /* 0x002fce000000000a */
.L_x_180:
[----:B------:R-:W-:Y:S05]  /*63b0*/  BSYNC.RECONVERGENT B2 ;  /* 0x0000000000027941 */ /* 0x000fea0003800200 */
.L_x_179:
[----:B------:R-:W-:Y:S01]  /*63c0*/  @P4 IMAD R10, R25, R24, R8 ;  /* 0x00000018190a4224 */ /* 0x000fe200078e0208 */
[----:B------:R-:W-:-:S03]  /*63d0*/  @P4 LEA R8, R8, R5, 0x2 ;  /* 0x0000000508084211 */ /* 0x000fc600078e10ff */
[----:B------:R-:W-:-:S03]  /*63e0*/  @P4 IMAD R10, R10, 0x4, R37 ;  /* 0x000000040a0a4824 */ /* 0x000fc600078e0225 */
[----:B------:R-:W-:Y:S04]  /*63f0*/  @P4 LDS R8, [R8] ;  /* 0x0000000008084984 */ /* 0x000fe80000000800 */
[----:B------:R-:W0:Y:S02]  /*6400*/  @P4 LDS R10, [R10] ;  /* 0x000000000a0a4984 */ /* 0x000e240000000800 */
[----:B0-----:R-:W-:-:S07]  /*6410*/  @P4 FFMA R19, R8, R10, R19 ;  /* 0x0000000a08134223 */ /* 0x001fce0000000013 */
.L_x_176:
[----:B------:R-:W-:Y:S05]  /*6420*/  BSYNC.RECONVERGENT B1 ;  /* 0x0000000000017941 */ /* 0x000fea0003800200 */
.L_x_171:
[----:B--2---:R-:W-:Y:S01]  /*6430*/  FMUL R8, R32, R19 ;  /* 0x0000001320087220 */ /* 0x004fe20000400000 */
[----:B------:R-:W-:Y:S01]  /*6440*/  IMAD.MOV.U32 R11, RZ, RZ, 0x3bbb989d ;  /* 0x3bbb989dff0b7424 */ /* 0x000fe200078e00ff */
[----:B------:R-:W-:-:S03]  /*6450*/  MOV R15, 0x437c0000 ;  /* 0x437c0000000f7802 */ /* 0x000fc60000000f00 */
        /* <DEDUP_REMOVED lines=9> */
[----:B------:R-:W-:Y:S02]  /*64f0*/  IMAD.SHL.U32 R26, R13, 0x800000, RZ ;  /* 0x008000000d1a7824 */ /* 0x000fe400078e00ff */
        /* <DEDUP_REMOVED lines=16> */
[----:B------:R-:W-:Y:S01]  /*6600*/  BSSY.RECONVERGENT B2, `(.L_x_184) ;  /* 0x0000040000027945 */ /* 0x000fe20003800200 */
[----:B------:R-:W-:-:S07]  /*6610*/  IMAD.MOV.U32 R29, RZ, RZ, RZ ;  /* 0x000000ffff1d7224 */ /* 0x000fce00078e00ff */
.L_x_185:
[----:B-1----:R-:W-:-:S05]  /*6620*/  LEA R28, R29, UR22, 0x2 ;  /* 0x000000161d1c7c11 */ /* 0x002fca000f8e10ff */
[----:B------:R-:W2:Y:S04]  /*6630*/  LDL.128 R20, [R28] ;  /* 0x000000001c147983 */ /* 0x000ea80000100c00 */
[----:B------:R-:W3:Y:S01]  /*6640*/  LDL.128 R8, [R28+0x10] ;  /* 0x000010001c087983 */ /* 0x000ee20000100c00 */
[----:B------:R-:W-:-:S05]  /*6650*/  IMAD R13, R25, R24, R29 ;  /* 0x00000018190d7224 */ /* 0x000fca00078e021d */
[----:B------:R-:W-:Y:S02]  /*6660*/  LEA R40, R13, R36, 0x2 ;  /* 0x000000240d287211 */ /* 0x000fe400078e10ff */
        /* <DEDUP_REMOVED lines=47> */
[----:B------:R-:W-:-:S04]  /*6960*/  VIADD R29, R29, 0x10 ;  /* 0x000000101d1d7836 */ /* 0x000fc80000000000 */
        /* <DEDUP_REMOVED lines=10> */
.L_x_184:
[----:B------:R-:W-:-:S07]  /*6a10*/  IMAD.MOV.U32 R8, RZ, RZ, R0 ;  /* 0x000000ffff087224 */ /* 0x000fce00078e0000 */
.L_x_183:
[----:B------:R-:W-:Y:S05]  /*6a20*/  BSYNC.RECONVERGENT B1 ;  /* 0x0000000000017941 */ /* 0x000fea0003800200 */
.L_x_182:
        /* <DEDUP_REMOVED lines=32> */
[----:B------:R-:W-:Y:S02]  /*6c30*/  VIADD R8, R8, 0x8 ;  /* 0x0000000808087836 */ /* 0x000fe40000000000 */
        /* <DEDUP_REMOVED lines=19> */
.L_x_188:
[----:B------:R-:W-:Y:S05]  /*6d70*/  BSYNC.RECONVERGENT B2 ;  /* 0x0000000000027941 */ /* 0x000fea0003800200 */
.L_x_187:
[----:B------:R-:W-:Y:S05]  /*6d80*/  @!P3 BRA `(.L_x_186) ;  /* 0x0000000000d4b947 */ /* 0x000fea0003800000 */
[----:B0-----:R-:W-:Y:S01]  /*6d90*/  IADD3 R9, PT, PT, R4, -0x1, RZ ;  /* 0xffffffff04097810 */ /* 0x001fe20007ffe0ff */
[----:B------:R-:W-:Y:S01]  /*6da0*/  BSSY.RECONVERGENT B2, `(.L_x_189) ;  /* 0x000001c000027945 */ /* 0x000fe20003800200 */
[----:B------:R-:W-:Y:S02]  /*6db0*/  ISETP.NE.AND P3, PT, R3, RZ, PT ;  /* 0x000000ff0300720c */ /* 0x000fe40003f65270 */
[----:B------:R-:W-:-:S13]  /*6dc0*/  ISETP.GE.U32.AND P2, PT, R9, 0x3, PT ;  /* 0x000000030900780c */ /* 0x000fda0003f46070 */
[----:B------:R-:W-:Y:S05]  /*6dd0*/  @!P2 BRA `(.L_x_190) ;  /* 0x000000000060a947 */ /* 0x000fea0003800000 */
[----:B-1----:R-:W-:-:S05]  /*6de0*/  LEA R13, R8, UR22, 0x2 ;  /* 0x00000016080d7c11 */ /* 0x002fca000f8e10ff */
[----:B------:R-:W2:Y:S04]  /*6df0*/  LDL R12, [R13+0x4] ;  /* 0x000004000d0c7983 */ /* 0x000ea80000100800 */
[----:B------:R-:W3:Y:S04]  /*6e00*/  LDL R10, [R13] ;  /* 0x000000000d0a7983 */ /* 0x000ee80000100800 */
[----:B------:R-:W4:Y:S04]  /*6e10*/  LDL R14, [R13+0x8] ;  /* 0x000008000d0e7983 */ /* 0x000f280000100800 */
[----:B------:R-:W5:Y:S01]  /*6e20*/  LDL R16, [R13+0xc] ;  /* 0x00000c000d107983 */ /* 0x000f620000100800 */
[----:B------:R-:W-:-:S04]  /*6e30*/  IMAD R9, R25, R24, R8 ;  /* 0x0000001819097224 */ /* 0x000fc800078e0208 */
[----:B------:R-:W-:-:S05]  /*6e40*/  IMAD R15, R9, 0x4, R36 ;  /* 0x00000004090f7824 */ /* 0x000fca00078e0224 */
        /* <DEDUP_REMOVED lines=17> */
.L_x_190:
[----:B------:R-:W-:Y:S05]  /*6f60*/  BSYNC.RECONVERGENT B2 ;  /* 0x0000000000027941 */ /* 0x000fea0003800200 */
.L_x_189:
        /* <DEDUP_REMOVED lines=23> */
.L_x_186:
[----:B------:R-:W-:Y:S05]  /*70e0*/  BSYNC.RECONVERGENT B1 ;  /* 0x0000000000017941 */ /* 0x000fea0003800200 */
.L_x_181:
[----:B------:R-:W-:Y:S05]  /*70f0*/  @P1 BRA `(.L_x_191) ;  /* 0xffffffec004c1947 */ /* 0x000fea000383ffff */
.L_x_170:
[----:B------:R-:W-:Y:S05]  /*7100*/  BSYNC.RECONVERGENT B0 ;  /* 0x0000000000007941 */ /* 0x000fea0003800200 */
.L_x_169:
[----:B------:R-:W5:Y:S01]  /*7110*/  LDCU UR5, c[0x0][0x3a4] ;  /* 0x00007480ff0577ac */ /* 0x000f620008000800 */
[----:B------:R-:W-:Y:S02]  /*7120*/  UIADD3 UR4, UPT, UPT, UR4, 0x10, URZ ;  /* 0x0000001004047890 */ /* 0x000fe4000fffe0ff */
[----:B------:R-:W-:Y:S02]  /*7130*/  UIADD3 UR27, UPT, UPT, UR27, -0x10, URZ ;  /* 0xfffffff01b1b7890 */ /* 0x000fe4000fffe0ff */
[----:B-----5:R-:W-:Y:S01]  /*7140*/  UISETP.GE.AND UP0, UPT, UR4, UR5, UPT ;  /* 0x000000050400728c */ /* 0x020fe2000bf06270 */
[----:B------:R-:W-:Y:S08]  /*7150*/  BAR.SYNC.DEFER_BLOCKING 0x0 ;  /* 0x0000000000007b1d */ /* 0x000ff00000010000 */
[----:B------:R-:W-:Y:S05]  /*7160*/  BRA.U !UP0, `(.L_x_192) ;  /* 0xffffffc108807547 */ /* 0x000fea000b83ffff */
.L_x_141:
        /* <DEDUP_REMOVED lines=10> */
[----:B01234-:R-:W-:Y:S05]  /*7210*/  CALL.REL.NOINC `($__internal_1_$__cuda_sm20_rcp_rn_f32_slowpath) ;  /* 0x00000008005c7944 */ /* 0x01ffea0003c00000 */
[----:B------:R-:W-:Y:S01]  /*7220*/  IMAD.MOV.U32 R2, RZ, RZ, R0 ;  /* 0x000000ffff027224 */ /* 0x000fe200078e0000 */
[----:B------:R-:W-:Y:S06]  /*7230*/  BRA `(.L_x_195) ;  /* 0x0000000000107947 */ /* 0x000fec0003800000 */
.L_x_194:
[----:B0-----:R-:W0:Y:S02]  /*7240*/  MUFU.RCP R3, R38 ;  /* 0x0000002600037308 */ /* 0x001e240000001000 */
[----:B0-----:R-:W-:-:S04]  /*7250*/  FFMA R0, R3, R38, -1 ;  /* 0xbf80000003007423 */ /* 0x001fc80000000026 */
[----:B------:R-:W-:-:S04]  /*7260*/  FADD.FTZ R0, -R0, -RZ ;  /* 0x800000ff00007221 */ /* 0x000fc80000010100 */
[----:B------:R-:W-:-:S07]  /*7270*/  FFMA R2, R3, R0, R3 ;  /* 0x0000000003027223 */ /* 0x000fce0000000003 */
.L_x_195:
[----:B------:R-:W-:Y:S05]  /*7280*/  BSYNC.RECONVERGENT B0 ;  /* 0x0000000000007941 */ /* 0x000fea0003800200 */
.L_x_193:
[----:B------:R-:W0:Y:S01]  /*7290*/  LDCU UR5, c[0x0][0x3b0] ;  /* 0x00007600ff0577ac */ /* 0x000e220008000800 */
[----:B------:R-:W5:Y:S01]  /*72a0*/  LDCU UR4, c[0x0][0x3a4] ;  /* 0x00007480ff0477ac */ /* 0x000f620008000800 */
[----:B0-----:R-:W-:Y:S01]  /*72b0*/  IMAD R6, R6, UR5, RZ ;  /* 0x0000000506067c24 */ /* 0x001fe2000f8e02ff */
[----:B-----5:R-:W-:-:S04]  /*72c0*/  UIMAD UR4, UR4, UR5, URZ ;  /* 0x00000005040472a4 */ /* 0x020fc8000f8e02ff */
[----:B------:R-:W-:Y:S02]  /*72d0*/  UIMAD UR6, UR23, UR4, URZ ;  /* 0x00000004170672a4 */ /* 0x000fe4000f8e02ff */
[----:B------:R-:W-:-:S04]  /*72e0*/  UIMAD UR4, UR24, UR4, URZ ;  /* 0x00000004180472a4 */ /* 0x000fc8000f8e02ff */
[----:B------:R-:W-:Y:S01]  /*72f0*/  MOV R5, UR6 ;  /* 0x0000000600057c02 */ /* 0x000fe20008000f00 */
[----:B------:R-:W-:Y:S07]  /*7300*/  @!P4 EXIT ;  /* 0x000000000000c94d */ /* 0x000fee0003800000 */
[----:B------:R-:W-:Y:S02]  /*7310*/  USHF.R.S32.HI UR7, URZ, 0x1f, UR4 ;  /* 0x0000001fff077899 */ /* 0x000fe40008011404 */
[----:B------:R-:W-:Y:S01]  /*7320*/  IADD3 R0, P0, P1, R6, UR4, R5 ;  /* 0x0000000406007c10 */ /* 0x000fe2000f91e005 */
[----:B------:R-:W-:Y:S01]  /*7330*/  UIADD3 UR4, UPT, UPT, UR5, -0x1, URZ ;  /* 0xffffffff05047890 */ /* 0x000fe2000fffe0ff */
[----:B------:R-:W-:Y:S01]  /*7340*/  IMAD.U32 R3, RZ, RZ, UR6 ;  /* 0x00000006ff037e24 */ /* 0x000fe2000f8e00ff */
[----:B------:R-:W-:Y:S01]  /*7350*/  ULOP3.LUT UR8, UR5, 0xf, URZ, 0xc0, !UPT ;  /* 0x0000000f05087892 */ /* 0x000fe2000f8ec0ff */
[----:B------:R-:W-:Y:S01]  /*7360*/  SHF.R.S32.HI R6, RZ, 0x1f, R6 ;  /* 0x0000001fff067819 */ /* 0x000fe20000011406 */
[----:B------:R-:W-:Y:S01]  /*7370*/  UISETP.GE.U32.AND UP0, UPT, UR4, 0xf, UPT ;  /* 0x0000000f0400788c */ /* 0x000fe2000bf06070 */
[----:B------:R-:W-:Y:S02]  /*7380*/  FSEL R2, R2, RZ, P3 ;  /* 0x000000ff02027208 */ /* 0x000fe40001800000 */
[----:B------:R-:W-:Y:S01]  /*7390*/  SHF.R.S32.HI R3, RZ, 0x1f, R3 ;  /* 0x0000001fff037819 */ /* 0x000fe20000011403 */
[----:B------:R-:W-:Y:S01]  /*73a0*/  UMOV UR4, URZ ;  /* 0x000000ff00047c82 */ /* 0x000fe20008000000 */
[----:B------:R-:W-:-:S02]  /*73b0*/  ISETP.NE.AND P2, PT, RZ, UR8, PT ;  /* 0x00000008ff007c0c */ /* 0x000fc4000bf45270 */
[----:B------:R-:W-:Y:S02]  /*73c0*/  IADD3.X R3, PT, PT, R6, UR7, R3, P0, P1 ;  /* 0x0000000706037c10 */ /* 0x000fe400087e2403 */
[----:B------:R-:W-:Y:S09]  /*73d0*/  BRA.U !UP0, `(.L_x_196) ;  /* 0x0000000108d07547 */ /* 0x000ff2000b800000 */
[----:B------:R-:W0:Y:S01]  /*73e0*/  LDCU.64 UR6, c[0x0][0x398] ;  /* 0x00007300ff0677ac */ /* 0x000e220008000a00 */
[----:B-1----:R-:W-:Y:S01]  /*73f0*/  VIADD R22, R1, 0x20 ;  /* 0x0000002001167836 */ /* 0x002fe20000000000 */
[----:B------:R-:W-:Y:S01]  /*7400*/  ULOP3.LUT UR4, UR5, 0x7ffffff0, URZ, 0xc0, !UPT ;  /* 0x7ffffff005047892 */ /* 0x000fe2000f8ec0ff */
[----:B0-----:R-:W-:-:S03]  /*7410*/  LEA R20, P0, R0, UR6, 0x2 ;  /* 0x0000000600147c11 */ /* 0x001fc6000f8010ff */
[----:B------:R-:W-:Y:S01]  /*7420*/  UIADD3 UR6, UPT, UPT, -UR4, URZ, URZ ;  /* 0x000000ff04067290 */ /* 0x000fe2000fffe1ff */
[----:B------:R-:W-:Y:S02]  /*7430*/  IADD3 R20, P1, PT, R20, 0x20, RZ ;  /* 0x0000002014147810 */ /* 0x000fe40007f3e0ff */
[----:B------:R-:W-:-:S04]  /*7440*/  LEA.HI.X R27, R0, UR7, R3, 0x2, P0 ;  /* 0x00000007001b7c11 */ /* 0x000fc800080f1403 */
[----:B------:R-:W-:-:S07]  /*7450*/  IADD3.X R27, PT, PT, RZ, R27, RZ, P1, !PT ;  /* 0x0000001bff1b7210 */ /* 0x000fce0000ffe4ff */
.L_x_197:
[----:B------:R-:W5:Y:S04]  /*7460*/  LDL.128 R16, [R22+-0x20] ;  /* 0xffffe00016107983 */ /* 0x000f680000100c00 */
[----:B--2---:R-:W2:Y:S04]  /*7470*/  LDL.128 R12, [R22+-0x10] ;  /* 0xfffff000160c7983 */ /* 0x004ea80000100c00 */
[----:B---34-:R-:W3:Y:S04]  /*7480*/  LDL.128 R8, [R22] ;  /* 0x0000000016087983 */ /* 0x018ee80000100c00 */
[----:B------:R0:W4:Y:S01]  /*7490*/  LDL.128 R4, [R22+0x10] ;  /* 0x0000100016047983 */ /* 0x0001220000100c00 */
[----:B------:R-:W-:-:S04]  /*74a0*/  UIADD3 UR6, UPT, UPT, UR6, 0x10, URZ ;  /* 0x0000001006067890 */ /* 0x000fc8000fffe0ff */
[----:B------:R-:W-:Y:S01]  /*74b0*/  UISETP.NE.AND UP0, UPT, UR6, URZ, UPT ;  /* 0x000000ff0600728c */ /* 0x000fe2000bf05270 */
[----:B0-----:R-:W-:Y:S02]  /*74c0*/  VIADD R22, R22, 0x40 ;  /* 0x0000004016167836 */ /* 0x001fe40000000000 */
[C---:B-----5:R-:W-:Y:S01]  /*74d0*/  FMUL R21, R2.reuse, R16 ;  /* 0x0000001002157220 */ /* 0x060fe20000400000 */
[C---:B------:R-:W-:Y:S01]  /*74e0*/  FMUL R23, R2.reuse, R17 ;  /* 0x0000001102177220 */ /* 0x040fe20000400000 */
[C---:B------:R-:W-:Y:S01]  /*74f0*/  FMUL R19, R2.reuse, R19 ;  /* 0x0000001302137220 */ /* 0x040fe20000400000 */
[----:B------:R-:W-:Y:S02]  /*7500*/  IMAD.MOV.U32 R16, RZ, RZ, R20 ;  /* 0x000000ffff107224 */ /* 0x000fe400078e0014 */
[C---:B--2---:R-:W-:Y:S01]  /*7510*/  FMUL R13, R2.reuse, R13 ;  /* 0x0000000d020d7220 */ /* 0x044fe20000400000 */
[----:B------:R-:W-:Y:S02]  /*7520*/  IMAD.MOV.U32 R17, RZ, RZ, R27 ;  /* 0x000000ffff117224 */ /* 0x000fe400078e001b */
[C---:B------:R-:W-:Y:S01]  /*7530*/  FMUL R25, R2.reuse, R18 ;  /* 0x0000001202197220 */ /* 0x040fe20000400000 */
[C---:B------:R-:W-:Y:S01]  /*7540*/  FMUL R29, R2.reuse, R14 ;  /* 0x0000000e021d7220 */ /* 0x040fe20000400000 */
[C---:B------:R-:W-:Y:S01]  /*7550*/  FMUL R15, R2.reuse, R15 ;  /* 0x0000000f020f7220 */ /* 0x040fe20000400000 */
[C---:B---3--:R-:W-:Y:S01]  /*7560*/  FMUL R9, R2.reuse, R9 ;  /* 0x0000000902097220 */ /* 0x048fe20000400000 */
[----:B------:R0:W-:Y:S01]  /*7570*/  STG.E desc[UR16][R16.64+-0x20], R21 ;  /* 0xffffe01510007986 */ /* 0x0001e2000c101910 */
[C---:B------:R-:W-:Y:S01]  /*7580*/  FMUL R11, R2.reuse, R11 ;  /* 0x0000000b020b7220 */ /* 0x040fe20000400000 */
[C---:B----4-:R-:W-:Y:S01]  /*7590*/  FMUL R5, R2.reuse, R5 ;  /* 0x0000000502057220 */ /* 0x050fe20000400000 */
[C---:B------:R-:W-:Y:S01]  /*75a0*/  FMUL R7, R2.reuse, R7 ;  /* 0x0000000702077220 */ /* 0x040fe20000400000 */
[----:B------:R1:W-:Y:S01]  /*75b0*/  STG.E desc[UR16][R16.64+-0x1c], R23 ;  /* 0xffffe41710007986 */ /* 0x0003e2000c101910 */
[----:B------:R-:W-:Y:S01]  /*75c0*/  FMUL R27, R2, R12 ;  /* 0x0000000c021b7220 */ /* 0x000fe20000400000 */
[----:B------:R-:W-:-:S02]  /*75d0*/  IADD3 R20, P0, PT, R16, 0x40, RZ ;  /* 0x0000004010147810 */ /* 0x000fc40007f1e0ff */
[----:B------:R2:W-:Y:S04]  /*75e0*/  STG.E desc[UR16][R16.64+-0x14], R19 ;  /* 0xffffec1310007986 */ /* 0x0005e8000c101910 */
[----:B------:R3:W-:Y:S01]  /*75f0*/  STG.E desc[UR16][R16.64+-0xc], R13 ;  /* 0xfffff40d10007986 */ /* 0x0007e2000c101910 */
[C---:B0-----:R-:W-:Y:S01]  /*7600*/  FMUL R21, R2.reuse, R8 ;  /* 0x0000000802157220 */ /* 0x041fe20000400000 */
[C---:B-1----:R-:W-:Y:S02]  /*7610*/  FMUL R23, R2.reuse, R10 ;  /* 0x0000000a02177220 */ /* 0x042fe40000400000 */
[----:B------:R-:W-:Y:S01]  /*7620*/  STG.E desc[UR16][R16.64+-0x18], R25 ;  /* 0xffffe81910007986 */ /* 0x000fe2000c101910 */
[----:B--2---:R-:W-:-:S03]  /*7630*/  FMUL R19, R2, R4 ;  /* 0x0000000402137220 */ /* 0x004fc60000400000 */
[----:B------:R-:W-:Y:S01]  /*7640*/  STG.E desc[UR16][R16.64+-0x8], R29 ;  /* 0xfffff81d10007986 */ /* 0x000fe2000c101910 */
[----:B---3--:R-:W-:-:S03]  /*7650*/  FMUL R13, R2, R6 ;  /* 0x00000006020d7220 */ /* 0x008fc60000400000 */
[----:B------:R-:W-:Y:S04]  /*7660*/  STG.E desc[UR16][R16.64+-0x4], R15 ;  /* 0xfffffc0f10007986 */ /* 0x000fe8000c101910 */
        /* <DEDUP_REMOVED lines=8> */
[----:B------:R0:W-:Y:S02]  /*76f0*/  STG.E desc[UR16][R16.64+-0x10], R27 ;  /* 0xfffff01b10007986 */ /* 0x0001e4000c101910 */
[----:B0-----:R-:W-:Y:S01]  /*7700*/  IADD3.X R27, PT, PT, RZ, R17, RZ, P0, !PT ;  /* 0x00000011ff1b7210 */ /* 0x001fe200007fe4ff */
[----:B------:R-:W-:Y:S06]  /*7710*/  BRA.U UP0, `(.L_x_197) ;  /* 0xfffffffd00507547 */ /* 0x000fec000b83ffff */
.L_x_196:
[----:B------:R-:W-:Y:S05]  /*7720*/  @!P2 EXIT ;  /* 0x000000000000a94d */ /* 0x000fea0003800000 */
[----:B------:R-:W-:Y:S02]  /*7730*/  UISETP.GE.U32.AND UP0, UPT, UR8, 0x8, UPT ;  /* 0x000000080800788c */ /* 0x000fe4000bf06070 */
[----:B------:R-:W-:-:S06]  /*7740*/  ULOP3.LUT UR7, UR5, 0x7, URZ, 0xc0, !UPT ;  /* 0x0000000705077892 */ /* 0x000fcc000f8ec0ff */
[----:B------:R-:W-:Y:S01]  /*7750*/  ISETP.NE.AND P1, PT, RZ, UR7, PT ;  /* 0x00000007ff007c0c */ /* 0x000fe2000bf25270 */
[----:B------:R-:W-:-:S12]  /*7760*/  BRA.U !UP0, `(.L_x_198) ;  /* 0x0000000108647547 */ /* 0x000fd8000b800000 */
[----:B------:R-:W-:Y:S01]  /*7770*/  ULEA UR6, UR4, UR22, 0x2 ;  /* 0x0000001604067291 */ /* 0x000fe2000f8e10ff */
[----:B------:R-:W0:Y:S08]  /*7780*/  LDCU.64 UR8, c[0x0][0x398] ;  /* 0x00007300ff0877ac */ /* 0x000e300008000a00 */
[----:B-1234-:R-:W2:Y:S04]  /*7790*/  LDL.128 R8, [UR6] ;  /* 0x00000006ff087983 */ /* 0x01eea80008100c00 */
[----:B------:R-:W3:Y:S01]  /*77a0*/  LDL.128 R4, [UR6+0x10] ;  /* 0x00001006ff047983 */ /* 0x000ee20008100c00 */
[----:B------:R-:W-:Y:S01]  /*77b0*/  IADD3 R13, P0, PT, R0, UR4, RZ ;  /* 0x00000004000d7c10 */ /* 0x000fe2000ff1e0ff */
[----:B------:R-:W-:-:S04]  /*77c0*/  UIADD3 UR4, UPT, UPT, UR4, 0x8, URZ ;  /* 0x0000000804047890 */ /* 0x000fc8000fffe0ff */
[----:B------:R-:W-:Y:S01]  /*77d0*/  IMAD.X R14, RZ, RZ, R3, P0 ;  /* 0x000000ffff0e7224 */ /* 0x000fe200000e0603 */
[----:B0-----:R-:W-:-:S04]  /*77e0*/  LEA R12, P0, R13, UR8, 0x2 ;  /* 0x000000080d0c7c11 */ /* 0x001fc8000f8010ff */
[----:B------:R-:W-:Y:S01]  /*77f0*/  LEA.HI.X R13, R13, UR9, R14, 0x2, P0 ;  /* 0x000000090d0d7c11 */ /* 0x000fe200080f140e */
        /* <DEDUP_REMOVED lines=8> */
[----:B------:R0:W-:Y:S04]  /*7880*/  STG.E desc[UR16][R12.64], R15 ;  /* 0x0000000f0c007986 */ /* 0x0001e8000c101910 */
[----:B------:R0:W-:Y:S04]  /*7890*/  STG.E desc[UR16][R12.64+0x4], R9 ;  /* 0x000004090c007986 */ /* 0x0001e8000c101910 */
[----:B------:R0:W-:Y:S04]  /*78a0*/  STG.E desc[UR16][R12.64+0x8], R17 ;  /* 0x000008110c007986 */ /* 0x0001e8000c101910 */
[----:B------:R0:W-:Y:S04]  /*78b0*/  STG.E desc[UR16][R12.64+0xc], R11 ;  /* 0x00000c0b0c007986 */ /* 0x0001e8000c101910 */
[----:B------:R0:W-:Y:S04]  /*78c0*/  STG.E desc[UR16][R12.64+0x10], R19 ;  /* 0x000010130c007986 */ /* 0x0001e8000c101910 */
[----:B------:R0:W-:Y:S04]  /*78d0*/  STG.E desc[UR16][R12.64+0x14], R5 ;  /* 0x000014050c007986 */ /* 0x0001e8000c101910 */
[----:B------:R0:W-:Y:S04]  /*78e0*/  STG.E desc[UR16][R12.64+0x18], R21 ;  /* 0x000018150c007986 */ /* 0x0001e8000c101910 */
[----:B------:R0:W-:Y:S02]  /*78f0*/  STG.E desc[UR16][R12.64+0x1c], R7 ;  /* 0x00001c070c007986 */ /* 0x0001e4000c101910 */
.L_x_198:
        /* <DEDUP_REMOVED lines=17> */
[----:B------:R0:W-:Y:S04]  /*7a10*/  STG.E desc[UR16][R4.64], R7 ;  /* 0x0000000704007986 */ /* 0x0001e8000c101910 */
[----:B------:R0:W-:Y:S04]  /*7a20*/  STG.E desc[UR16][R4.64+0x4], R9 ;  /* 0x0000040904007986 */ /* 0x0001e8000c101910 */
[----:B------:R0:W-:Y:S04]  /*7a30*/  STG.E desc[UR16][R4.64+0x8], R13 ;  /* 0x0000080d04007986 */ /* 0x0001e8000c101910 */
[----:B------:R0:W-:Y:S02]  /*7a40*/  STG.E desc[UR16][R4.64+0xc], R11 ;  /* 0x00000c0b04007986 */ /* 0x0001e4000c101910 */
.L_x_199:
        /* <DEDUP_REMOVED lines=8> */
.L_x_200:
[----:B0-----:R-:W2:Y:S01]  /*7ad0*/  LDL R3, [UR5] ;  /* 0x00000005ff037983 */ /* 0x001ea20008100800 */
[----:B------:R-:W-:Y:S01]  /*7ae0*/  IMAD.MOV.U32 R4, RZ, RZ, R0 ;  /* 0x000000ffff047224 */ /* 0x000fe200078e0000 */
[----:B------:R-:W-:Y:S01]  /*7af0*/  MOV R5, R7 ;  /* 0x0000000700057202 */ /* 0x000fe20000000f00 */
[----:B------:R-:W-:Y:S01]  /*7b00*/  UIADD3 UR4, UPT, UPT, UR4, 0x1, URZ ;  /* 0x0000000104047890 */ /* 0x000fe2000fffe0ff */
[----:B------:R-:W-:Y:S01]  /*7b10*/  IADD3 R0, P0, PT, R0, 0x4, RZ ;  /* 0x0000000400007810 */ /* 0x000fe20007f1e0ff */
[----:B------:R-:W-:Y:S02]  /*7b20*/  UIADD3 UR5, UPT, UPT, UR5, 0x4, URZ ;  /* 0x0000000405057890 */ /* 0x000fe4000fffe0ff */
[----:B------:R-:W-:Y:S02]  /*7b30*/  UISETP.NE.AND UP0, UPT, UR4, URZ, UPT ;  /* 0x000000ff0400728c */ /* 0x000fe4000bf05270 */
[----:B------:R-:W-:Y:S02]  /*7b40*/  IMAD.X R7, RZ, RZ, R7, P0 ;  /* 0x000000ffff077224 */ /* 0x000fe400000e0607 */
[----:B--2---:R-:W-:-:S05]  /*7b50*/  FMUL R3, R2, R3 ;  /* 0x0000000302037220 */ /* 0x004fca0000400000 */
[----:B------:R0:W-:Y:S01]  /*7b60*/  STG.E desc[UR16][R4.64], R3 ;  /* 0x0000000304007986 */ /* 0x0001e2000c101910 */
[----:B------:R-:W-:Y:S05]  /*7b70*/  BRA.U UP0, `(.L_x_200) ;  /* 0xfffffffd00d47547 */ /* 0x000fea000b83ffff */
[----:B------:R-:W-:Y:S05]  /*7b80*/  EXIT ;  /* 0x000000000000794d */ /* 0x000fea0003800000 */
        .weak           $__internal_1_$__cuda_sm20_rcp_rn_f32_slowpath
        .type           $__internal_1_$__cuda_sm20_rcp_rn_f32_slowpath,@function
        .size           $__internal_1_$__cuda_sm20_rcp_rn_f32_slowpath,(.L_x_207 - $__internal_1_$__cuda_sm20_rcp_rn_f32_slowpath)
$__internal_1_$__cuda_sm20_rcp_rn_f32_slowpath:
        /* <DEDUP_REMOVED lines=15> */
.L_x_202:
[----:B------:R-:W-:-:S05]  /*7c80*/  VIADD R10, R8, 0xffffff03 ;  /* 0xffffff03080a7836 */ /* 0x000fca0000000000 */
[----:B------:R-:W-:-:S13]  /*7c90*/  ISETP.GT.U32.AND P0, PT, R10, 0x1, PT ;  /* 0x000000010a00780c */ /* 0x000fda0003f04070 */
[----:B------:R-:W-:Y:S05]  /*7ca0*/  @P0 BRA `(.L_x_204) ;  /* 0x0000000000780947 */ /* 0x000fea0003800000 */
[----:B------:R-:W-:Y:S01]  /*7cb0*/  LOP3.LUT R0, R38, 0x7fffff, RZ, 0xc0, !PT ;  /* 0x007fffff26007812 */ /* 0x000fe200078ec0ff */
[----:B------:R-:W-:-:S03]  /*7cc0*/  IMAD.MOV.U32 R5, RZ, RZ, 0x3 ;  /* 0x00000003ff057424 */ /* 0x000fc600078e00ff */
[----:B------:R-:W-:Y:S02]  /*7cd0*/  LOP3.LUT R0, R0, 0x3f800000, RZ, 0xfc, !PT ;  /* 0x3f80000000007812 */ /* 0x000fe400078efcff */
[----:B------:R-:W-:Y:S02]  /*7ce0*/  SHF.L.U32 R5, R5, R10, RZ ;  /* 0x0000000a05057219 */ /* 0x000fe400000006ff */
[----:B------:R-:W0:Y:S02]  /*7cf0*/  MUFU.RCP R3, R0 ;  /* 0x0000000000037308 */ /* 0x000e240000001000 */
        /* <DEDUP_REMOVED lines=8> */
[----:B------:R-:W-:Y:S02]  /*7d80*/  LOP3.LUT R5, R5, R2, RZ, 0xc0, !PT ;  /* 0x0000000205057212 */ /* 0x000fe400078ec0ff */
[----:B------:R-:W-:-:S02]  /*7d90*/  IADD3 R3, PT, PT, -R3, RZ, RZ ;  /* 0x000000ff03037210 */ /* 0x000fc40007ffe1ff */
[-C--:B------:R-:W-:Y:S02]  /*7da0*/  SHF.R.U32.HI R5, RZ, R10.reuse, R5 ;  /* 0x0000000aff057219 */ /* 0x080fe40000011605 */
[--C-:B------:R-:W-:Y:S01]  /*7db0*/  LOP3.LUT P1, RZ, R3, R10, R2.reuse, 0xf8, !PT ;  /* 0x0000000a03ff7212 */ /* 0x100fe2000782f802 */
[----:B------:R-:W-:Y:S01]  /*7dc0*/  VIADD R3, R8, 0xffffff04 ;  /* 0xffffff0408037836 */ /* 0x000fe20000000000 */
[C---:B------:R-:W-:Y:S02]  /*7dd0*/  LOP3.LUT P0, RZ, R5.reuse, 0x1, RZ, 0xc0, !PT ;  /* 0x0000000105ff7812 */ /* 0x040fe4000780c0ff */
[----:B------:R-:W-:Y:S02]  /*7de0*/  LOP3.LUT P2, RZ, R5, 0x2, RZ, 0xc0, !PT ;  /* 0x0000000205ff7812 */ /* 0x000fe4000784c0ff */
[----:B------:R-:W-:Y:S02]  /*7df0*/  SHF.R.U32.HI R3, RZ, R3, R2 ;  /* 0x00000003ff037219 */ /* 0x000fe40000011602 */
[----:B------:R-:W-:-:S02]  /*7e00*/  PLOP3.LUT P0, PT, P0, P1, P2, 0xe0, 0x0 ;  /* 0x000000000000781c */ /* 0x000fc40000703c20 */
[----:B------:R-:W-:Y:S02]  /*7e10*/  LOP3.LUT P1, RZ, R38, 0x7fffff, RZ, 0xc0, !PT ;  /* 0x007fffff26ff7812 */ /* 0x000fe4000782c0ff */
[----:B------:R-:W-:-:S05]  /*7e20*/  SEL R0, RZ, 0x1, !P0 ;  /* 0x00000001ff007807 */ /* 0x000fca0004000000 */
[----:B------:R-:W-:-:S05]  /*7e30*/  IMAD.MOV R0, RZ, RZ, -R0 ;  /* 0x000000ffff007224 */ /* 0x000fca00078e0a00 */
[----:B------:R-:W-:-:S13]  /*7e40*/  ISETP.GE.AND P0, PT, R0, RZ, PT ;  /* 0x000000ff0000720c */ /* 0x000fda0003f06270 */
[----:B------:R-:W-:-:S05]  /*7e50*/  @!P0 IADD3 R3, PT, PT, R3, 0x1, RZ ;  /* 0x0000000103038810 */ /* 0x000fca0007ffe0ff */
[----:B------:R-:W-:-:S05]  /*7e60*/  @!P1 IMAD.SHL.U32 R3, R3, 0x2, RZ ;  /* 0x0000000203039824 */ /* 0x000fca00078e00ff */
[----:B------:R-:W-:Y:S01]  /*7e70*/  LOP3.LUT R2, R3, 0x80000000, R38, 0xf8, !PT ;  /* 0x8000000003027812 */ /* 0x000fe200078ef826 */
[----:B------:R-:W-:Y:S06]  /*7e80*/  BRA `(.L_x_203) ;  /* 0x0000000000047947 */ /* 0x000fec0003800000 */
.L_x_204:
[----:B------:R0:W1:Y:S02]  /*7e90*/  MUFU.RCP R2, R38 ;  /* 0x0000002600027308 */ /* 0x0000640000001000 */
.L_x_203:
[----:B------:R-:W-:Y:S05]  /*7ea0*/  BSYNC.RECONVERGENT B1 ;  /* 0x0000000000017941 */ /* 0x000fea0003800200 */
.L_x_201:
[----:B-1----:R-:W-:Y:S01]  /*7eb0*/  IMAD.MOV.U32 R0, RZ, RZ, R2 ;  /* 0x000000ffff007224 */ /* 0x002fe200078e0002 */
[----:B------:R-:W-:Y:S01]  /*7ec0*/  MOV R2, R7 ;  /* 0x0000000700027202 */ /* 0x000fe20000000f00 */
[----:B------:R-:W-:-:S04]  /*7ed0*/  IMAD.MOV.U32 R3, RZ, RZ, 0x0 ;  /* 0x00000000ff037424 */ /* 0x000fc800078e00ff */
[----:B0-----:R-:W-:Y:S05]  /*7ee0*/  RET.REL.NODEC R2 `(fused_qkv_attention_forward) ;  /* 0xffffff8002447950 */ /* 0x001fea0003c3ffff */
.L_x_205:
        /* <DEDUP_REMOVED lines=9> */
.L_x_207:


//--------------------- .nv.shared.fused_qkv_attention_forward_f16 --------------------------
	.section	.nv.shared.fused_qkv_attention_forward_f16,"aw",@nobits
	.sectionflags	@""
	.align	16
	.zero		1024


//--------------------- .nv.shared.reserved.0     --------------------------
	.section	.nv.shared.reserved.0,"aw",@nobits
	.weak		__nv_reservedSMEM_offset_0_alias
	.size		__nv_reservedSMEM_offset_0_alias, 0, 64
	.other		__nv_reservedSMEM_offset_0_alias,@"STO_CUDA_RESERVED_SHARED STV_DEFAULT"
__nv_reservedSMEM_offset_0_alias:
	.zero		0
	.zero		64


//--------------------- .nv.shared.fused_qkv_attention_forward --------------------------
	.section	.nv.shared.fused_qkv_attention_forward,"aw",@nobits
	.sectionflags	@""
	.align	16
	.zero		1024


//--------------------- .nv.constant0.fused_qkv_attention_forward_f16 --------------------------
	.section	.nv.constant0.fused_qkv_attention_forward_f16,"a",@progbits
	.sectionflags	@""
	.align	4
.nv.constant0.fused_qkv_attention_forward_f16:
	.zero		948


//--------------------- .nv.constant0.fused_qkv_attention_forward --------------------------
	.section	.nv.constant0.fused_qkv_attention_forward,"a",@progbits
	.sectionflags	@""
	.align	4
.nv.constant0.fused_qkv_attention_forward:
	.zero		948


//--------------------- SYMBOLS --------------------------

	.type		.nv.reservedSmem.offset0,@object
	.size		.nv.reservedSmem.offset0,0x4
	.type		.nv.reservedSmem.cap,@object
	.size		.nv.reservedSmem.cap,0x4
